def attn_fwd(
    Q,
    K,
    V,
    Out,
    Lse,
    sm_scale,
    stride_qz,
    stride_qh,
    stride_qm,
    stride_qk,
    stride_kz,
    stride_kh,
    stride_kn,
    stride_kk,
    stride_vz,
    stride_vh,
    stride_vn,
    stride_vk,
    stride_oz,
    stride_oh,
    stride_om,
    stride_ok,
    seqlen_q,
    seqlen_k,
    BLOCK_M: tl.constexpr,
    BLOCK_N: tl.constexpr,
    HEAD_DIM: tl.constexpr,
    CAUSAL: tl.constexpr,
):
    start_m = tl.program_id(0)
    off_hz = tl.program_id(1)
    q_off = off_hz * stride_qh
    k_off = off_hz * stride_kh
    v_off = off_hz * stride_vh
    offs_m = start_m * BLOCK_M + tl.arange(0, BLOCK_M)
    offs_d = tl.arange(0, HEAD_DIM)
    offs_n = tl.arange(0, BLOCK_N)
    q_ptrs = Q + q_off + offs_m[:, None] * stride_qm + offs_d[None, :] * stride_qk
    k_ptrs = K + k_off + offs_d[:, None] * stride_kk + offs_n[None, :] * stride_kn
    v_ptrs = V + v_off + offs_n[:, None] * stride_vn + offs_d[None, :] * stride_vk
    m_i = tl.full([BLOCK_M], float("-inf"), dtype=tl.float32)
    l_i = tl.zeros([BLOCK_M], dtype=tl.float32) + 1.0
    acc = tl.zeros([BLOCK_M, HEAD_DIM], dtype=tl.float32)
    q = tl.load(q_ptrs)
    acc, l_i, m_i = _attn_fwd_inner(
        acc,
        l_i,
        m_i,
        q,
        k_ptrs,
        v_ptrs,
        sm_scale,
        stride_kn,
        stride_vn,
        start_m,
        seqlen_k,
        BLOCK_M,
        BLOCK_N,
        HEAD_DIM,
        CAUSAL,
    )
    acc = acc / l_i[:, None]
    lse = m_i + tl.math.log2(l_i) / 1.4426950408889634
    o_ptrs = (
        Out
        + off_hz * stride_oh
        + offs_m[:, None] * stride_om
        + offs_d[None, :] * stride_ok
    )
    tl.store(o_ptrs, acc.to(Out.dtype.element_ty))
    tl.store(Lse + off_hz * seqlen_q + offs_m, lse)

# config = {"BLOCK_M": 128, "BLOCK_N": 128, "HEAD_DIM": 256, "arch": "sm_80", "causal": true, "dtype": "bf16", "num_stages": 2, "num_warps": 8}
# arch = sm_80


// ===== COMPILED SASS (sm_80) =====

	.target	sm_80

	.elftype	@"ET_EXEC"


//--------------------- .note.nv.tkinfo           --------------------------
	.section	.note.nv.tkinfo,"",@"SHT_NOTE"
	.sectionflags	@"SHF_NOTE_NV_TKINFO"
	.tkinfo
        /*0018*/ 	.word	0x00000002
        /*0030*/ 	.string	""
        /*0030*/ 	.string	"ptxas"
        /*0030*/ 	.string	"Cuda compilation tools, release 13.0, V13.0.88"
        /*0030*/ 	.string	"Build cuda_13.0.r13.0/compiler.36424714_0"
        /*0030*/ 	.string	"-v  -suppress-debug-info  -lineinfo  -arch sm_80 "



//--------------------- .note.nv.cuinfo           --------------------------
	.section	.note.nv.cuinfo,"",@"SHT_NOTE"
	.sectionflags	@"SHF_NOTE_NV_CUINFO"
        /*0018*/ 	.short	0x0002
        /*001a*/ 	.short	0x0050
        /*001c*/ 	.short	0x0082
	.zero		2


//--------------------- .nv.info                  --------------------------
	.section	.nv.info,"",@"SHT_CUDA_INFO"
	.align	4


	//----- nvinfo : EIATTR_REGCOUNT
	.align		4
        /*0000*/ 	.byte	0x04, 0x2f
        /*0002*/ 	.short	(.L_2 - .L_1)
	.align		4
.L_1:
        /*0004*/ 	.word	index@(attn_fwd)
        /*0008*/ 	.word	0x000000ff


	//----- nvinfo : EIATTR_FRAME_SIZE
	.align		4
.L_2:
        /*000c*/ 	.byte	0x04, 0x11
        /*000e*/ 	.short	(.L_4 - .L_3)
	.align		4
.L_3:
        /*0010*/ 	.word	index@(attn_fwd)
        /*0014*/ 	.word	0x00000a90


	//----- nvinfo : EIATTR_MIN_STACK_SIZE
	.align		4
.L_4:
        /*0018*/ 	.byte	0x04, 0x12
        /*001a*/ 	.short	(.L_6 - .L_5)
	.align		4
.L_5:
        /*001c*/ 	.word	index@(attn_fwd)
        /*0020*/ 	.word	0x00000a90
.L_6:


//--------------------- .nv.info.attn_fwd         --------------------------
	.section	.nv.info.attn_fwd,"",@"SHT_CUDA_INFO"
	.sectionflags	@""
	.align	4


	//----- nvinfo : EIATTR_CUDA_API_VERSION
	.align		4
        /*0000*/ 	.byte	0x04, 0x37
        /*0002*/ 	.short	(.L_8 - .L_7)
.L_7:
        /*0004*/ 	.word	0x00000082


	//----- nvinfo : EIATTR_SW2861232_WAR
	.align		4
.L_8:
        /*0008*/ 	.byte	0x01, 0x35
	.zero		2


	//----- nvinfo : EIATTR_PARAM_CBANK
	.align		4
        /*000c*/ 	.byte	0x04, 0x0a
        /*000e*/ 	.short	(.L_10 - .L_9)
	.align		4
.L_9:
        /*0010*/ 	.word	index@(.nv.constant0.attn_fwd)
        /*0014*/ 	.short	0x0160
        /*0016*/ 	.short	0x0088


	//----- nvinfo : EIATTR_CBANK_PARAM_SIZE
	.align		4
.L_10:
        /*0018*/ 	.byte	0x03, 0x19
        /*001a*/ 	.short	0x0088


	//----- nvinfo : EIATTR_KPARAM_INFO
	.align		4
        /*001c*/ 	.byte	0x04, 0x17
        /*001e*/ 	.short	(.L_12 - .L_11)
.L_11:
        /*0020*/ 	.word	0x00000000
        /*0024*/ 	.short	0x0019
        /*0026*/ 	.short	0x0080
        /*0028*/ 	.byte	0x00, 0xf4, 0x21, 0x00


	//----- nvinfo : EIATTR_KPARAM_INFO
	.align		4
.L_12:
        /*002c*/ 	.byte	0x04, 0x17
        /*002e*/ 	.short	(.L_14 - .L_13)
.L_13:
        /*0030*/ 	.word	0x00000000
        /*0034*/ 	.short	0x0018
        /*0036*/ 	.short	0x0078
        /*0038*/ 	.byte	0x00, 0xf4, 0x21, 0x00


	//----- nvinfo : EIATTR_KPARAM_INFO
	.align		4
.L_14:
        /*003c*/ 	.byte	0x04, 0x17
        /*003e*/ 	.short	(.L_16 - .L_15)
.L_15:
        /*0040*/ 	.word	0x00000000
        /*0044*/ 	.short	0x0017
        /*0046*/ 	.short	0x0070
        /*0048*/ 	.byte	0x00, 0xf0, 0x11, 0x00


	//----- nvinfo : EIATTR_KPARAM_INFO
	.align		4
.L_16:
        /*004c*/ 	.byte	0x04, 0x17
        /*004e*/ 	.short	(.L_18 - .L_17)
.L_17:
        /*0050*/ 	.word	0x00000000
        /*0054*/ 	.short	0x0016
        /*0056*/ 	.short	0x006c
        /*0058*/ 	.byte	0x00, 0xf0, 0x11, 0x00


	//----- nvinfo : EIATTR_KPARAM_INFO
	.align		4
.L_18:
        /*005c*/ 	.byte	0x04, 0x17
        /*005e*/ 	.short	(.L_20 - .L_19)
.L_19:
        /*0060*/ 	.word	0x00000000
        /*0064*/ 	.short	0x0015
        /*0066*/ 	.short	0x0068
        /*0068*/ 	.byte	0x00, 0xf0, 0x11, 0x00


	//----- nvinfo : EIATTR_KPARAM_INFO
	.align		4
.L_20:
        /*006c*/ 	.byte	0x04, 0x17
        /*006e*/ 	.short	(.L_22 - .L_21)
.L_21:
        /*0070*/ 	.word	0x00000000
        /*0074*/ 	.short	0x0014
        /*0076*/ 	.short	0x0064
        /*0078*/ 	.byte	0x00, 0xf0, 0x11, 0x00


	//----- nvinfo : EIATTR_KPARAM_INFO
	.align		4
.L_22:
        /*007c*/ 	.byte	0x04, 0x17
        /*007e*/ 	.short	(.L_24 - .L_23)
.L_23:
        /*0080*/ 	.word	0x00000000
        /*0084*/ 	.short	0x0013
        /*0086*/ 	.short	0x0060
        /*0088*/ 	.byte	0x00, 0xf0, 0x11, 0x00


	//----- nvinfo : EIATTR_KPARAM_INFO
	.align		4
.L_24:
        /*008c*/ 	.byte	0x04, 0x17
        /*008e*/ 	.short	(.L_26 - .L_25)
.L_25:
        /*0090*/ 	.word	0x00000000
        /*0094*/ 	.short	0x0012
        /*0096*/ 	.short	0x005c
        /*0098*/ 	.byte	0x00, 0xf0, 0x11, 0x00


	//----- nvinfo : EIATTR_KPARAM_INFO
	.align		4
.L_26:
        /*009c*/ 	.byte	0x04, 0x17
        /*009e*/ 	.short	(.L_28 - .L_27)
.L_27:
        /*00a0*/ 	.word	0x00000000
        /*00a4*/ 	.short	0x0011
        /*00a6*/ 	.short	0x0058
        /*00a8*/ 	.byte	0x00, 0xf0, 0x11, 0x00


	//----- nvinfo : EIATTR_KPARAM_INFO
	.align		4
.L_28:
        /*00ac*/ 	.byte	0x04, 0x17
        /*00ae*/ 	.short	(.L_30 - .L_29)
.L_29:
        /*00b0*/ 	.word	0x00000000
        /*00b4*/ 	.short	0x0010
        /*00b6*/ 	.short	0x0054
        /*00b8*/ 	.byte	0x00, 0xf0, 0x11, 0x00


	//----- nvinfo : EIATTR_KPARAM_INFO
	.align		4
.L_30:
        /*00bc*/ 	.byte	0x04, 0x17
        /*00be*/ 	.short	(.L_32 - .L_31)
.L_31:
        /*00c0*/ 	.word	0x00000000
        /*00c4*/ 	.short	0x000f
        /*00c6*/ 	.short	0x0050
        /*00c8*/ 	.byte	0x00, 0xf0, 0x11, 0x00


	//----- nvinfo : EIATTR_KPARAM_INFO
	.align		4
.L_32:
        /*00cc*/ 	.byte	0x04, 0x17
        /*00ce*/ 	.short	(.L_34 - .L_33)
.L_33:
        /*00d0*/ 	.word	0x00000000
        /*00d4*/ 	.short	0x000e
        /*00d6*/ 	.short	0x004c
        /*00d8*/ 	.byte	0x00, 0xf0, 0x11, 0x00


	//----- nvinfo : EIATTR_KPARAM_INFO
	.align		4
.L_34:
        /*00dc*/ 	.byte	0x04, 0x17
        /*00de*/ 	.short	(.L_36 - .L_35)
.L_35:
        /*00e0*/ 	.word	0x00000000
        /*00e4*/ 	.short	0x000d
        /*00e6*/ 	.short	0x0048
        /*00e8*/ 	.byte	0x00, 0xf0, 0x11, 0x00


	//----- nvinfo : EIATTR_KPARAM_INFO
	.align		4
.L_36:
        /*00ec*/ 	.byte	0x04, 0x17
        /*00ee*/ 	.short	(.L_38 - .L_37)
.L_37:
        /*00f0*/ 	.word	0x00000000
        /*00f4*/ 	.short	0x000c
        /*00f6*/ 	.short	0x0044
        /*00f8*/ 	.byte	0x00, 0xf0, 0x11, 0x00


	//----- nvinfo : EIATTR_KPARAM_INFO
	.align		4
.L_38:
        /*00fc*/ 	.byte	0x04, 0x17
        /*00fe*/ 	.short	(.L_40 - .L_39)
.L_39:
        /*0100*/ 	.word	0x00000000
        /*0104*/ 	.short	0x000b
        /*0106*/ 	.short	0x0040
        /*0108*/ 	.byte	0x00, 0xf0, 0x11, 0x00


	//----- nvinfo : EIATTR_KPARAM_INFO
	.align		4
.L_40:
        /*010c*/ 	.byte	0x04, 0x17
        /*010e*/ 	.short	(.L_42 - .L_41)
.L_41:
        /*0110*/ 	.word	0x00000000
        /*0114*/ 	.short	0x000a
        /*0116*/ 	.short	0x003c
        /*0118*/ 	.byte	0x00, 0xf0, 0x11, 0x00


	//----- nvinfo : EIATTR_KPARAM_INFO
	.align		4
.L_42:
        /*011c*/ 	.byte	0x04, 0x17
        /*011e*/ 	.short	(.L_44 - .L_43)
.L_43:
        /*0120*/ 	.word	0x00000000
        /*0124*/ 	.short	0x0009
        /*0126*/ 	.short	0x0038
        /*0128*/ 	.byte	0x00, 0xf0, 0x11, 0x00


	//----- nvinfo : EIATTR_KPARAM_INFO
	.align		4
.L_44:
        /*012c*/ 	.byte	0x04, 0x17
        /*012e*/ 	.short	(.L_46 - .L_45)
.L_45:
        /*0130*/ 	.word	0x00000000
        /*0134*/ 	.short	0x0008
        /*0136*/ 	.short	0x0034
        /*0138*/ 	.byte	0x00, 0xf0, 0x11, 0x00


	//----- nvinfo : EIATTR_KPARAM_INFO
	.align		4
.L_46:
        /*013c*/ 	.byte	0x04, 0x17
        /*013e*/ 	.short	(.L_48 - .L_47)
.L_47:
        /*0140*/ 	.word	0x00000000
        /*0144*/ 	.short	0x0007
        /*0146*/ 	.short	0x0030
        /*0148*/ 	.byte	0x00, 0xf0, 0x11, 0x00


	//----- nvinfo : EIATTR_KPARAM_INFO
	.align		4
.L_48:
        /*014c*/ 	.byte	0x04, 0x17
        /*014e*/ 	.short	(.L_50 - .L_49)
.L_49:
        /*0150*/ 	.word	0x00000000
        /*0154*/ 	.short	0x0006
        /*0156*/ 	.short	0x002c
        /*0158*/ 	.byte	0x00, 0xf0, 0x11, 0x00


	//----- nvinfo : EIATTR_KPARAM_INFO
	.align		4
.L_50:
        /*015c*/ 	.byte	0x04, 0x17
        /*015e*/ 	.short	(.L_52 - .L_51)
.L_51:
        /*0160*/ 	.word	0x00000000
        /*0164*/ 	.short	0x0005
        /*0166*/ 	.short	0x0028
        /*0168*/ 	.byte	0x00, 0xf0, 0x11, 0x00


	//----- nvinfo : EIATTR_KPARAM_INFO
	.align		4
.L_52:
        /*016c*/ 	.byte	0x04, 0x17
        /*016e*/ 	.short	(.L_54 - .L_53)
.L_53:
        /*0170*/ 	.word	0x00000000
        /*0174*/ 	.short	0x0004
        /*0176*/ 	.short	0x0020
        /*0178*/ 	.byte	0x00, 0xf4, 0x21, 0x00


	//----- nvinfo : EIATTR_KPARAM_INFO
	.align		4
.L_54:
        /*017c*/ 	.byte	0x04, 0x17
        /*017e*/ 	.short	(.L_56 - .L_55)
.L_55:
        /*0180*/ 	.word	0x00000000
        /*0184*/ 	.short	0x0003
        /*0186*/ 	.short	0x0018
        /*0188*/ 	.byte	0x00, 0xf4, 0x21, 0x00


	//----- nvinfo : EIATTR_KPARAM_INFO
	.align		4
.L_56:
        /*018c*/ 	.byte	0x04, 0x17
        /*018e*/ 	.short	(.L_58 - .L_57)
.L_57:
        /*0190*/ 	.word	0x00000000
        /*0194*/ 	.short	0x0002
        /*0196*/ 	.short	0x0010
        /*0198*/ 	.byte	0x00, 0xf4, 0x21, 0x00


	//----- nvinfo : EIATTR_KPARAM_INFO
	.align		4
.L_58:
        /*019c*/ 	.byte	0x04, 0x17
        /*019e*/ 	.short	(.L_60 - .L_59)
.L_59:
        /*01a0*/ 	.word	0x00000000
        /*01a4*/ 	.short	0x0001
        /*01a6*/ 	.short	0x0008
        /*01a8*/ 	.byte	0x00, 0xf4, 0x21, 0x00


	//----- nvinfo : EIATTR_KPARAM_INFO
	.align		4
.L_60:
        /*01ac*/ 	.byte	0x04, 0x17
        /*01ae*/ 	.short	(.L_62 - .L_61)
.L_61:
        /*01b0*/ 	.word	0x00000000
        /*01b4*/ 	.short	0x0000
        /*01b6*/ 	.short	0x0000
        /*01b8*/ 	.byte	0x00, 0xf4, 0x21, 0x00


	//----- nvinfo : EIATTR_MAXREG_COUNT
	.align		4
.L_62:
        /*01bc*/ 	.byte	0x03, 0x1b
        /*01be*/ 	.short	0x00ff


	//----- nvinfo : EIATTR_NUM_BARRIERS
	.align		4
        /*01c0*/ 	.byte	0x02, 0x4c
        /*01c2*/ 	.byte	0x01
	.zero		1


	//----- nvinfo : EIATTR_ANNOTATIONS
	.align		4
        /*01c4*/ 	.byte	0x04, 0x55
        /*01c6*/ 	.short	(.L_64 - .L_63)


	//   ....[0]....
.L_63:
        /*01c8*/ 	.word	0x00000001
        /*01cc*/ 	.byte	0xd0, 0x29, 0x00, 0x00, 0x01, 0x00, 0x00, 0x00, 0x00, 0x2a, 0x00, 0x00, 0x01, 0x00, 0x00, 0x00
        /* <DEDUP_REMOVED lines=472> */
        /*1f5c*/ 	.byte	0xc0, 0x8b, 0x01, 0x00, 0x01, 0x00, 0x00, 0x00, 0xa0, 0x8e, 0x01, 0x00


	//----- nvinfo : EIATTR_MERCURY_ISA_VERSION
	.align		4
.L_64:
        /*1f68*/ 	.byte	0x03, 0x5f
        /*1f6a*/ 	.short	0x0000


	//----- nvinfo : EIATTR_COOP_GROUP_MASK_REGIDS
	.align		4
        /*1f6c*/ 	.byte	0x04, 0x29
        /*1f6e*/ 	.short	(.L_66 - .L_65)


	//   ....[0]....
.L_65:
        /*1f70*/ 	.word	0xffffffff


	//   ....[1]....
        /*1f74*/ 	.word	0xffffffff


	//   ....[2]....
        /*1f78*/ 	.word	0xffffffff


	//   ....[3]....
        /*1f7c*/ 	.word	0xffffffff


	//   ....[4]....
        /*1f80*/ 	.word	0xffffffff


	//   ....[5]....
        /*1f84*/ 	.word	0xffffffff


	//   ....[6]....
        /*1f88*/ 	.word	0xffffffff


	//   ....[7]....
        /*1f8c*/ 	.word	0xffffffff


	//   ....[8]....
        /*1f90*/ 	.word	0xffffffff


	//   ....[9]....
        /*1f94*/ 	.word	0xffffffff


	//   ....[10]....
        /*1f98*/ 	.word	0xffffffff


	//   ....[11]....
        /*1f9c*/ 	.word	0xffffffff


	//   ....[12]....
        /*1fa0*/ 	.word	0xffffffff


	//   ....[13]....
        /*1fa4*/ 	.word	0xffffffff


	//   ....[14]....
        /*1fa8*/ 	.word	0xffffffff


	//   ....[15]....
        /*1fac*/ 	.word	0xffffffff


	//   ....[16]....
        /*1fb0*/ 	.word	0xffffffff


	//   ....[17]....
        /*1fb4*/ 	.word	0xffffffff


	//   ....[18]....
        /*1fb8*/ 	.word	0xffffffff


	//   ....[19]....
        /*1fbc*/ 	.word	0xffffffff


	//   ....[20]....
        /*1fc0*/ 	.word	0xffffffff


	//   ....[21]....
        /*1fc4*/ 	.word	0xffffffff


	//   ....[22]....
        /*1fc8*/ 	.word	0xffffffff


	//   ....[23]....
        /*1fcc*/ 	.word	0xffffffff


	//   ....[24]....
        /*1fd0*/ 	.word	0xffffffff


	//   ....[25]....
        /*1fd4*/ 	.word	0xffffffff


	//   ....[26]....
        /*1fd8*/ 	.word	0xffffffff


	//   ....[27]....
        /*1fdc*/ 	.word	0xffffffff


	//   ....[28]....
        /*1fe0*/ 	.word	0xffffffff


	//   ....[29]....
        /*1fe4*/ 	.word	0xffffffff


	//   ....[30]....
        /*1fe8*/ 	.word	0xffffffff


	//   ....[31]....
        /*1fec*/ 	.word	0xffffffff


	//   ....[32]....
        /*1ff0*/ 	.word	0xffffffff


	//   ....[33]....
        /*1ff4*/ 	.word	0xffffffff


	//   ....[34]....
        /*1ff8*/ 	.word	0xffffffff


	//   ....[35]....
        /*1ffc*/ 	.word	0xffffffff


	//   ....[36]....
        /*2000*/ 	.word	0xffffffff


	//   ....[37]....
        /*2004*/ 	.word	0xffffffff


	//   ....[38]....
        /*2008*/ 	.word	0xffffffff


	//   ....[39]....
        /*200c*/ 	.word	0xffffffff


	//   ....[40]....
        /*2010*/ 	.word	0xffffffff


	//   ....[41]....
        /*2014*/ 	.word	0xffffffff


	//   ....[42]....
        /*2018*/ 	.word	0xffffffff


	//   ....[43]....
        /*201c*/ 	.word	0xffffffff


	//   ....[44]....
        /*2020*/ 	.word	0xffffffff


	//   ....[45]....
        /*2024*/ 	.word	0xffffffff


	//   ....[46]....
        /*2028*/ 	.word	0xffffffff


	//   ....[47]....
        /*202c*/ 	.word	0xffffffff


	//   ....[48]....
        /*2030*/ 	.word	0xffffffff


	//   ....[49]....
        /*2034*/ 	.word	0xffffffff


	//   ....[50]....
        /*2038*/ 	.word	0xffffffff


	//   ....[51]....
        /*203c*/ 	.word	0xffffffff


	//   ....[52]....
        /*2040*/ 	.word	0xffffffff


	//   ....[53]....
        /*2044*/ 	.word	0xffffffff


	//   ....[54]....
        /*2048*/ 	.word	0xffffffff


	//   ....[55]....
        /*204c*/ 	.word	0xffffffff


	//   ....[56]....
        /*2050*/ 	.word	0xffffffff


	//   ....[57]....
        /*2054*/ 	.word	0xffffffff


	//   ....[58]....
        /*2058*/ 	.word	0xffffffff


	//   ....[59]....
        /*205c*/ 	.word	0xffffffff


	//   ....[60]....
        /*2060*/ 	.word	0xffffffff


	//   ....[61]....
        /*2064*/ 	.word	0xffffffff


	//   ....[62]....
        /*2068*/ 	.word	0xffffffff


	//   ....[63]....
        /*206c*/ 	.word	0xffffffff


	//   ....[64]....
        /*2070*/ 	.word	0xffffffff


	//   ....[65]....
        /*2074*/ 	.word	0xffffffff


	//   ....[66]....
        /*2078*/ 	.word	0xffffffff


	//   ....[67]....
        /*207c*/ 	.word	0xffffffff


	//   ....[68]....
        /*2080*/ 	.word	0xffffffff


	//   ....[69]....
        /*2084*/ 	.word	0xffffffff


	//   ....[70]....
        /*2088*/ 	.word	0xffffffff


	//   ....[71]....
        /*208c*/ 	.word	0xffffffff


	//   ....[72]....
        /*2090*/ 	.word	0xffffffff


	//   ....[73]....
        /*2094*/ 	.word	0xffffffff


	//   ....[74]....
        /*2098*/ 	.word	0xffffffff


	//   ....[75]....
        /*209c*/ 	.word	0xffffffff


	//   ....[76]....
        /*20a0*/ 	.word	0xffffffff


	//   ....[77]....
        /*20a4*/ 	.word	0xffffffff


	//   ....[78]....
        /*20a8*/ 	.word	0xffffffff


	//   ....[79]....
        /*20ac*/ 	.word	0xffffffff


	//   ....[80]....
        /*20b0*/ 	.word	0xffffffff


	//   ....[81]....
        /*20b4*/ 	.word	0xffffffff


	//   ....[82]....
        /*20b8*/ 	.word	0xffffffff


	//   ....[83]....
        /*20bc*/ 	.word	0xffffffff


	//   ....[84]....
        /*20c0*/ 	.word	0xffffffff


	//   ....[85]....
        /*20c4*/ 	.word	0xffffffff


	//   ....[86]....
        /*20c8*/ 	.word	0xffffffff


	//   ....[87]....
        /*20cc*/ 	.word	0xffffffff


	//----- nvinfo : EIATTR_COOP_GROUP_INSTR_OFFSETS
	.align		4
.L_66:
        /*20d0*/ 	.byte	0x04, 0x28
        /*20d2*/ 	.short	(.L_68 - .L_67)


	//   ....[0]....
.L_67:
        /*20d4*/ 	.word	0x0000d670


	//   ....[1]....
        /*20d8*/ 	.word	0x0000d6a0


	//   ....[2]....
        /*20dc*/ 	.word	0x0000db70


	//   ....[3]....
        /*20e0*/ 	.word	0x0000db80


	//   ....[4]....
        /*20e4*/ 	.word	0x0000db90


	//   ....[5]....
        /*20e8*/ 	.word	0x0000dba0


	//   ....[6]....
        /*20ec*/ 	.word	0x0000dbb0


	//   ....[7]....
        /*20f0*/ 	.word	0x0000dbc0


	//   ....[8]....
        /*20f4*/ 	.word	0x0000dbd0


	//   ....[9]....
        /*20f8*/ 	.word	0x0000dbe0


	//   ....[10]....
        /*20fc*/ 	.word	0x0000dbf0


	//   ....[11]....
        /*2100*/ 	.word	0x0000dc00


	//   ....[12]....
        /*2104*/ 	.word	0x0000dc10


	//   ....[13]....
        /*2108*/ 	.word	0x0000dc20


	//   ....[14]....
        /*210c*/ 	.word	0x0000dc30


	//   ....[15]....
        /*2110*/ 	.word	0x0000dc40


	//   ....[16]....
        /*2114*/ 	.word	0x0000dc50


	//   ....[17]....
        /*2118*/ 	.word	0x0000dc60


	//   ....[18]....
        /*211c*/ 	.word	0x0000dd50


	//   ....[19]....
        /*2120*/ 	.word	0x0000dd90


	//   ....[20]....
        /*2124*/ 	.word	0x0000dda0


	//   ....[21]....
        /*2128*/ 	.word	0x0000ddb0


	//   ....[22]....
        /*212c*/ 	.word	0x0000ddc0


	//   ....[23]....
        /*2130*/ 	.word	0x0000ddd0


	//   ....[24]....
        /*2134*/ 	.word	0x0000dde0


	//   ....[25]....
        /*2138*/ 	.word	0x0000ddf0


	//   ....[26]....
        /*213c*/ 	.word	0x0000de00


	//   ....[27]....
        /*2140*/ 	.word	0x0000de10


	//   ....[28]....
        /*2144*/ 	.word	0x0000de20


	//   ....[29]....
        /*2148*/ 	.word	0x0000de30


	//   ....[30]....
        /*214c*/ 	.word	0x0000de40


	//   ....[31]....
        /*2150*/ 	.word	0x0000de50


	//   ....[32]....
        /*2154*/ 	.word	0x0000ea60


	//   ....[33]....
        /*2158*/ 	.word	0x0000ea70


	//   ....[34]....
        /*215c*/ 	.word	0x0000ea80


	//   ....[35]....
        /*2160*/ 	.word	0x0000eab0


	//   ....[36]....
        /*2164*/ 	.word	0x0000ead0


	//   ....[37]....
        /*2168*/ 	.word	0x0000eae0


	//   ....[38]....
        /*216c*/ 	.word	0x0000eb20


	//   ....[39]....
        /*2170*/ 	.word	0x0000eb30


	//   ....[40]....
        /*2174*/ 	.word	0x0000eb40


	//   ....[41]....
        /*2178*/ 	.word	0x0000ebd0


	//   ....[42]....
        /*217c*/ 	.word	0x0000ebf0


	//   ....[43]....
        /*2180*/ 	.word	0x0000ec10


	//   ....[44]....
        /*2184*/ 	.word	0x0000f6f0


	//   ....[45]....
        /*2188*/ 	.word	0x0000f820


	//   ....[46]....
        /*218c*/ 	.word	0x0000fab0


	//   ....[47]....
        /*2190*/ 	.word	0x0000fb10


	//   ....[48]....
        /*2194*/ 	.word	0x0000fb40


	//   ....[49]....
        /*2198*/ 	.word	0x0000fb70


	//   ....[50]....
        /*219c*/ 	.word	0x0000fbc0


	//   ....[51]....
        /*21a0*/ 	.word	0x0000fce0


	//   ....[52]....
        /*21a4*/ 	.word	0x0000fd20


	//   ....[53]....
        /*21a8*/ 	.word	0x0000fd40


	//   ....[54]....
        /*21ac*/ 	.word	0x0000fd50


	//   ....[55]....
        /*21b0*/ 	.word	0x0000fd60


	//   ....[56]....
        /*21b4*/ 	.word	0x0000ff50


	//   ....[57]....
        /*21b8*/ 	.word	0x0000ff90


	//   ....[58]....
        /*21bc*/ 	.word	0x0000ffd0


	//   ....[59]....
        /*21c0*/ 	.word	0x00010000


	//   ....[60]....
        /*21c4*/ 	.word	0x00010050


	//   ....[61]....
        /*21c8*/ 	.word	0x00010260


	//   ....[62]....
        /*21cc*/ 	.word	0x00010290


	//   ....[63]....
        /*21d0*/ 	.word	0x000102c0


	//   ....[64]....
        /*21d4*/ 	.word	0x000102d0


	//   ....[65]....
        /*21d8*/ 	.word	0x000102e0


	//   ....[66]....
        /*21dc*/ 	.word	0x000102f0


	//   ....[67]....
        /*21e0*/ 	.word	0x00010300


	//   ....[68]....
        /*21e4*/ 	.word	0x00010310


	//   ....[69]....
        /*21e8*/ 	.word	0x000103d0


	//   ....[70]....
        /*21ec*/ 	.word	0x000103f0


	//   ....[71]....
        /*21f0*/ 	.word	0x00010410


	//   ....[72]....
        /*21f4*/ 	.word	0x00010420


	//   ....[73]....
        /*21f8*/ 	.word	0x00010430


	//   ....[74]....
        /*21fc*/ 	.word	0x00010440


	//   ....[75]....
        /*2200*/ 	.word	0x00010450


	//   ....[76]....
        /*2204*/ 	.word	0x00011240


	//   ....[77]....
        /*2208*/ 	.word	0x00011250


	//   ....[78]....
        /*220c*/ 	.word	0x00011260


	//   ....[79]....
        /*2210*/ 	.word	0x00011290


	//   ....[80]....
        /*2214*/ 	.word	0x000112b0


	//   ....[81]....
        /*2218*/ 	.word	0x000112c0


	//   ....[82]....
        /*221c*/ 	.word	0x00011300


	//   ....[83]....
        /*2220*/ 	.word	0x00011310


	//   ....[84]....
        /*2224*/ 	.word	0x00011320


	//   ....[85]....
        /*2228*/ 	.word	0x000113a0


	//   ....[86]....
        /*222c*/ 	.word	0x000113c0


	//   ....[87]....
        /*2230*/ 	.word	0x000113e0


	//----- nvinfo : EIATTR_EXIT_INSTR_OFFSETS
	.align		4
.L_68:
        /*2234*/ 	.byte	0x04, 0x1c
        /*2236*/ 	.short	(.L_70 - .L_69)


	//   ....[0]....
.L_69:
        /*2238*/ 	.word	0x0001d5d0


	//   ....[1]....
        /*223c*/ 	.word	0x0001d670


	//----- nvinfo : EIATTR_REQNTID
	.align		4
.L_70:
        /*2240*/ 	.byte	0x04, 0x10
        /*2242*/ 	.short	(.L_72 - .L_71)
.L_71:
        /*2244*/ 	.word	0x00000100
        /*2248*/ 	.word	0x00000001
        /*224c*/ 	.word	0x00000001


	//----- nvinfo : EIATTR_CRS_STACK_SIZE
	.align		4
.L_72:
        /*2250*/ 	.byte	0x04, 0x1e
        /*2252*/ 	.short	(.L_74 - .L_73)
.L_73:
        /*2254*/ 	.word	0x00000000
.L_74:


//--------------------- .nv.callgraph             --------------------------
	.section	.nv.callgraph,"",@"SHT_CUDA_CALLGRAPH"
	.align	4
	.sectionentsize	8
	.align		4
        /*0000*/ 	.word	0x00000000
	.align		4
        /*0004*/ 	.word	0xffffffff
	.align		4
        /*0008*/ 	.word	0x00000000
	.align		4
        /*000c*/ 	.word	0xfffffffe
	.align		4
        /*0010*/ 	.word	0x00000000
	.align		4
        /*0014*/ 	.word	0xfffffffd
	.align		4
        /*0018*/ 	.word	0x00000000
	.align		4
        /*001c*/ 	.word	0xfffffffc


//--------------------- .nv.rel.action            --------------------------
	.section	.nv.rel.action,"",@"SHT_CUDA_RELOCINFO"
	.align	8
	.sectionentsize	8
        /*0000*/ 	.byte	0x73, 0x00, 0x00, 0x00, 0x00, 0x00, 0x00, 0x00, 0x00, 0x00, 0x00, 0x11, 0x25, 0x00, 0x05, 0x36


//--------------------- .nv.constant4             --------------------------
	.section	.nv.constant4,"a",@progbits
	.align	8
	.align		8
.nv.constant4:
        /*0000*/ 	.dword	_$_str


//--------------------- .nv.constant0.attn_fwd    --------------------------
	.section	.nv.constant0.attn_fwd,"a",@progbits
	.sectionflags	@""
	.align	4
.nv.constant0.attn_fwd:
	.zero		488


//--------------------- .text.attn_fwd            --------------------------
	.section	.text.attn_fwd,"ax",@progbits
	.sectioninfo	@"SHI_REGISTERS=255"
	.align	128
        .global         attn_fwd
        .type           attn_fwd,@function
        .size           attn_fwd,(.L_x_37 - attn_fwd)
        .other          attn_fwd,@"STO_CUDA_ENTRY STV_DEFAULT"
attn_fwd:
.text.attn_fwd:
[----:B------:R-:W-:Y:S02]  /*0000*/  IMAD.MOV.U32 R1, RZ, RZ, c[0x0][0x28] ;  /* 0x00000a00ff017624 */ /* 0x000fe400078e00ff */
[----:B------:R-:W0:Y:S01]  /*0010*/  S2R R120, SR_CTAID.X ;  /* 0x0000000000787919 */ /* 0x000e220000002500 */
[----:B------:R-:W-:Y:S01]  /*0020*/  IMAD.MOV.U32 R14, RZ, RZ, c[0x0][0x198] ;  /* 0x00006600ff0e7624 */ /* 0x000fe200078e00ff */
[----:B------:R-:W-:Y:S01]  /*0030*/  ULDC.64 UR6, c[0x0][0x118] ;  /* 0x0000460000067ab9 */ /* 0x000fe20000000a00 */
[----:B------:R-:W-:Y:S01]  /*0040*/  IADD3 R1, R1, -0xa90, RZ ;  /* 0xfffff57001017810 */ /* 0x000fe20007ffe0ff */
[----:B------:R-:W1:Y:S04]  /*0050*/  S2R R138, SR_TID.X ;  /* 0x00000000008a7919 */ /* 0x000e680000002100 */
[----:B------:R-:W2:Y:S01]  /*0060*/  S2R R140, SR_CTAID.Y ;  /* 0x00000000008c7919 */ /* 0x000ea20000002600 */
[----:B0-----:R-:W-:Y:S01]  /*0070*/  IMAD.SHL.U32 R120, R120, 0x80, RZ ;  /* 0x0000008078787824 */ /* 0x001fe200078e00ff */
[----:B-1----:R-:W-:-:S04]  /*0080*/  SHF.R.U32.HI R2, RZ, 0x7, R138 ;  /* 0x00000007ff027819 */ /* 0x002fc8000001168a */
[----:B------:R-:W-:Y:S01]  /*0090*/  LOP3.LUT R3, R120, 0x7f, R138, 0xf8, !PT ;  /* 0x0000007f78037812 */ /* 0x000fe200078ef88a */
[----:B--2---:R-:W-:Y:S01]  /*00a0*/  IMAD R0, R140, c[0x0][0x190], RZ ;  /* 0x000064008c007a24 */ /* 0x004fe200078e02ff */
[----:B------:R-:W-:-:S03]  /*00b0*/  SGXT.U32 R142, R2, 0x1 ;  /* 0x00000001028e781a */ /* 0x000fc60000000000 */
[----:B------:R-:W-:Y:S02]  /*00c0*/  IMAD R3, R3, c[0x0][0x194], RZ ;  /* 0x0000650003037a24 */ /* 0x000fe400078e02ff */
[----:B------:R-:W-:Y:S02]  /*00d0*/  IMAD.SHL.U32 R2, R0, 0x2, RZ ;  /* 0x0000000200027824 */ /* 0x000fe400078e00ff */
[----:B------:R-:W-:Y:S01]  /*00e0*/  IMAD R7, R142, c[0x0][0x198], RZ ;  /* 0x000066008e077a24 */ /* 0x000fe200078e02ff */
[----:B------:R-:W-:Y:S01]  /*00f0*/  SHF.L.U32 R5, R3, 0x1, RZ ;  /* 0x0000000103057819 */ /* 0x000fe200000006ff */
[----:B------:R-:W-:-:S03]  /*0100*/  IMAD.HI R0, R0, 0x2, RZ ;  /* 0x0000000200007827 */ /* 0x000fc600078e02ff */
[----:B------:R-:W-:Y:S01]  /*0110*/  IADD3 R2, P0, P1, R5, c[0x0][0x160], R2 ;  /* 0x0000580005027a10 */ /* 0x000fe2000791e002 */
[----:B------:R-:W-:Y:S02]  /*0120*/  IMAD R5, R14, 0x2, R7 ;  /* 0x000000020e057824 */ /* 0x000fe400078e0207 */
[----:B------:R-:W-:-:S04]  /*0130*/  IMAD.HI R3, R3, 0x2, RZ ;  /* 0x0000000203037827 */ /* 0x000fc800078e02ff */
[C---:B------:R-:W-:Y:S01]  /*0140*/  IMAD R11, R14.reuse, 0x2, R5 ;  /* 0x000000020e0b7824 */ /* 0x040fe200078e0205 */
[----:B------:R-:W-:Y:S02]  /*0150*/  IADD3.X R0, R3, c[0x0][0x164], R0, P0, P1 ;  /* 0x0000590003007a10 */ /* 0x000fe400007e2400 */
[-C--:B------:R-:W-:Y:S01]  /*0160*/  LEA R6, P0, R7, R2.reuse, 0x1 ;  /* 0x0000000207067211 */ /* 0x080fe200078008ff */
[C---:B------:R-:W-:Y:S01]  /*0170*/  IMAD R13, R14.reuse, 0x2, R11 ;  /* 0x000000020e0d7824 */ /* 0x040fe200078e020b */
[----:B------:R-:W-:Y:S02]  /*0180*/  LEA R8, P1, R5, R2, 0x1 ;  /* 0x0000000205087211 */ /* 0x000fe400078208ff */
[----:B------:R-:W-:Y:S01]  /*0190*/  LEA.HI.X.SX32 R7, R7, R0, 0x1, P0 ;  /* 0x0000000007077211 */ /* 0x000fe200000f0eff */
[----:B------:R-:W-:Y:S01]  /*01a0*/  IMAD R15, R14, 0x2, R13 ;  /* 0x000000020e0f7824 */ /* 0x000fe200078e020d */
[----:B------:R-:W-:Y:S02]  /*01b0*/  LEA R10, P0, R11, R2, 0x1 ;  /* 0x000000020b0a7211 */ /* 0x000fe400078008ff */
[-C--:B------:R-:W-:Y:S01]  /*01c0*/  LEA.HI.X.SX32 R9, R5, R0.reuse, 0x1, P1 ;  /* 0x0000000005097211 */ /* 0x080fe200008f0eff */
[----:B------:R0:W2:Y:S01]  /*01d0*/  LDG.E.U16 R3, [R6.64] ;  /* 0x0000000606037981 */ /* 0x0000a2000c1e1500 */
[----:B------:R-:W-:-:S02]  /*01e0*/  LEA.HI.X.SX32 R11, R11, R0, 0x1, P0 ;  /* 0x000000000b0b7211 */ /* 0x000fc400000f0eff */
[-C--:B------:R-:W-:Y:S01]  /*01f0*/  LEA R12, P0, R13, R2.reuse, 0x1 ;  /* 0x000000020d0c7211 */ /* 0x080fe200078008ff */
[----:B------:R1:W3:Y:S01]  /*0200*/  LDG.E.U16 R5, [R8.64] ;  /* 0x0000000608057981 */ /* 0x0002e2000c1e1500 */
[----:B------:R-:W-:Y:S02]  /*0210*/  LEA R16, P1, R15, R2, 0x1 ;  /* 0x000000020f107211 */ /* 0x000fe400078208ff */
[C---:B------:R-:W-:Y:S01]  /*0220*/  LEA R19, R14.reuse, R15, 0x1 ;  /* 0x0000000f0e137211 */ /* 0x040fe200078e08ff */
[----:B------:R4:W5:Y:S01]  /*0230*/  LDG.E.U16 R4, [R10.64] ;  /* 0x000000060a047981 */ /* 0x000962000c1e1500 */
[-C--:B------:R-:W-:Y:S02]  /*0240*/  LEA.HI.X.SX32 R13, R13, R0.reuse, 0x1, P0 ;  /* 0x000000000d0d7211 */ /* 0x080fe400000f0eff */
[----:B------:R-:W-:Y:S01]  /*0250*/  LEA.HI.X.SX32 R17, R15, R0, 0x1, P1 ;  /* 0x000000000f117211 */ /* 0x000fe200008f0eff */
[C---:B------:R-:W-:Y:S01]  /*0260*/  IMAD R15, R14.reuse, 0x2, R19 ;  /* 0x000000020e0f7824 */ /* 0x040fe200078e0213 */
[C---:B------:R-:W-:Y:S01]  /*0270*/  LEA R18, P0, R19.reuse, R2, 0x1 ;  /* 0x0000000213127211 */ /* 0x040fe200078008ff */
[----:B0-----:R0:W2:Y:S03]  /*0280*/  LDG.E.U16 R6, [R12.64] ;  /* 0x000000060c067981 */ /* 0x0010a6000c1e1500 */
[----:B------:R-:W-:Y:S01]  /*0290*/  LEA.HI.X.SX32 R19, R19, R0, 0x1, P0 ;  /* 0x0000000013137211 */ /* 0x000fe200000f0eff */
[C---:B------:R-:W-:Y:S01]  /*02a0*/  IMAD R23, R14.reuse, 0x2, R15 ;  /* 0x000000020e177824 */ /* 0x040fe200078e020f */
[C---:B------:R-:W-:Y:S01]  /*02b0*/  LEA R20, P0, R15.reuse, R2, 0x1 ;  /* 0x000000020f147211 */ /* 0x040fe200078008ff */
[----:B------:R0:W2:Y:S03]  /*02c0*/  LDG.E.U16 R7, [R16.64] ;  /* 0x0000000610077981 */ /* 0x0000a6000c1e1500 */
[----:B------:R-:W-:Y:S01]  /*02d0*/  LEA.HI.X.SX32 R21, R15, R0, 0x1, P0 ;  /* 0x000000000f157211 */ /* 0x000fe200000f0eff */
[C---:B------:R-:W-:Y:S01]  /*02e0*/  IMAD R15, R14.reuse, 0x2, R23 ;  /* 0x000000020e0f7824 */ /* 0x040fe200078e0217 */
[----:B-1----:R1:W2:Y:S03]  /*02f0*/  LDG.E.U16 R9, [R18.64] ;  /* 0x0000000612097981 */ /* 0x0022a6000c1e1500 */
[----:B----4-:R-:W-:Y:S01]  /*0300*/  IMAD R11, R14, 0x2, R15 ;  /* 0x000000020e0b7824 */ /* 0x010fe200078e020f */
[-C--:B------:R-:W-:Y:S01]  /*0310*/  LEA R24, P1, R15, R2.reuse, 0x1 ;  /* 0x000000020f187211 */ /* 0x080fe200078208ff */
[----:B------:R4:W2:Y:S01]  /*0320*/  LDG.E.U16 R8, [R20.64] ;  /* 0x0000000614087981 */ /* 0x0008a2000c1e1500 */
[----:B------:R-:W-:-:S02]  /*0330*/  LEA R22, P0, R23, R2, 0x1 ;  /* 0x0000000217167211 */ /* 0x000fc400078008ff */
[C---:B0-----:R-:W-:Y:S02]  /*0340*/  LEA R13, R14.reuse, R11, 0x1 ;  /* 0x0000000b0e0d7211 */ /* 0x041fe400078e08ff */
[-C--:B------:R-:W-:Y:S02]  /*0350*/  LEA.HI.X.SX32 R25, R15, R0.reuse, 0x1, P1 ;  /* 0x000000000f197211 */ /* 0x080fe400008f0eff */
[----:B------:R-:W-:Y:S01]  /*0360*/  LEA.HI.X.SX32 R23, R23, R0, 0x1, P0 ;  /* 0x0000000017177211 */ /* 0x000fe200000f0eff */
[----:B------:R-:W-:Y:S01]  /*0370*/  IMAD R15, R14, 0x2, R13 ;  /* 0x000000020e0f7824 */ /* 0x000fe200078e020d */
[----:B------:R-:W-:-:S03]  /*0380*/  LEA R26, P0, R11, R2, 0x1 ;  /* 0x000000020b1a7211 */ /* 0x000fc600078008ff */
[C---:B------:R-:W-:Y:S01]  /*0390*/  IMAD R17, R14.reuse, 0x2, R15 ;  /* 0x000000020e117824 */ /* 0x040fe200078e020f */
[----:B------:R-:W-:Y:S01]  /*03a0*/  LEA.HI.X.SX32 R27, R11, R0, 0x1, P0 ;  /* 0x000000000b1b7211 */ /* 0x000fe200000f0eff */
[----:B------:R0:W2:Y:S01]  /*03b0*/  LDG.E.U16 R10, [R22.64] ;  /* 0x00000006160a7981 */ /* 0x0000a2000c1e1500 */
[C---:B-1----:R-:W-:Y:S01]  /*03c0*/  LEA R18, P0, R13.reuse, R2, 0x1 ;  /* 0x000000020d127211 */ /* 0x042fe200078008ff */
[C---:B------:R-:W-:Y:S02]  /*03d0*/  IMAD R31, R14.reuse, 0x2, R17 ;  /* 0x000000020e1f7824 */ /* 0x040fe400078e0211 */
[----:B------:R1:W2:Y:S01]  /*03e0*/  LDG.E.U16 R11, [R24.64] ;  /* 0x00000006180b7981 */ /* 0x0002a2000c1e1500 */
[----:B------:R-:W-:Y:S02]  /*03f0*/  LEA.HI.X.SX32 R19, R13, R0, 0x1, P0 ;  /* 0x000000000d137211 */ /* 0x000fe400000f0eff */
[----:B----4-:R-:W-:Y:S01]  /*0400*/  LEA R20, P0, R15, R2, 0x1 ;  /* 0x000000020f147211 */ /* 0x010fe200078008ff */
[----:B------:R4:W2:Y:S01]  /*0410*/  LDG.E.U16 R13, [R26.64] ;  /* 0x000000061a0d7981 */ /* 0x0008a2000c1e1500 */
[----:B-1----:R-:W-:-:S02]  /*0420*/  IMAD R25, R14, 0x2, R31 ;  /* 0x000000020e197824 */ /* 0x002fc400078e021f */
[----:B------:R-:W-:Y:S01]  /*0430*/  LEA.HI.X.SX32 R21, R15, R0, 0x1, P0 ;  /* 0x000000000f157211 */ /* 0x000fe200000f0eff */
[----:B------:R1:W2:Y:S01]  /*0440*/  LDG.E.U16 R12, [R18.64] ;  /* 0x00000006120c7981 */ /* 0x0002a2000c1e1500 */
[-C--:B0-----:R-:W-:Y:S02]  /*0450*/  LEA R22, P0, R31, R2.reuse, 0x1 ;  /* 0x000000021f167211 */ /* 0x081fe400078008ff */
[C---:B----4-:R-:W-:Y:S01]  /*0460*/  LEA R27, R14.reuse, R25, 0x1 ;  /* 0x000000190e1b7211 */ /* 0x050fe200078e08ff */
[----:B------:R0:W4:Y:S01]  /*0470*/  LDG.E.U16 R15, [R20.64] ;  /* 0x00000006140f7981 */ /* 0x000122000c1e1500 */
[----:B------:R-:W-:Y:S02]  /*0480*/  LEA R28, P1, R17, R2, 0x1 ;  /* 0x00000002111c7211 */ /* 0x000fe400078208ff */
[-C--:B------:R-:W-:Y:S01]  /*0490*/  LEA.HI.X.SX32 R23, R31, R0.reuse, 0x1, P0 ;  /* 0x000000001f177211 */ /* 0x080fe200000f0eff */
[----:B------:R-:W-:Y:S01]  /*04a0*/  IMAD R31, R14, 0x2, R27 ;  /* 0x000000020e1f7824 */ /* 0x000fe200078e021b */
[----:B------:R-:W-:-:S02]  /*04b0*/  LEA.HI.X.SX32 R29, R17, R0, 0x1, P1 ;  /* 0x00000000111d7211 */ /* 0x000fc400008f0eff */
[C---:B------:R-:W-:Y:S01]  /*04c0*/  LEA R24, P0, R25.reuse, R2, 0x1 ;  /* 0x0000000219187211 */ /* 0x040fe200078008ff */
[C---:B------:R-:W-:Y:S01]  /*04d0*/  IMAD R33, R14.reuse, 0x2, R31 ;  /* 0x000000020e217824 */ /* 0x040fe200078e021f */
[----:B------:R0:W2:Y:S02]  /*04e0*/  LDG.E.U16 R16, [R22.64] ;  /* 0x0000000616107981 */ /* 0x0000a4000c1e1500 */
[----:B------:R-:W-:Y:S02]  /*04f0*/  LEA.HI.X.SX32 R25, R25, R0, 0x1, P0 ;  /* 0x0000000019197211 */ /* 0x000fe400000f0eff */
[----:B------:R0:W2:Y:S01]  /*0500*/  LDG.E.U16 R17, [R28.64] ;  /* 0x000000061c117981 */ /* 0x0000a2000c1e1500 */
[-C--:B------:R-:W-:Y:S02]  /*0510*/  LEA R26, P0, R27, R2.reuse, 0x1 ;  /* 0x000000021b1a7211 */ /* 0x080fe400078008ff */
[----:B------:R-:W-:Y:S01]  /*0520*/  LEA R30, P1, R31, R2, 0x1 ;  /* 0x000000021f1e7211 */ /* 0x000fe200078208ff */
[----:B-1----:R1:W2:Y:S01]  /*0530*/  LDG.E.U16 R18, [R24.64] ;  /* 0x0000000618127981 */ /* 0x0022a2000c1e1500 */
[----:B------:R-:W-:Y:S01]  /*0540*/  LEA.HI.X.SX32 R27, R27, R0, 0x1, P0 ;  /* 0x000000001b1b7211 */ /* 0x000fe200000f0eff */
[----:B0-----:R-:W-:Y:S01]  /*0550*/  IMAD R29, R14, 0x2, R33 ;  /* 0x000000020e1d7824 */ /* 0x001fe200078e0221 */
[----:B------:R-:W-:-:S03]  /*0560*/  LEA R32, P0, R33, R2, 0x1 ;  /* 0x0000000221207211 */ /* 0x000fc600078008ff */
[----:B------:R0:W2:Y:S01]  /*0570*/  LDG.E.U16 R19, [R26.64] ;  /* 0x000000061a137981 */ /* 0x0000a2000c1e1500 */
[C---:B------:R-:W-:Y:S01]  /*0580*/  IMAD R23, R14.reuse, 0x2, R29 ;  /* 0x000000020e177824 */ /* 0x040fe200078e021d */
[----:B------:R-:W-:Y:S02]  /*0590*/  LEA.HI.X.SX32 R33, R33, R0, 0x1, P0 ;  /* 0x0000000021217211 */ /* 0x000fe400000f0eff */
[C---:B------:R-:W-:Y:S02]  /*05a0*/  LEA R28, P0, R29.reuse, R2, 0x1 ;  /* 0x000000021d1c7211 */ /* 0x040fe400078008ff */
[C---:B------:R-:W-:Y:S01]  /*05b0*/  LEA R37, R14.reuse, R23, 0x1 ;  /* 0x000000170e257211 */ /* 0x040fe200078e08ff */
[----:B------:R0:W2:Y:S01]  /*05c0*/  LDG.E.U16 R20, [R32.64] ;  /* 0x0000000620147981 */ /* 0x0000a2000c1e1500 */
[----:B------:R-:W-:Y:S02]  /*05d0*/  LEA.HI.X.SX32 R29, R29, R0, 0x1, P0 ;  /* 0x000000001d1d7211 */ /* 0x000fe400000f0eff */
[----:B------:R-:W-:Y:S01]  /*05e0*/  LEA R34, P0, R23, R2, 0x1 ;  /* 0x0000000217227211 */ /* 0x000fe200078008ff */
[C---:B-1----:R-:W-:Y:S01]  /*05f0*/  IMAD R25, R14.reuse, 0x2, R37 ;  /* 0x000000020e197824 */ /* 0x042fe200078e0225 */
[-C--:B------:R-:W-:Y:S01]  /*0600*/  LEA.HI.X.SX32 R31, R31, R0.reuse, 0x1, P1 ;  /* 0x000000001f1f7211 */ /* 0x080fe200008f0eff */
[----:B------:R1:W2:Y:S01]  /*0610*/  LDG.E.U16 R22, [R28.64] ;  /* 0x000000061c167981 */ /* 0x0002a2000c1e1500 */
[----:B------:R-:W-:Y:S01]  /*0620*/  LEA.HI.X.SX32 R35, R23, R0, 0x1, P0 ;  /* 0x0000000017237211 */ /* 0x000fe200000f0eff */
[C---:B0-----:R-:W-:Y:S01]  /*0630*/  IMAD R27, R14.reuse, 0x2, R25 ;  /* 0x000000020e1b7824 */ /* 0x041fe200078e0219 */
[C---:B------:R-:W-:Y:S01]  /*0640*/  LEA R38, P0, R25.reuse, R2, 0x1 ;  /* 0x0000000219267211 */ /* 0x040fe200078008ff */
[----:B------:R0:W2:Y:S03]  /*0650*/  LDG.E.U16 R21, [R30.64] ;  /* 0x000000061e157981 */ /* 0x0000a6000c1e1500 */
[----:B------:R-:W-:Y:S01]  /*0660*/  LEA.HI.X.SX32 R39, R25, R0, 0x1, P0 ;  /* 0x0000000019277211 */ /* 0x000fe200000f0eff */
[----:B------:R-:W-:Y:S01]  /*0670*/  IMAD R33, R14, 0x2, R27 ;  /* 0x000000020e217824 */ /* 0x000fe200078e021b */
[-C--:B------:R-:W-:Y:S01]  /*0680*/  LEA R36, P1, R37, R2.reuse, 0x1 ;  /* 0x0000000225247211 */ /* 0x080fe200078208ff */
[----:B------:R1:W2:Y:S01]  /*0690*/  LDG.E.U16 R23, [R34.64] ;  /* 0x0000000622177981 */ /* 0x0002a2000c1e1500 */
[----:B0-----:R-:W-:-:S03]  /*06a0*/  LEA R30, P0, R27, R2, 0x1 ;  /* 0x000000021b1e7211 */ /* 0x001fc600078008ff */
[----:B------:R0:W2:Y:S01]  /*06b0*/  LDG.E.U16 R24, [R38.64] ;  /* 0x0000000626187981 */ /* 0x0000a2000c1e1500 */
[-C--:B------:R-:W-:Y:S01]  /*06c0*/  LEA.HI.X.SX32 R31, R27, R0.reuse, 0x1, P0 ;  /* 0x000000001b1f7211 */ /* 0x080fe200000f0eff */
[C---:B------:R-:W-:Y:S01]  /*06d0*/  IMAD R27, R14.reuse, 0x2, R33 ;  /* 0x000000020e1b7824 */ /* 0x040fe200078e0221 */
[----:B------:R-:W-:Y:S02]  /*06e0*/  LEA.HI.X.SX32 R37, R37, R0, 0x1, P1 ;  /* 0x0000000025257211 */ /* 0x000fe400008f0eff */
[----:B------:R-:W-:Y:S01]  /*06f0*/  LEA R32, P0, R33, R2, 0x1 ;  /* 0x0000000221207211 */ /* 0x000fe200078008ff */
[----:B------:R0:W2:Y:S01]  /*0700*/  LDG.E.U16 R26, [R30.64] ;  /* 0x000000061e1a7981 */ /* 0x0000a2000c1e1500 */
[----:B-1----:R-:W-:-:S03]  /*0710*/  LEA R29, R14, R27, 0x1 ;  /* 0x0000001b0e1d7211 */ /* 0x002fc600078e08ff */
[----:B------:R1:W2:Y:S01]  /*0720*/  LDG.E.U16 R25, [R36.64] ;  /* 0x0000000624197981 */ /* 0x0002a2000c1e1500 */
[----:B------:R-:W-:Y:S02]  /*0730*/  LEA.HI.X.SX32 R33, R33, R0, 0x1, P0 ;  /* 0x0000000021217211 */ /* 0x000fe400000f0eff */
[-C--:B------:R-:W-:Y:S01]  /*0740*/  LEA R34, P0, R29, R2.reuse, 0x1 ;  /* 0x000000021d227211 */ /* 0x080fe200078008ff */
[----:B-1----:R-:W-:Y:S01]  /*0750*/  IMAD R37, R14, 0x2, R29 ;  /* 0x000000020e257824 */ /* 0x002fe200078e021d */
[----:B------:R-:W-:-:S03]  /*0760*/  LEA R40, P1, R27, R2, 0x1 ;  /* 0x000000021b287211 */ /* 0x000fc600078208ff */
[----:B0-----:R-:W-:Y:S01]  /*0770*/  IMAD R39, R14, 0x2, R37 ;  /* 0x000000020e277824 */ /* 0x001fe200078e0225 */
[----:B------:R-:W-:-:S03]  /*0780*/  LEA.HI.X.SX32 R35, R29, R0, 0x1, P0 ;  /* 0x000000001d237211 */ /* 0x000fc600000f0eff */
[C---:B------:R-:W-:Y:S01]  /*0790*/  IMAD R43, R14.reuse, 0x2, R39 ;  /* 0x000000020e2b7824 */ /* 0x040fe200078e0227 */
[----:B------:R-:W-:Y:S01]  /*07a0*/  LEA R36, P0, R37, R2, 0x1 ;  /* 0x0000000225247211 */ /* 0x000fe200078008ff */
[----:B------:R0:W2:Y:S01]  /*07b0*/  LDG.E.U16 R28, [R34.64] ;  /* 0x00000006221c7981 */ /* 0x0000a2000c1e1500 */
[-C--:B------:R-:W-:Y:S01]  /*07c0*/  LEA.HI.X.SX32 R41, R27, R0.reuse, 0x1, P1 ;  /* 0x000000001b297211 */ /* 0x080fe200008f0eff */
[----:B------:R-:W-:Y:S01]  /*07d0*/  IMAD R45, R14, 0x2, R43 ;  /* 0x000000020e2d7824 */ /* 0x000fe200078e022b */
[----:B------:R-:W-:Y:S01]  /*07e0*/  LEA.HI.X.SX32 R37, R37, R0, 0x1, P0 ;  /* 0x0000000025257211 */ /* 0x000fe200000f0eff */
[----:B------:R1:W2:Y:S01]  /*07f0*/  LDG.E.U16 R27, [R32.64] ;  /* 0x00000006201b7981 */ /* 0x0002a2000c1e1500 */
[----:B------:R-:W-:-:S03]  /*0800*/  LEA R38, P0, R39, R2, 0x1 ;  /* 0x0000000227267211 */ /* 0x000fc600078008ff */
[----:B------:R0:W2:Y:S01]  /*0810*/  LDG.E.U16 R29, [R40.64] ;  /* 0x00000006281d7981 */ /* 0x0000a2000c1e1500 */
[----:B------:R-:W-:Y:S02]  /*0820*/  LEA.HI.X.SX32 R39, R39, R0, 0x1, P0 ;  /* 0x0000000027277211 */ /* 0x000fe400000f0eff */
[-C--:B------:R-:W-:Y:S01]  /*0830*/  LEA R44, P0, R45, R2.reuse, 0x1 ;  /* 0x000000022d2c7211 */ /* 0x080fe200078008ff */
[----:B------:R1:W2:Y:S01]  /*0840*/  LDG.E.U16 R30, [R36.64] ;  /* 0x00000006241e7981 */ /* 0x0002a2000c1e1500 */
[----:B------:R-:W-:-:S03]  /*0850*/  LEA R42, P1, R43, R2, 0x1 ;  /* 0x000000022b2a7211 */ /* 0x000fc600078208ff */
[----:B------:R1:W2:Y:S01]  /*0860*/  LDG.E.U16 R31, [R38.64] ;  /* 0x00000006261f7981 */ /* 0x0002a2000c1e1500 */
[----:B0-----:R-:W-:Y:S02]  /*0870*/  LEA R41, R14, R45, 0x1 ;  /* 0x0000002d0e297211 */ /* 0x001fe400078e08ff */
[----:B------:R-:W-:-:S03]  /*0880*/  LEA.HI.X.SX32 R45, R45, R0, 0x1, P0 ;  /* 0x000000002d2d7211 */ /* 0x000fc600000f0eff */
[C---:B------:R-:W-:Y:S01]  /*0890*/  IMAD R35, R14.reuse, 0x2, R41 ;  /* 0x000000020e237824 */ /* 0x040fe200078e0229 */
[C---:B------:R-:W-:Y:S01]  /*08a0*/  LEA R40, P0, R41.reuse, R2, 0x1 ;  /* 0x0000000229287211 */ /* 0x040fe200078008ff */
[----:B------:R0:W2:Y:S02]  /*08b0*/  LDG.E.U16 R34, [R44.64] ;  /* 0x000000062c227981 */ /* 0x0000a4000c1e1500 */
[C---:B------:R-:W-:Y:S01]  /*08c0*/  IMAD R49, R14.reuse, 0x2, R35 ;  /* 0x000000020e317824 */ /* 0x040fe200078e0223 */
[----:B------:R-:W-:Y:S02]  /*08d0*/  LEA.HI.X.SX32 R41, R41, R0, 0x1, P0 ;  /* 0x0000000029297211 */ /* 0x000fe400000f0eff */
[----:B------:R-:W-:Y:S01]  /*08e0*/  LEA R46, P0, R35, R2, 0x1 ;  /* 0x00000002232e7211 */ /* 0x000fe200078008ff */
[C---:B-1----:R-:W-:Y:S01]  /*08f0*/  IMAD R37, R14.reuse, 0x2, R49 ;  /* 0x000000020e257824 */ /* 0x042fe200078e0231 */
[-C--:B------:R-:W-:Y:S01]  /*0900*/  LEA.HI.X.SX32 R43, R43, R0.reuse, 0x1, P1 ;  /* 0x000000002b2b7211 */ /* 0x080fe200008f0eff */
[----:B------:R1:W2:Y:S01]  /*0910*/  LDG.E.U16 R32, [R40.64] ;  /* 0x0000000628207981 */ /* 0x0002a2000c1e1500 */
[----:B------:R-:W-:Y:S01]  /*0920*/  LEA.HI.X.SX32 R47, R35, R0, 0x1, P0 ;  /* 0x00000000232f7211 */ /* 0x000fe200000f0eff */
[C---:B------:R-:W-:Y:S01]  /*0930*/  IMAD R39, R14.reuse, 0x2, R37 ;  /* 0x000000020e277824 */ /* 0x040fe200078e0225 */
[C---:B------:R-:W-:Y:S01]  /*0940*/  LEA R50, P0, R37.reuse, R2, 0x1 ;  /* 0x0000000225327211 */ /* 0x040fe200078008ff */
[----:B------:R1:W2:Y:S03]  /*0950*/  LDG.E.U16 R33, [R42.64] ;  /* 0x000000062a217981 */ /* 0x0002a6000c1e1500 */
[----:B------:R-:W-:Y:S01]  /*0960*/  LEA.HI.X.SX32 R51, R37, R0, 0x1, P0 ;  /* 0x0000000025337211 */ /* 0x000fe200000f0eff */
[----:B------:R1:W2:Y:S01]  /*0970*/  LDG.E.U16 R35, [R46.64] ;  /* 0x000000062e237981 */ /* 0x0002a2000c1e1500 */
[----:B0-----:R-:W-:-:S02]  /*0980*/  LEA R45, R14, R39, 0x1 ;  /* 0x000000270e2d7211 */ /* 0x001fc400078e08ff */
[-C--:B------:R-:W-:Y:S01]  /*0990*/  LEA R48, P1, R49, R2.reuse, 0x1 ;  /* 0x0000000231307211 */ /* 0x080fe200078208ff */
[----:B------:R0:W2:Y:S01]  /*09a0*/  LDG.E.U16 R36, [R50.64] ;  /* 0x0000000632247981 */ /* 0x0000a2000c1e1500 */
[----:B-1----:R-:W-:-:S04]  /*09b0*/  LEA R42, P0, R39, R2, 0x1 ;  /* 0x00000002272a7211 */ /* 0x002fc800078008ff */
[----:B------:R-:W-:Y:S01]  /*09c0*/  LEA.HI.X.SX32 R43, R39, R0, 0x1, P0 ;  /* 0x00000000272b7211 */ /* 0x000fe200000f0eff */
[----:B------:R-:W-:-:S04]  /*09d0*/  IMAD R39, R14, 0x2, R45 ;  /* 0x000000020e277824 */ /* 0x000fc800078e022d */
[C---:B------:R-:W-:Y:S01]  /*09e0*/  IMAD R41, R14.reuse, 0x2, R39 ;  /* 0x000000020e297824 */ /* 0x040fe200078e0227 */
[----:B------:R-:W-:Y:S01]  /*09f0*/  LEA R44, P0, R45, R2, 0x1 ;  /* 0x000000022d2c7211 */ /* 0x000fe200078008ff */
[----:B------:R1:W2:Y:S02]  /*0a00*/  LDG.E.U16 R38, [R42.64] ;  /* 0x000000062a267981 */ /* 0x0002a4000c1e1500 */
[----:B------:R-:W-:-:S04]  /*0a10*/  IMAD R55, R14, 0x2, R41 ;  /* 0x000000020e377824 */ /* 0x000fc800078e0229 */
[C---:B------:R-:W-:Y:S01]  /*0a20*/  IMAD R57, R14.reuse, 0x2, R55 ;  /* 0x000000020e397824 */ /* 0x040fe200078e0237 */
[-C--:B------:R-:W-:Y:S02]  /*0a30*/  LEA.HI.X.SX32 R49, R49, R0.reuse, 0x1, P1 ;  /* 0x0000000031317211 */ /* 0x080fe400008f0eff */
[----:B------:R-:W-:Y:S02]  /*0a40*/  LEA.HI.X.SX32 R45, R45, R0, 0x1, P0 ;  /* 0x000000002d2d7211 */ /* 0x000fe400000f0eff */
[----:B------:R-:W-:Y:S01]  /*0a50*/  LEA R59, R14, R57, 0x1 ;  /* 0x000000390e3b7211 */ /* 0x000fe200078e08ff */
[----:B------:R0:W2:Y:S01]  /*0a60*/  LDG.E.U16 R37, [R48.64] ;  /* 0x0000000630257981 */ /* 0x0000a2000c1e1500 */
[----:B------:R-:W-:-:S03]  /*0a70*/  LEA R46, P0, R41, R2, 0x1 ;  /* 0x00000002292e7211 */ /* 0x000fc600078008ff */
[C---:B------:R-:W-:Y:S01]  /*0a80*/  IMAD R61, R14.reuse, 0x2, R59 ;  /* 0x000000020e3d7824 */ /* 0x040fe200078e023b */
[----:B------:R-:W-:Y:S02]  /*0a90*/  LEA.HI.X.SX32 R47, R41, R0, 0x1, P0 ;  /* 0x00000000292f7211 */ /* 0x000fe400000f0eff */
[-C--:B------:R-:W-:Y:S01]  /*0aa0*/  LEA R52, P1, R39, R2.reuse, 0x1 ;  /* 0x0000000227347211 */ /* 0x080fe200078208ff */
[C---:B------:R-:W-:Y:S01]  /*0ab0*/  IMAD R63, R14.reuse, 0x2, R61 ;  /* 0x000000020e3f7824 */ /* 0x040fe200078e023d */
[----:B0-----:R-:W-:Y:S01]  /*0ac0*/  LEA R48, P0, R55, R2, 0x1 ;  /* 0x0000000237307211 */ /* 0x001fe200078008ff */
[----:B-1----:R0:W2:Y:S01]  /*0ad0*/  LDG.E.U16 R42, [R46.64] ;  /* 0x000000062e2a7981 */ /* 0x0020a2000c1e1500 */
[-C--:B------:R-:W-:Y:S02]  /*0ae0*/  LEA.HI.X.SX32 R53, R39, R0.reuse, 0x1, P1 ;  /* 0x0000000027357211 */ /* 0x080fe400008f0eff */
[----:B------:R-:W-:Y:S01]  /*0af0*/  LEA.HI.X.SX32 R49, R55, R0, 0x1, P0 ;  /* 0x0000000037317211 */ /* 0x000fe200000f0eff */
[C---:B------:R-:W-:Y:S01]  /*0b00*/  IMAD R65, R14.reuse, 0x2, R63 ;  /* 0x000000020e417824 */ /* 0x040fe200078e023f */
[C---:B------:R-:W-:Y:S01]  /*0b10*/  LEA R50, P0, R57.reuse, R2, 0x1 ;  /* 0x0000000239327211 */ /* 0x040fe200078008ff */
[----:B------:R1:W2:Y:S02]  /*0b20*/  LDG.E.U16 R41, [R52.64] ;  /* 0x0000000634297981 */ /* 0x0002a4000c1e1500 */
[C---:B------:R-:W-:Y:S01]  /*0b30*/  IMAD R67, R14.reuse, 0x2, R65 ;  /* 0x000000020e437824 */ /* 0x040fe200078e0241 */
[----:B------:R-:W-:Y:S01]  /*0b40*/  LEA.HI.X.SX32 R51, R57, R0, 0x1, P0 ;  /* 0x0000000039337211 */ /* 0x000fe200000f0eff */
[----:B------:R0:W2:Y:S03]  /*0b50*/  LDG.E.U16 R39, [R44.64] ;  /* 0x000000062c277981 */ /* 0x0000a6000c1e1500 */
[----:B------:R-:W-:Y:S01]  /*0b60*/  LEA R69, R14, R67, 0x1 ;  /* 0x000000430e457211 */ /* 0x000fe200078e08ff */
[----:B------:R0:W2:Y:S01]  /*0b70*/  LDG.E.U16 R43, [R50.64] ;  /* 0x00000006322b7981 */ /* 0x0000a2000c1e1500 */
[----:B-1----:R-:W-:-:S02]  /*0b80*/  LEA R52, P0, R61, R2, 0x1 ;  /* 0x000000023d347211 */ /* 0x002fc400078008ff */
[----:B------:R-:W-:Y:S01]  /*0b90*/  LEA R54, P1, R59, R2, 0x1 ;  /* 0x000000023b367211 */ /* 0x000fe200078208ff */
[----:B------:R1:W2:Y:S01]  /*0ba0*/  LDG.E.U16 R40, [R48.64] ;  /* 0x0000000630287981 */ /* 0x0002a2000c1e1500 */
[----:B------:R-:W-:Y:S02]  /*0bb0*/  LEA.HI.X.SX32 R53, R61, R0, 0x1, P0 ;  /* 0x000000003d357211 */ /* 0x000fe400000f0eff */
[----:B------:R-:W-:Y:S02]  /*0bc0*/  LEA R56, P0, R63, R2, 0x1 ;  /* 0x000000023f387211 */ /* 0x000fe400078008ff */
[-C--:B------:R-:W-:Y:S01]  /*0bd0*/  LEA.HI.X.SX32 R55, R59, R0.reuse, 0x1, P1 ;  /* 0x000000003b377211 */ /* 0x080fe200008f0eff */
[----:B0-----:R0:W2:Y:S01]  /*0be0*/  LDG.E.U16 R46, [R52.64] ;  /* 0x00000006342e7981 */ /* 0x0010a2000c1e1500 */
[----:B------:R-:W-:Y:S01]  /*0bf0*/  LEA.HI.X.SX32 R57, R63, R0, 0x1, P0 ;  /* 0x000000003f397211 */ /* 0x000fe200000f0eff */
[C---:B------:R-:W-:Y:S01]  /*0c00*/  IMAD R63, R14.reuse, 0x2, R69 ;  /* 0x000000020e3f7824 */ /* 0x040fe200078e0245 */
[-C--:B------:R-:W-:Y:S01]  /*0c10*/  LEA R58, P0, R65, R2.reuse, 0x1 ;  /* 0x00000002413a7211 */ /* 0x080fe200078008ff */
[----:B------:R0:W2:Y:S02]  /*0c20*/  LDG.E.U16 R45, [R54.64] ;  /* 0x00000006362d7981 */ /* 0x0000a4000c1e1500 */
[C---:B------:R-:W-:Y:S01]  /*0c30*/  IMAD R71, R14.reuse, 0x2, R63 ;  /* 0x000000020e477824 */ /* 0x040fe200078e023f */
[----:B------:R-:W-:Y:S01]  /*0c40*/  LEA R60, P1, R67, R2, 0x1 ;  /* 0x00000002433c7211 */ /* 0x000fe200078208ff */
[----:B------:R1:W2:Y:S02]  /*0c50*/  LDG.E.U16 R44, [R56.64] ;  /* 0x00000006382c7981 */ /* 0x0002a4000c1e1500 */
[----:B------:R-:W-:Y:S01]  /*0c60*/  IMAD R51, R14, 0x2, R71 ;  /* 0x000000020e337824 */ /* 0x000fe200078e0247 */
[----:B------:R-:W-:-:S02]  /*0c70*/  LEA.HI.X.SX32 R59, R65, R0, 0x1, P0 ;  /* 0x00000000413b7211 */ /* 0x000fc400000f0eff */
[----:B------:R-:W-:Y:S01]  /*0c80*/  LEA.HI.X.SX32 R61, R67, R0, 0x1, P1 ;  /* 0x00000000433d7211 */ /* 0x000fe200008f0eff */
[C---:B------:R-:W-:Y:S01]  /*0c90*/  IMAD R67, R14.reuse, 0x2, R51 ;  /* 0x000000020e437824 */ /* 0x040fe200078e0233 */
[C---:B0-----:R-:W-:Y:S01]  /*0ca0*/  LEA R54, P0, R69.reuse, R2, 0x1 ;  /* 0x0000000245367211 */ /* 0x041fe200078008ff */
[----:B------:R0:W2:Y:S03]  /*0cb0*/  LDG.E.U16 R47, [R58.64] ;  /* 0x000000063a2f7981 */ /* 0x0000a6000c1e1500 */
[----:B------:R-:W-:Y:S01]  /*0cc0*/  LEA.HI.X.SX32 R55, R69, R0, 0x1, P0 ;  /* 0x0000000045377211 */ /* 0x000fe200000f0eff */
[----:B-1----:R1:W2:Y:S01]  /*0cd0*/  LDG.E.U16 R49, [R60.64] ;  /* 0x000000063c317981 */ /* 0x0022a2000c1e1500 */
[C---:B------:R-:W-:Y:S02]  /*0ce0*/  LEA R69, R14.reuse, R67, 0x1 ;  /* 0x000000430e457211 */ /* 0x040fe400078e08ff */
[C---:B------:R-:W-:Y:S01]  /*0cf0*/  LEA R62, P0, R63.reuse, R2, 0x1 ;  /* 0x000000023f3e7211 */ /* 0x040fe200078008ff */
[----:B------:R0:W2:Y:S02]  /*0d00*/  LDG.E.U16 R50, [R54.64] ;  /* 0x0000000636327981 */ /* 0x0000a4000c1e1500 */
[----:B------:R-:W-:Y:S01]  /*0d10*/  IMAD R73, R14, 0x2, R69 ;  /* 0x000000020e497824 */ /* 0x000fe200078e0245 */
[----:B------:R-:W-:-:S03]  /*0d20*/  LEA.HI.X.SX32 R63, R63, R0, 0x1, P0 ;  /* 0x000000003f3f7211 */ /* 0x000fc600000f0eff */
[C---:B------:R-:W-:Y:S01]  /*0d30*/  IMAD R75, R14.reuse, 0x2, R73 ;  /* 0x000000020e4b7824 */ /* 0x040fe200078e0249 */
[C---:B------:R-:W-:Y:S01]  /*0d40*/  LEA R56, P0, R71.reuse, R2, 0x1 ;  /* 0x0000000247387211 */ /* 0x040fe200078008ff */
[----:B------:R0:W2:Y:S02]  /*0d50*/  LDG.E.U16 R48, [R62.64] ;  /* 0x000000063e307981 */ /* 0x0000a4000c1e1500 */
[----:B------:R-:W-:Y:S01]  /*0d60*/  IMAD R77, R14, 0x2, R75 ;  /* 0x000000020e4d7824 */ /* 0x000fe200078e024b */
[----:B------:R-:W-:-:S03]  /*0d70*/  LEA.HI.X.SX32 R57, R71, R0, 0x1, P0 ;  /* 0x0000000047397211 */ /* 0x000fc600000f0eff */
[----:B------:R-:W-:-:S05]  /*0d80*/  IMAD R71, R14, 0x2, R77 ;  /* 0x000000020e477824 */ /* 0x000fca00078e024d */
[----:B------:R-:W-:-:S05]  /*0d90*/  LEA R79, R14, R71, 0x1 ;  /* 0x000000470e4f7211 */ /* 0x000fca00078e08ff */
[----:B------:R-:W-:Y:S01]  /*0da0*/  IMAD R81, R14, 0x2, R79 ;  /* 0x000000020e517824 */ /* 0x000fe200078e024f */
[----:B0-----:R-:W-:-:S03]  /*0db0*/  LEA R58, P0, R67, R2, 0x1 ;  /* 0x00000002433a7211 */ /* 0x001fc600078008ff */
[C---:B------:R-:W-:Y:S01]  /*0dc0*/  IMAD R83, R14.reuse, 0x2, R81 ;  /* 0x000000020e537824 */ /* 0x040fe200078e0251 */
[----:B------:R-:W-:Y:S02]  /*0dd0*/  LEA.HI.X.SX32 R59, R67, R0, 0x1, P0 ;  /* 0x00000000433b7211 */ /* 0x000fe400000f0eff */
[-C--:B------:R-:W-:Y:S01]  /*0de0*/  LEA R64, P1, R51, R2.reuse, 0x1 ;  /* 0x0000000233407211 */ /* 0x080fe200078208ff */
[C---:B------:R-:W-:Y:S01]  /*0df0*/  IMAD R85, R14.reuse, 0x2, R83 ;  /* 0x000000020e557824 */ /* 0x040fe200078e0253 */
[----:B-1----:R-:W-:Y:S01]  /*0e00*/  LEA R60, P0, R69, R2, 0x1 ;  /* 0x00000002453c7211 */ /* 0x002fe200078008ff */
[----:B------:R0:W2:Y:S01]  /*0e10*/  LDG.E.U16 R54, [R58.64] ;  /* 0x000000063a367981 */ /* 0x0000a2000c1e1500 */
[-C--:B------:R-:W-:Y:S01]  /*0e20*/  LEA.HI.X.SX32 R65, R51, R0.reuse, 0x1, P1 ;  /* 0x0000000033417211 */ /* 0x080fe200008f0eff */
[----:B------:R-:W-:Y:S01]  /*0e30*/  IMAD R87, R14, 0x2, R85 ;  /* 0x000000020e577824 */ /* 0x000fe200078e0255 */
[----:B------:R-:W-:Y:S01]  /*0e40*/  LEA.HI.X.SX32 R61, R69, R0, 0x1, P0 ;  /* 0x00000000453d7211 */ /* 0x000fe200000f0eff */
[----:B------:R1:W2:Y:S01]  /*0e50*/  LDG.E.U16 R51, [R56.64] ;  /* 0x0000000638337981 */ /* 0x0002a2000c1e1500 */
[----:B------:R-:W-:-:S02]  /*0e60*/  LEA R62, P0, R73, R2, 0x1 ;  /* 0x00000002493e7211 */ /* 0x000fc400078008ff */
[----:B------:R-:W-:Y:S01]  /*0e70*/  LEA R89, R14, R87, 0x1 ;  /* 0x000000570e597211 */ /* 0x000fe200078e08ff */
[----:B------:R0:W2:Y:S01]  /*0e80*/  LDG.E.U16 R53, [R64.64] ;  /* 0x0000000640357981 */ /* 0x0000a2000c1e1500 */
[----:B------:R-:W-:-:S03]  /*0e90*/  LEA.HI.X.SX32 R63, R73, R0, 0x1, P0 ;  /* 0x00000000493f7211 */ /* 0x000fc600000f0eff */
[C---:B------:R-:W-:Y:S01]  /*0ea0*/  IMAD R91, R14.reuse, 0x2, R89 ;  /* 0x000000020e5b7824 */ /* 0x040fe200078e0259 */
[-C--:B------:R-:W-:Y:S01]  /*0eb0*/  LEA R66, P1, R75, R2.reuse, 0x1 ;  /* 0x000000024b427211 */ /* 0x080fe200078208ff */
[----:B------:R1:W2:Y:S01]  /*0ec0*/  LDG.E.U16 R52, [R60.64] ;  /* 0x000000063c347981 */ /* 0x0002a2000c1e1500 */
[C---:B0-----:R-:W-:Y:S01]  /*0ed0*/  LEA R64, P0, R77.reuse, R2, 0x1 ;  /* 0x000000024d407211 */ /* 0x041fe200078008ff */
[C---:B------:R-:W-:Y:S02]  /*0ee0*/  IMAD R93, R14.reuse, 0x2, R91 ;  /* 0x000000020e5d7824 */ /* 0x040fe400078e025b */
[----:B------:R0:W2:Y:S01]  /*0ef0*/  LDG.E.U16 R55, [R62.64] ;  /* 0x000000063e377981 */ /* 0x0000a2000c1e1500 */
[----:B------:R-:W-:Y:S02]  /*0f00*/  LEA.HI.X.SX32 R65, R77, R0, 0x1, P0 ;  /* 0x000000004d417211 */ /* 0x000fe400000f0eff */
[----:B------:R-:W-:Y:S01]  /*0f10*/  LEA R68, P0, R71, R2, 0x1 ;  /* 0x0000000247447211 */ /* 0x000fe200078008ff */
[----:B------:R-:W-:Y:S01]  /*0f20*/  IMAD R95, R14, 0x2, R93 ;  /* 0x000000020e5f7824 */ /* 0x000fe200078e025d */
[-C--:B------:R-:W-:Y:S01]  /*0f30*/  LEA.HI.X.SX32 R67, R75, R0.reuse, 0x1, P1 ;  /* 0x000000004b437211 */ /* 0x080fe200008f0eff */
[----:B-1----:R1:W2:Y:S01]  /*0f40*/  LDG.E.U16 R56, [R64.64] ;  /* 0x0000000640387981 */ /* 0x0022a2000c1e1500 */
[----:B------:R-:W-:-:S02]  /*0f50*/  LEA.HI.X.SX32 R69, R71, R0, 0x1, P0 ;  /* 0x0000000047457211 */ /* 0x000fc400000f0eff */
[-C--:B------:R-:W-:Y:S01]  /*0f60*/  LEA R70, P0, R79, R2.reuse, 0x1 ;  /* 0x000000024f467211 */ /* 0x080fe200078008ff */
[----:B------:R0:W2:Y:S01]  /*0f70*/  LDG.E.U16 R57, [R66.64] ;  /* 0x0000000642397981 */ /* 0x0000a2000c1e1500 */
[----:B------:R-:W-:Y:S02]  /*0f80*/  LEA R72, P1, R81, R2, 0x1 ;  /* 0x0000000251487211 */ /* 0x000fe400078208ff */
[-C--:B------:R-:W-:Y:S01]  /*0f90*/  LEA.HI.X.SX32 R71, R79, R0.reuse, 0x1, P0 ;  /* 0x000000004f477211 */ /* 0x080fe200000f0eff */
[C---:B------:R-:W-:Y:S01]  /*0fa0*/  IMAD R79, R14.reuse, 0x2, R95 ;  /* 0x000000020e4f7824 */ /* 0x040fe200078e025f */
[----:B------:R-:W-:Y:S01]  /*0fb0*/  LEA.HI.X.SX32 R73, R81, R0, 0x1, P1 ;  /* 0x0000000051497211 */ /* 0x000fe200008f0eff */
[----:B------:R1:W2:Y:S03]  /*0fc0*/  LDG.E.U16 R58, [R68.64] ;  /* 0x00000006443a7981 */ /* 0x0002a6000c1e1500 */
[----:B------:R-:W-:Y:S01]  /*0fd0*/  LEA R81, R14, R79, 0x1 ;  /* 0x0000004f0e517211 */ /* 0x000fe200078e08ff */
[----:B------:R1:W2:Y:S01]  /*0fe0*/  LDG.E.U16 R59, [R70.64] ;  /* 0x00000006463b7981 */ /* 0x0002a2000c1e1500 */
[----:B0-----:R-:W-:-:S02]  /*0ff0*/  LEA R66, P0, R83, R2, 0x1 ;  /* 0x0000000253427211 */ /* 0x001fc400078008ff */
[----:B------:R-:W-:Y:S01]  /*1000*/  LEA R76, P1, R89, R2, 0x1 ;  /* 0x00000002594c7211 */ /* 0x000fe200078208ff */
[----:B------:R0:W2:Y:S01]  /*1010*/  LDG.E.U16 R61, [R72.64] ;  /* 0x00000006483d7981 */ /* 0x0000a2000c1e1500 */
[----:B------:R-:W-:Y:S01]  /*1020*/  LEA.HI.X.SX32 R67, R83, R0, 0x1, P0 ;  /* 0x0000000053437211 */ /* 0x000fe200000f0eff */
[----:B------:R-:W-:Y:S01]  /*1030*/  IMAD R83, R14, 0x2, R81 ;  /* 0x000000020e537824 */ /* 0x000fe200078e0251 */
[----:B------:R-:W-:-:S03]  /*1040*/  LEA R74, P0, R85, R2, 0x1 ;  /* 0x00000002554a7211 */ /* 0x000fc600078008ff */
[C---:B------:R-:W-:Y:S01]  /*1050*/  IMAD R97, R14.reuse, 0x2, R83 ;  /* 0x000000020e617824 */ /* 0x040fe200078e0253 */
[----:B------:R-:W-:Y:S01]  /*1060*/  LEA.HI.X.SX32 R75, R85, R0, 0x1, P0 ;  /* 0x00000000554b7211 */ /* 0x000fe200000f0eff */
[----:B------:R0:W2:Y:S02]  /*1070*/  LDG.E.U16 R60, [R66.64] ;  /* 0x00000006423c7981 */ /* 0x0000a4000c1e1500 */
[C---:B------:R-:W-:Y:S01]  /*1080*/  IMAD R85, R14.reuse, 0x2, R97 ;  /* 0x000000020e557824 */ /* 0x040fe200078e0261 */
[C---:B-1----:R-:W-:Y:S01]  /*1090*/  LEA R68, P0, R87.reuse, R2, 0x1 ;  /* 0x0000000257447211 */ /* 0x042fe200078008ff */
[----:B------:R1:W2:Y:S02]  /*10a0*/  LDG.E.U16 R62, [R74.64] ;  /* 0x000000064a3e7981 */ /* 0x0002a4000c1e1500 */
[----:B------:R-:W-:Y:S01]  /*10b0*/  IMAD R99, R14, 0x2, R85 ;  /* 0x000000020e637824 */ /* 0x000fe200078e0255 */
[----:B------:R-:W-:-:S04]  /*10c0*/  LEA.HI.X.SX32 R69, R87, R0, 0x1, P0 ;  /* 0x0000000057457211 */ /* 0x000fc800000f0eff */
[C---:B------:R-:W-:Y:S01]  /*10d0*/  LEA R87, R14.reuse, R99, 0x1 ;  /* 0x000000630e577211 */ /* 0x040fe200078e08ff */
[----:B------:R1:W2:Y:S01]  /*10e0*/  LDG.E.U16 R63, [R68.64] ;  /* 0x00000006443f7981 */ /* 0x0002a2000c1e1500 */
[----:B------:R-:W-:Y:S02]  /*10f0*/  LEA R70, P0, R91, R2, 0x1 ;  /* 0x000000025b467211 */ /* 0x000fe400078008ff */
[-C--:B------:R-:W-:Y:S01]  /*1100*/  LEA.HI.X.SX32 R77, R89, R0.reuse, 0x1, P1 ;  /* 0x00000000594d7211 */ /* 0x080fe200008f0eff */
[C---:B------:R-:W-:Y:S01]  /*1110*/  IMAD R89, R14.reuse, 0x2, R87 ;  /* 0x000000020e597824 */ /* 0x040fe200078e0257 */
[----:B------:R-:W-:Y:S02]  /*1120*/  LEA.HI.X.SX32 R71, R91, R0, 0x1, P0 ;  /* 0x000000005b477211 */ /* 0x000fe400000f0eff */
[C---:B0-----:R-:W-:Y:S01]  /*1130*/  LEA R72, P0, R93.reuse, R2, 0x1 ;  /* 0x000000025d487211 */ /* 0x041fe200078008ff */
[C---:B------:R-:W-:Y:S01]  /*1140*/  IMAD R91, R14.reuse, 0x2, R89 ;  /* 0x000000020e5b7824 */ /* 0x040fe200078e0259 */
[----:B------:R0:W2:Y:S02]  /*1150*/  LDG.E.U16 R65, [R76.64] ;  /* 0x000000064c417981 */ /* 0x0000a4000c1e1500 */
[----:B------:R-:W-:Y:S01]  /*1160*/  LEA.HI.X.SX32 R73, R93, R0, 0x1, P0 ;  /* 0x000000005d497211 */ /* 0x000fe200000f0eff */
[C---:B------:R-:W-:Y:S01]  /*1170*/  IMAD R93, R14.reuse, 0x2, R91 ;  /* 0x000000020e5d7824 */ /* 0x040fe200078e025b */
[C---:B-1----:R-:W-:Y:S01]  /*1180*/  LEA R74, P0, R95.reuse, R2, 0x1 ;  /* 0x000000025f4a7211 */ /* 0x042fe200078008ff */
[----:B------:R1:W2:Y:S02]  /*1190*/  LDG.E.U16 R64, [R70.64] ;  /* 0x0000000646407981 */ /* 0x0002a4000c1e1500 */
[C---:B------:R-:W-:Y:S01]  /*11a0*/  IMAD R101, R14.reuse, 0x2, R93 ;  /* 0x000000020e657824 */ /* 0x040fe200078e025d */
[----:B------:R-:W-:Y:S01]  /*11b0*/  LEA.HI.X.SX32 R75, R95, R0, 0x1, P0 ;  /* 0x000000005f4b7211 */ /* 0x000fe200000f0eff */
[----:B------:R1:W2:Y:S03]  /*11c0*/  LDG.E.U16 R66, [R72.64] ;  /* 0x0000000648427981 */ /* 0x0002a6000c1e1500 */
[----:B------:R-:W-:Y:S01]  /*11d0*/  LEA R95, R14, R101, 0x1 ;  /* 0x000000650e5f7211 */ /* 0x000fe200078e08ff */
[----:B------:R1:W2:Y:S01]  /*11e0*/  LDG.E.U16 R67, [R74.64] ;  /* 0x000000064a437981 */ /* 0x0002a2000c1e1500 */
[----:B0-----:R-:W-:-:S03]  /*11f0*/  LEA R76, P0, R81, R2, 0x1 ;  /* 0x00000002514c7211 */ /* 0x001fc600078008ff */
[----:B------:R-:W-:Y:S01]  /*1200*/  IMAD R103, R14, 0x2, R95 ;  /* 0x000000020e677824 */ /* 0x000fe200078e025f */
[----:B------:R-:W-:-:S03]  /*1210*/  LEA.HI.X.SX32 R77, R81, R0, 0x1, P0 ;  /* 0x00000000514d7211 */ /* 0x000fc600000f0eff */
[C---:B------:R-:W-:Y:S01]  /*1220*/  IMAD R105, R14.reuse, 0x2, R103 ;  /* 0x000000020e697824 */ /* 0x040fe200078e0267 */
[C---:B------:R-:W-:Y:S01]  /*1230*/  LEA R80, P0, R83.reuse, R2, 0x1 ;  /* 0x0000000253507211 */ /* 0x040fe200078008ff */
[----:B------:R0:W2:Y:S02]  /*1240*/  LDG.E.U16 R68, [R76.64] ;  /* 0x000000064c447981 */ /* 0x0000a4000c1e1500 */
[C---:B------:R-:W-:Y:S01]  /*1250*/  IMAD R107, R14.reuse, 0x2, R105 ;  /* 0x000000020e6b7824 */ /* 0x040fe200078e0269 */
[----:B------:R-:W-:Y:S02]  /*1260*/  LEA.HI.X.SX32 R81, R83, R0, 0x1, P0 ;  /* 0x0000000053517211 */ /* 0x000fe400000f0eff */
[-C--:B------:R-:W-:Y:S01]  /*1270*/  LEA R82, P0, R97, R2.reuse, 0x1 ;  /* 0x0000000261527211 */ /* 0x080fe200078008ff */
[----:B------:R-:W-:Y:S01]  /*1280*/  IMAD R109, R14, 0x2, R107 ;  /* 0x000000020e6d7824 */ /* 0x000fe200078e026b */
[----:B------:R-:W-:Y:S01]  /*1290*/  LEA R78, P1, R79, R2, 0x1 ;  /* 0x000000024f4e7211 */ /* 0x000fe200078208ff */
[----:B-1----:R1:W2:Y:S01]  /*12a0*/  LDG.E.U16 R70, [R80.64] ;  /* 0x0000000650467981 */ /* 0x0022a2000c1e1500 */
[----:B------:R-:W-:-:S02]  /*12b0*/  LEA.HI.X.SX32 R83, R97, R0, 0x1, P0 ;  /* 0x0000000061537211 */ /* 0x000fc400000f0eff */
[C---:B------:R-:W-:Y:S02]  /*12c0*/  LEA R97, R14.reuse, R109, 0x1 ;  /* 0x0000006d0e617211 */ /* 0x040fe400078e08ff */
[----:B------:R-:W-:Y:S01]  /*12d0*/  LEA.HI.X.SX32 R79, R79, R0, 0x1, P1 ;  /* 0x000000004f4f7211 */ /* 0x000fe200008f0eff */
[----:B------:R0:W2:Y:S02]  /*12e0*/  LDG.E.U16 R71, [R82.64] ;  /* 0x0000000652477981 */ /* 0x0000a4000c1e1500 */
[C---:B------:R-:W-:Y:S02]  /*12f0*/  IMAD R111, R14.reuse, 0x2, R97 ;  /* 0x000000020e6f7824 */ /* 0x040fe400078e0261 */
[----:B------:R0:W2:Y:S02]  /*1300*/  LDG.E.U16 R69, [R78.64] ;  /* 0x000000064e457981 */ /* 0x0000a4000c1e1500 */
[----:B------:R-:W-:-:S04]  /*1310*/  IMAD R113, R14, 0x2, R111 ;  /* 0x000000020e717824 */ /* 0x000fc800078e026f */
[----:B------:R-:W-:Y:S01]  /*1320*/  IMAD R115, R14, 0x2, R113 ;  /* 0x000000020e737824 */ /* 0x000fe200078e0271 */
[----:B0-----:R-:W-:-:S03]  /*1330*/  LEA R78, P0, R99, R2, 0x1 ;  /* 0x00000002634e7211 */ /* 0x001fc600078008ff */
[C---:B------:R-:W-:Y:S01]  /*1340*/  IMAD R117, R14.reuse, 0x2, R115 ;  /* 0x000000020e757824 */ /* 0x040fe200078e0273 */
[----:B------:R-:W-:Y:S02]  /*1350*/  LEA.HI.X.SX32 R79, R99, R0, 0x1, P0 ;  /* 0x00000000634f7211 */ /* 0x000fe400000f0eff */
[C---:B------:R-:W-:Y:S02]  /*1360*/  LEA R76, P0, R87.reuse, R2, 0x1 ;  /* 0x00000002574c7211 */ /* 0x040fe400078008ff */
[C---:B------:R-:W-:Y:S01]  /*1370*/  LEA R119, R14.reuse, R117, 0x1 ;  /* 0x000000750e777211 */ /* 0x040fe200078e08ff */
[----:B------:R0:W2:Y:S01]  /*1380*/  LDG.E.U16 R72, [R78.64] ;  /* 0x000000064e487981 */ /* 0x0000a2000c1e1500 */
[----:B------:R-:W-:Y:S02]  /*1390*/  LEA.HI.X.SX32 R77, R87, R0, 0x1, P0 ;  /* 0x00000000574d7211 */ /* 0x000fe400000f0eff */
[----:B------:R-:W-:Y:S01]  /*13a0*/  LEA R86, P0, R89, R2, 0x1 ;  /* 0x0000000259567211 */ /* 0x000fe200078008ff */
[----:B------:R-:W-:-:S02]  /*13b0*/  IMAD R121, R14, 0x2, R119 ;  /* 0x000000020e797824 */ /* 0x000fc400078e0277 */
[----:B------:R1:W2:Y:S01]  /*13c0*/  LDG.E.U16 R74, [R76.64] ;  /* 0x000000064c4a7981 */ /* 0x0002a2000c1e1500 */
[----:B------:R-:W-:Y:S02]  /*13d0*/  LEA.HI.X.SX32 R87, R89, R0, 0x1, P0 ;  /* 0x0000000059577211 */ /* 0x000fe400000f0eff */
[C---:B------:R-:W-:Y:S01]  /*13e0*/  LEA R82, P0, R93.reuse, R2, 0x1 ;  /* 0x000000025d527211 */ /* 0x040fe200078008ff */
[C---:B------:R-:W-:Y:S02]  /*13f0*/  IMAD R123, R14.reuse, 0x2, R121 ;  /* 0x000000020e7b7824 */ /* 0x040fe400078e0279 */
[----:B------:R3:W2:Y:S01]  /*1400*/  LDG.E.U16 R75, [R86.64] ;  /* 0x00000006564b7981 */ /* 0x0006a2000c1e1500 */
[----:B------:R-:W-:Y:S01]  /*1410*/  LEA.HI.X.SX32 R83, R93, R0, 0x1, P0 ;  /* 0x000000005d537211 */ /* 0x000fe200000f0eff */
[----:B------:R-:W-:Y:S01]  /*1420*/  IMAD R93, R14, 0x2, R123 ;  /* 0x000000020e5d7824 */ /* 0x000fe200078e027b */
[----:B0-----:R-:W-:-:S03]  /*1430*/  LEA R78, P0, R101, R2, 0x1 ;  /* 0x00000002654e7211 */ /* 0x001fc600078008ff */
[----:B-1----:R0:W2:Y:S01]  /*1440*/  LDG.E.U16 R80, [R82.64] ;  /* 0x0000000652507981 */ /* 0x0020a2000c1e1500 */
[----:B------:R-:W-:Y:S01]  /*1450*/  LEA.HI.X.SX32 R79, R101, R0, 0x1, P0 ;  /* 0x00000000654f7211 */ /* 0x000fe200000f0eff */
[C---:B------:R-:W-:Y:S01]  /*1460*/  IMAD R101, R14.reuse, 0x2, R93 ;  /* 0x000000020e657824 */ /* 0x040fe200078e025d */
[-C--:B------:R-:W-:Y:S02]  /*1470*/  LEA R76, P0, R95, R2.reuse, 0x1 ;  /* 0x000000025f4c7211 */ /* 0x080fe400078008ff */
[----:B------:R-:W-:Y:S01]  /*1480*/  LEA R84, P1, R85, R2, 0x1 ;  /* 0x0000000255547211 */ /* 0x000fe200078208ff */
[----:B------:R1:W2:Y:S01]  /*1490*/  LDG.E.U16 R88, [R78.64] ;  /* 0x000000064e587981 */ /* 0x0002a2000c1e1500 */
[----:B------:R-:W-:-:S05]  /*14a0*/  LEA R125, R14, R101, 0x1 ;  /* 0x000000650e7d7211 */ /* 0x000fca00078e08ff */
[----:B------:R-:W-:Y:S01]  /*14b0*/  IMAD R127, R14, 0x2, R125 ;  /* 0x000000020e7f7824 */ /* 0x000fe200078e027d */
[----:B------:R-:W-:-:S03]  /*14c0*/  LEA.HI.X.SX32 R77, R95, R0, 0x1, P0 ;  /* 0x000000005f4d7211 */ /* 0x000fc600000f0eff */
[C---:B------:R-:W-:Y:S01]  /*14d0*/  IMAD R129, R14.reuse, 0x2, R127 ;  /* 0x000000020e817824 */ /* 0x040fe200078e027f */
[C---:B---3--:R-:W-:Y:S01]  /*14e0*/  LEA R86, P0, R105.reuse, R2, 0x1 ;  /* 0x0000000269567211 */ /* 0x048fe200078008ff */
[----:B------:R3:W2:Y:S02]  /*14f0*/  LDG.E.U16 R89, [R76.64] ;  /* 0x000000064c597981 */ /* 0x0006a4000c1e1500 */
[C---:B------:R-:W-:Y:S01]  /*1500*/  IMAD R131, R14.reuse, 0x2, R129 ;  /* 0x000000020e837824 */ /* 0x040fe200078e0281 */
[----:B------:R-:W-:Y:S02]  /*1510*/  LEA.HI.X.SX32 R87, R105, R0, 0x1, P0 ;  /* 0x0000000069577211 */ /* 0x000fe400000f0eff */
[----:B0-----:R-:W-:Y:S01]  /*1520*/  LEA R82, P0, R107, R2, 0x1 ;  /* 0x000000026b527211 */ /* 0x001fe200078008ff */
[----:B------:R-:W-:Y:S01]  /*1530*/  IMAD R133, R14, 0x2, R131 ;  /* 0x000000020e857824 */ /* 0x000fe200078e0283 */
[-C--:B------:R-:W-:Y:S01]  /*1540*/  LEA.HI.X.SX32 R85, R85, R0.reuse, 0x1, P1 ;  /* 0x0000000055557211 */ /* 0x080fe200008f0eff */
[----:B------:R0:W2:Y:S01]  /*1550*/  LDG.E.U16 R94, [R86.64] ;  /* 0x00000006565e7981 */ /* 0x0000a2000c1e1500 */
[----:B------:R-:W-:-:S02]  /*1560*/  LEA.HI.X.SX32 R83, R107, R0, 0x1, P0 ;  /* 0x000000006b537211 */ /* 0x000fc400000f0eff */
[----:B------:R-:W-:Y:S01]  /*1570*/  LEA R107, R14, R133, 0x1 ;  /* 0x000000850e6b7211 */ /* 0x000fe200078e08ff */
[----:B------:R0:W4:Y:S01]  /*1580*/  LDG.E.U16 R73, [R84.64] ;  /* 0x0000000654497981 */ /* 0x000122000c1e1500 */
[----:B------:R-:W-:-:S03]  /*1590*/  LEA R90, P1, R91, R2, 0x1 ;  /* 0x000000025b5a7211 */ /* 0x000fc600078208ff */
[C---:B------:R-:W-:Y:S01]  /*15a0*/  IMAD R135, R14.reuse, 0x2, R107 ;  /* 0x000000020e877824 */ /* 0x040fe200078e026b */
[----:B------:R-:W-:Y:S01]  /*15b0*/  LEA.HI.X.SX32 R91, R91, R0, 0x1, P1 ;  /* 0x000000005b5b7211 */ /* 0x000fe200008f0eff */
[----:B------:R3:W4:Y:S02]  /*15c0*/  LDG.E.U16 R96, [R82.64] ;  /* 0x0000000652607981 */ /* 0x000724000c1e1500 */
[C---:B------:R-:W-:Y:S01]  /*15d0*/  IMAD R137, R14.reuse, 0x2, R135 ;  /* 0x000000020e897824 */ /* 0x040fe200078e0287 */
[-C--:B-1----:R-:W-:Y:S01]  /*15e0*/  LEA R78, P0, R109, R2.reuse, 0x1 ;  /* 0x000000026d4e7211 */ /* 0x082fe200078008ff */
[----:B------:R1:W4:Y:S01]  /*15f0*/  LDG.E.U16 R81, [R90.64] ;  /* 0x000000065a517981 */ /* 0x000322000c1e1500 */
[----:B0-----:R-:W-:Y:S01]  /*1600*/  LEA R84, P1, R103, R2, 0x1 ;  /* 0x0000000267547211 */ /* 0x001fe200078208ff */
[C---:B------:R-:W-:Y:S01]  /*1610*/  IMAD R139, R14.reuse, 0x2, R137 ;  /* 0x000000020e8b7824 */ /* 0x040fe200078e0289 */
[-C--:B------:R-:W-:Y:S02]  /*1620*/  LEA.HI.X.SX32 R79, R109, R0.reuse, 0x1, P0 ;  /* 0x000000006d4f7211 */ /* 0x080fe400000f0eff */
[----:B------:R-:W-:Y:S01]  /*1630*/  LEA.HI.X.SX32 R85, R103, R0, 0x1, P1 ;  /* 0x0000000067557211 */ /* 0x000fe200008f0eff */
[----:B------:R-:W-:Y:S01]  /*1640*/  IMAD R109, R14, 0x2, R139 ;  /* 0x000000020e6d7824 */ /* 0x000fe200078e028b */
[----:B---3--:R-:W-:-:S03]  /*1650*/  LEA R76, P0, R111, R2, 0x1 ;  /* 0x000000026f4c7211 */ /* 0x008fc600078008ff */
[----:B------:R0:W3:Y:S01]  /*1660*/  LDG.E.U16 R95, [R84.64] ;  /* 0x00000006545f7981 */ /* 0x0000e2000c1e1500 */
[----:B------:R-:W-:Y:S02]  /*1670*/  LEA.HI.X.SX32 R77, R111, R0, 0x1, P0 ;  /* 0x000000006f4d7211 */ /* 0x000fe400000f0eff */
[C---:B------:R-:W-:Y:S02]  /*1680*/  LEA R141, R14.reuse, R109, 0x1 ;  /* 0x0000006d0e8d7211 */ /* 0x040fe400078e08ff */
[-C--:B-1----:R-:W-:Y:S01]  /*1690*/  LEA R90, P1, R97, R2.reuse, 0x1 ;  /* 0x00000002615a7211 */ /* 0x082fe200078208ff */
[----:B------:R1:W3:Y:S01]  /*16a0*/  LDG.E.U16 R98, [R76.64] ;  /* 0x000000064c627981 */ /* 0x0002e2000c1e1500 */
[----:B0-----:R-:W-:Y:S01]  /*16b0*/  LEA R84, P0, R113, R2, 0x1 ;  /* 0x0000000271547211 */ /* 0x001fe200078008ff */
[----:B------:R-:W-:-:S03]  /*16c0*/  IMAD R143, R14, 0x2, R141 ;  /* 0x000000020e8f7824 */ /* 0x000fc600078e028d */
[----:B------:R-:W-:Y:S02]  /*16d0*/  LEA.HI.X.SX32 R85, R113, R0, 0x1, P0 ;  /* 0x0000000071557211 */ /* 0x000fe400000f0eff */
[----:B------:R-:W-:Y:S02]  /*16e0*/  LEA R82, P0, R115, R2, 0x1 ;  /* 0x0000000273527211 */ /* 0x000fe400078008ff */
[----:B------:R-:W-:Y:S01]  /*16f0*/  LEA.HI.X.SX32 R91, R97, R0, 0x1, P1 ;  /* 0x00000000615b7211 */ /* 0x000fe200008f0eff */
[----:B------:R0:W3:Y:S01]  /*1700*/  LDG.E.U16 R102, [R84.64] ;  /* 0x0000000654667981 */ /* 0x0000e2000c1e1500 */
[----:B------:R-:W-:Y:S02]  /*1710*/  LEA R86, P1, R117, R2, 0x1 ;  /* 0x0000000275567211 */ /* 0x000fe400078208ff */
[-C--:B------:R-:W-:Y:S01]  /*1720*/  LEA.HI.X.SX32 R83, R115, R0.reuse, 0x1, P0 ;  /* 0x0000000073537211 */ /* 0x080fe200000f0eff */
[C---:B------:R-:W-:Y:S01]  /*1730*/  IMAD R115, R14.reuse, 0x2, R143 ;  /* 0x000000020e737824 */ /* 0x040fe200078e028f */
[----:B------:R-:W-:Y:S01]  /*1740*/  LEA.HI.X.SX32 R87, R117, R0, 0x1, P1 ;  /* 0x0000000075577211 */ /* 0x000fe200008f0eff */
[----:B------:R0:W3:Y:S02]  /*1750*/  LDG.E.U16 R97, [R78.64] ;  /* 0x000000064e617981 */ /* 0x0000e4000c1e1500 */
[----:B------:R-:W-:-:S02]  /*1760*/  IMAD R117, R14, 0x2, R115 ;  /* 0x000000020e757824 */ /* 0x000fc400078e0273 */
[----:B------:R1:W3:Y:S04]  /*1770*/  LDG.E.U16 R99, [R90.64] ;  /* 0x000000065a637981 */ /* 0x0002e8000c1e1500 */
[----:B------:R5:W3:Y:S01]  /*1780*/  LDG.E.U16 R103, [R82.64] ;  /* 0x0000000652677981 */ /* 0x000ae2000c1e1500 */
[----:B0-----:R-:W-:-:S03]  /*1790*/  LEA R78, P0, R119, R2, 0x1 ;  /* 0x00000002774e7211 */ /* 0x001fc600078008ff */
[----:B------:R0:W3:Y:S01]  /*17a0*/  LDG.E.U16 R105, [R86.64] ;  /* 0x0000000656697981 */ /* 0x0000e2000c1e1500 */
[C---:B-1----:R-:W-:Y:S01]  /*17b0*/  IMAD R91, R14.reuse, 0x2, R117 ;  /* 0x000000020e5b7824 */ /* 0x042fe200078e0275 */
[----:B------:R-:W-:Y:S02]  /*17c0*/  LEA.HI.X.SX32 R79, R119, R0, 0x1, P0 ;  /* 0x00000000774f7211 */ /* 0x000fe400000f0eff */
[C---:B------:R-:W-:Y:S02]  /*17d0*/  LEA R76, P0, R121.reuse, R2, 0x1 ;  /* 0x00000002794c7211 */ /* 0x040fe400078008ff */
[C---:B------:R-:W-:Y:S01]  /*17e0*/  LEA R119, R14.reuse, R91, 0x1 ;  /* 0x0000005b0e777211 */ /* 0x040fe200078e08ff */
[----:B------:R1:W3:Y:S01]  /*17f0*/  LDG.E.U16 R104, [R78.64] ;  /* 0x000000064e687981 */ /* 0x0002e2000c1e1500 */
[----:B------:R-:W-:Y:S02]  /*1800*/  LEA.HI.X.SX32 R77, R121, R0, 0x1, P0 ;  /* 0x00000000794d7211 */ /* 0x000fe400000f0eff */
[-C--:B------:R-:W-:Y:S01]  /*1810*/  LEA R84, P0, R123, R2.reuse, 0x1 ;  /* 0x000000027b547211 */ /* 0x080fe200078008ff */
[C---:B------:R-:W-:Y:S01]  /*1820*/  IMAD R121, R14.reuse, 0x2, R119 ;  /* 0x000000020e797824 */ /* 0x040fe200078e0277 */
[----:B-----5:R-:W-:Y:S01]  /*1830*/  LEA R82, P1, R93, R2, 0x1 ;  /* 0x000000025d527211 */ /* 0x020fe200078208ff */
[----:B------:R5:W3:Y:S01]  /*1840*/  LDG.E.U16 R106, [R76.64] ;  /* 0x000000064c6a7981 */ /* 0x000ae2000c1e1500 */
[-C--:B------:R-:W-:Y:S01]  /*1850*/  LEA.HI.X.SX32 R85, R123, R0.reuse, 0x1, P0 ;  /* 0x000000007b557211 */ /* 0x080fe200000f0eff */
[----:B------:R-:W-:Y:S01]  /*1860*/  IMAD R123, R14, 0x2, R121 ;  /* 0x000000020e7b7824 */ /* 0x000fe200078e0279 */
[----:B------:R-:W-:-:S02]  /*1870*/  LEA.HI.X.SX32 R83, R93, R0, 0x1, P1 ;  /* 0x000000005d537211 */ /* 0x000fc400008f0eff */
[C---:B0-----:R-:W-:Y:S01]  /*1880*/  LEA R86, P0, R101.reuse, R2, 0x1 ;  /* 0x0000000265567211 */ /* 0x041fe200078008ff */
[C---:B------:R-:W-:Y:S01]  /*1890*/  IMAD R93, R14.reuse, 0x2, R123 ;  /* 0x000000020e5d7824 */ /* 0x040fe200078e027b */
[----:B------:R0:W3:Y:S02]  /*18a0*/  LDG.E.U16 R108, [R84.64] ;  /* 0x00000006546c7981 */ /* 0x0000e4000c1e1500 */
[----:B------:R-:W-:Y:S01]  /*18b0*/  LEA.HI.X.SX32 R87, R101, R0, 0x1, P0 ;  /* 0x0000000065577211 */ /* 0x000fe200000f0eff */
[C---:B------:R-:W-:Y:S01]  /*18c0*/  IMAD R101, R14.reuse, 0x2, R93 ;  /* 0x000000020e657824 */ /* 0x040fe200078e025d */
[-C--:B------:R-:W-:Y:S01]  /*18d0*/  LEA R112, P0, R125, R2.reuse, 0x1 ;  /* 0x000000027d707211 */ /* 0x080fe200078008ff */
[----:B------:R0:W3:Y:S03]  /*18e0*/  LDG.E.U16 R111, [R82.64] ;  /* 0x00000006526f7981 */ /* 0x0000e6000c1e1500 */
[----:B------:R-:W-:Y:S01]  /*18f0*/  LEA R145, R14, R101, 0x1 ;  /* 0x000000650e917211 */ /* 0x000fe200078e08ff */
[----:B------:R0:W3:Y:S01]  /*1900*/  LDG.E.U16 R110, [R86.64] ;  /* 0x00000006566e7981 */ /* 0x0000e2000c1e1500 */
[----:B-----5:R-:W-:-:S02]  /*1910*/  LEA R76, P1, R127, R2, 0x1 ;  /* 0x000000027f4c7211 */ /* 0x020fc400078208ff */
[-C--:B------:R-:W-:Y:S01]  /*1920*/  LEA.HI.X.SX32 R113, R125, R0.reuse, 0x1, P0 ;  /* 0x000000007d717211 */ /* 0x080fe200000f0eff */
[C---:B------:R-:W-:Y:S01]  /*1930*/  IMAD R125, R14.reuse, 0x2, R145 ;  /* 0x000000020e7d7824 */ /* 0x040fe200078e0291 */
[----:B------:R-:W-:Y:S02]  /*1940*/  LEA.HI.X.SX32 R77, R127, R0, 0x1, P1 ;  /* 0x000000007f4d7211 */ /* 0x000fe400008f0eff */
[C---:B-1----:R-:W-:Y:S01]  /*1950*/  LEA R78, P0, R129.reuse, R2, 0x1 ;  /* 0x00000002814e7211 */ /* 0x042fe200078008ff */
[C---:B------:R-:W-:Y:S01]  /*1960*/  IMAD R127, R14.reuse, 0x2, R125 ;  /* 0x000000020e7f7824 */ /* 0x040fe200078e027d */
[----:B------:R1:W5:Y:S02]  /*1970*/  LDG.E.U16 R112, [R112.64] ;  /* 0x0000000670707981 */ /* 0x000364000c1e1500 */
[----:B------:R-:W-:Y:S01]  /*1980*/  LEA.HI.X.SX32 R79, R129, R0, 0x1, P0 ;  /* 0x00000000814f7211 */ /* 0x000fe200000f0eff */
[C---:B------:R-:W-:Y:S01]  /*1990*/  IMAD R129, R14.reuse, 0x2, R127 ;  /* 0x000000020e817824 */ /* 0x040fe200078e027f */
[C---:B0-----:R-:W-:Y:S01]  /*19a0*/  LEA R84, P0, R131.reuse, R2, 0x1 ;  /* 0x0000000283547211 */ /* 0x041fe200078008ff */
[----:B------:R0:W5:Y:S02]  /*19b0*/  LDG.E.U16 R114, [R76.64] ;  /* 0x000000064c727981 */ /* 0x000164000c1e1500 */
[C---:B------:R-:W-:Y:S01]  /*19c0*/  IMAD R147, R14.reuse, 0x2, R129 ;  /* 0x000000020e937824 */ /* 0x040fe200078e0281 */
[----:B------:R-:W-:Y:S01]  /*19d0*/  LEA.HI.X.SX32 R85, R131, R0, 0x1, P0 ;  /* 0x0000000083557211 */ /* 0x000fe200000f0eff */
[----:B------:R0:W5:Y:S03]  /*19e0*/  LDG.E.U16 R155, [R78.64] ;  /* 0x000000064e9b7981 */ /* 0x000166000c1e1500 */
[----:B------:R-:W-:Y:S01]  /*19f0*/  LEA R131, R14, R147, 0x1 ;  /* 0x000000930e837211 */ /* 0x000fe200078e08ff */
[----:B------:R0:W5:Y:S01]  /*1a00*/  LDG.E.U16 R116, [R84.64] ;  /* 0x0000000654747981 */ /* 0x000162000c1e1500 */
[----:B------:R-:W-:-:S03]  /*1a10*/  LEA R82, P1, R133, R2, 0x1 ;  /* 0x0000000285527211 */ /* 0x000fc600078208ff */
[C---:B-1----:R-:W-:Y:S01]  /*1a20*/  IMAD R113, R14.reuse, 0x2, R131 ;  /* 0x000000020e717824 */ /* 0x042fe200078e0283 */
[----:B------:R-:W-:Y:S02]  /*1a30*/  LEA R86, P0, R135, R2, 0x1 ;  /* 0x0000000287567211 */ /* 0x000fe400078008ff */
[-C--:B------:R-:W-:Y:S01]  /*1a40*/  LEA.HI.X.SX32 R83, R133, R0.reuse, 0x1, P1 ;  /* 0x0000000085537211 */ /* 0x080fe200008f0eff */
[C---:B------:R-:W-:Y:S01]  /*1a50*/  IMAD R133, R14.reuse, 0x2, R113 ;  /* 0x000000020e857824 */ /* 0x040fe200078e0271 */
[----:B------:R-:W-:Y:S02]  /*1a60*/  LEA.HI.X.SX32 R87, R135, R0, 0x1, P0 ;  /* 0x0000000087577211 */ /* 0x000fe400000f0eff */
[-C--:B0-----:R-:W-:Y:S01]  /*1a70*/  LEA R76, P0, R141, R2.reuse, 0x1 ;  /* 0x000000028d4c7211 */ /* 0x081fe200078008ff */
[C---:B------:R-:W-:Y:S01]  /*1a80*/  IMAD R135, R14.reuse, 0x2, R133 ;  /* 0x000000020e877824 */ /* 0x040fe200078e0285 */
[----:B------:R-:W-:Y:S01]  /*1a90*/  LEA R78, P1, R91, R2, 0x1 ;  /* 0x000000025b4e7211 */ /* 0x000fe200078208ff */
[----:B------:R0:W5:Y:S01]  /*1aa0*/  LDG.E.U16 R118, [R82.64] ;  /* 0x0000000652767981 */ /* 0x000162000c1e1500 */
[----:B------:R-:W-:Y:S01]  /*1ab0*/  LEA.HI.X.SX32 R77, R141, R0, 0x1, P0 ;  /* 0x000000008d4d7211 */ /* 0x000fe200000f0eff */
[C---:B------:R-:W-:Y:S01]  /*1ac0*/  IMAD R141, R14.reuse, 0x2, R135 ;  /* 0x000000020e8d7824 */ /* 0x040fe200078e0287 */
[C---:B------:R-:W-:Y:S01]  /*1ad0*/  LEA R84, P0, R93.reuse, R2, 0x1 ;  /* 0x000000025d547211 */ /* 0x040fe200078008ff */
[----:B------:R1:W5:Y:S03]  /*1ae0*/  LDG.E.U16 R157, [R86.64] ;  /* 0x00000006569d7981 */ /* 0x000366000c1e1500 */
[----:B------:R-:W-:Y:S01]  /*1af0*/  LEA R149, R14, R141, 0x1 ;  /* 0x0000008d0e957211 */ /* 0x000fe200078e08ff */
[----:B------:R0:W5:Y:S01]  /*1b00*/  LDG.E.U16 R159, [R76.64] ;  /* 0x000000064c9f7981 */ /* 0x000162000c1e1500 */
[----:B------:R-:W-:-:S03]  /*1b10*/  LEA.HI.X.SX32 R85, R93, R0, 0x1, P0 ;  /* 0x000000005d557211 */ /* 0x000fc600000f0eff */
[C---:B------:R-:W-:Y:S01]  /*1b20*/  IMAD R151, R14.reuse, 0x2, R149 ;  /* 0x000000020e977824 */ /* 0x040fe200078e0295 */
[----:B------:R-:W-:Y:S01]  /*1b30*/  LEA R90, P0, R127, R2, 0x1 ;  /* 0x000000027f5a7211 */ /* 0x000fe200078008ff */
[----:B------:R1:W5:Y:S02]  /*1b40*/  LDG.E.U16 R163, [R84.64] ;  /* 0x0000000654a37981 */ /* 0x000364000c1e1500 */
[C---:B------:R-:W-:Y:S01]  /*1b50*/  IMAD R153, R14.reuse, 0x2, R151 ;  /* 0x000000020e997824 */ /* 0x040fe200078e0297 */
[----:B------:R-:W-:Y:S02]  /*1b60*/  LEA.HI.X.SX32 R79, R91, R0, 0x1, P1 ;  /* 0x000000005b4f7211 */ /* 0x000fe400008f0eff */
[----:B0-----:R-:W-:Y:S02]  /*1b70*/  LEA R82, P1, R113, R2, 0x1 ;  /* 0x0000000271527211 */ /* 0x001fe400078208ff */
[-C--:B------:R-:W-:Y:S01]  /*1b80*/  LEA.HI.X.SX32 R91, R127, R0.reuse, 0x1, P0 ;  /* 0x000000007f5b7211 */ /* 0x080fe200000f0eff */
[C---:B------:R-:W-:Y:S01]  /*1b90*/  IMAD R127, R14.reuse, 0x2, R153 ;  /* 0x000000020e7f7824 */ /* 0x040fe200078e0299 */
[----:B------:R-:W-:Y:S01]  /*1ba0*/  LEA.HI.X.SX32 R83, R113, R0, 0x1, P1 ;  /* 0x0000000071537211 */ /* 0x000fe200008f0eff */
[----:B------:R0:W5:Y:S02]  /*1bb0*/  LDG.E.U16 R161, [R78.64] ;  /* 0x000000064ea17981 */ /* 0x000164000c1e1500 */
[----:B------:R-:W-:Y:S01]  /*1bc0*/  IMAD R113, R14, 0x2, R127 ;  /* 0x000000020e717824 */ /* 0x000fe200078e027f */
[C---:B------:R-:W-:Y:S01]  /*1bd0*/  LEA R76, P0, R149.reuse, R2, 0x1 ;  /* 0x00000002954c7211 */ /* 0x040fe200078008ff */
[----:B------:R1:W5:Y:S03]  /*1be0*/  LDG.E.U16 R165, [R90.64] ;  /* 0x000000065aa57981 */ /* 0x000366000c1e1500 */
[----:B------:R-:W-:-:S02]  /*1bf0*/  LEA.HI.X.SX32 R77, R149, R0, 0x1, P0 ;  /* 0x00000000954d7211 */ /* 0x000fc400000f0eff */
[-C--:B0-----:R-:W-:Y:S01]  /*1c00*/  LEA R78, P1, R113, R2.reuse, 0x1 ;  /* 0x00000002714e7211 */ /* 0x081fe200078208ff */
[----:B------:R0:W5:Y:S01]  /*1c10*/  LDG.E.U16 R149, [R82.64] ;  /* 0x0000000652957981 */ /* 0x000162000c1e1500 */
[----:B-1----:R-:W-:Y:S02]  /*1c20*/  LEA R86, P0, R137, R2, 0x1 ;  /* 0x0000000289567211 */ /* 0x002fe400078008ff */
[-C--:B------:R-:W-:Y:S01]  /*1c30*/  LEA.HI.X.SX32 R79, R113, R0.reuse, 0x1, P1 ;  /* 0x00000000714f7211 */ /* 0x080fe200008f0eff */
[----:B------:R1:W5:Y:S01]  /*1c40*/  LDG.E.U16 R167, [R76.64] ;  /* 0x000000064ca77981 */ /* 0x000362000c1e1500 */
[----:B------:R-:W-:-:S03]  /*1c50*/  LEA.HI.X.SX32 R87, R137, R0, 0x1, P0 ;  /* 0x0000000089577211 */ /* 0x000fc600000f0eff */
[----:B------:R0:W5:Y:S01]  /*1c60*/  LDG.E.U16 R137, [R78.64] ;  /* 0x000000064e897981 */ /* 0x000162000c1e1500 */
[-C--:B------:R-:W-:Y:S02]  /*1c70*/  LEA R92, P0, R143, R2.reuse, 0x1 ;  /* 0x000000028f5c7211 */ /* 0x080fe400078008ff */
[----:B------:R-:W-:Y:S02]  /*1c80*/  LEA R84, P1, R119, R2, 0x1 ;  /* 0x0000000277547211 */ /* 0x000fe400078208ff */
[----:B------:R-:W-:Y:S02]  /*1c90*/  LEA.HI.X.SX32 R93, R143, R0, 0x1, P0 ;  /* 0x000000008f5d7211 */ /* 0x000fe400000f0eff */
[----:B------:R-:W-:Y:S02]  /*1ca0*/  LEA R90, P0, R101, R2, 0x1 ;  /* 0x00000002655a7211 */ /* 0x000fe400078008ff */
[-C--:B------:R-:W-:Y:S01]  /*1cb0*/  LEA.HI.X.SX32 R85, R119, R0.reuse, 0x1, P1 ;  /* 0x0000000077557211 */ /* 0x080fe200008f0eff */
[----:B------:R0:W5:Y:S01]  /*1cc0*/  LDG.E.U16 R122, [R92.64] ;  /* 0x000000065c7a7981 */ /* 0x000162000c1e1500 */
[----:B------:R-:W-:-:S02]  /*1cd0*/  LEA.HI.X.SX32 R91, R101, R0, 0x1, P0 ;  /* 0x00000000655b7211 */ /* 0x000fc400000f0eff */
[-C--:B-1----:R-:W-:Y:S01]  /*1ce0*/  LEA R76, P0, R129, R2.reuse, 0x1 ;  /* 0x00000002814c7211 */ /* 0x082fe200078008ff */
[----:B------:R1:W5:Y:S01]  /*1cf0*/  LDG.E.U16 R119, [R86.64] ;  /* 0x0000000656777981 */ /* 0x000362000c1e1500 */
[----:B0-----:R-:W-:Y:S02]  /*1d00*/  LEA R82, P1, R133, R2, 0x1 ;  /* 0x0000000285527211 */ /* 0x001fe400078208ff */
[----:B------:R-:W-:Y:S01]  /*1d10*/  LEA R113, R14, R113, 0x1 ;  /* 0x000000710e717211 */ /* 0x000fe200078e08ff */
[----:B------:R0:W5:Y:S01]  /*1d20*/  LDG.E.U16 R124, [R84.64] ;  /* 0x00000006547c7981 */ /* 0x000162000c1e1500 */
[-C--:B------:R-:W-:Y:S02]  /*1d30*/  LEA.HI.X.SX32 R77, R129, R0.reuse, 0x1, P0 ;  /* 0x00000000814d7211 */ /* 0x080fe400000f0eff */
[----:B------:R-:W-:Y:S01]  /*1d40*/  LEA.HI.X.SX32 R83, R133, R0, 0x1, P1 ;  /* 0x0000000085537211 */ /* 0x000fe200008f0eff */
[----:B------:R0:W5:Y:S01]  /*1d50*/  LDG.E.U16 R128, [R90.64] ;  /* 0x000000065a807981 */ /* 0x000162000c1e1500 */
[----:B------:R-:W-:-:S02]  /*1d60*/  LEA R78, P0, R151, R2, 0x1 ;  /* 0x00000002974e7211 */ /* 0x000fc400078008ff */
[----:B-1----:R-:W-:Y:S01]  /*1d70*/  LEA R86, P1, R113, R2, 0x1 ;  /* 0x0000000271567211 */ /* 0x002fe200078208ff */
[----:B------:R1:W5:Y:S01]  /*1d80*/  LDG.E.U16 R130, [R76.64] ;  /* 0x000000064c827981 */ /* 0x000362000c1e1500 */
[-C--:B------:R-:W-:Y:S02]  /*1d90*/  LEA.HI.X.SX32 R79, R151, R0.reuse, 0x1, P0 ;  /* 0x00000000974f7211 */ /* 0x080fe400000f0eff */
[----:B------:R-:W-:Y:S01]  /*1da0*/  LEA.HI.X.SX32 R87, R113, R0, 0x1, P1 ;  /* 0x0000000071577211 */ /* 0x000fe200008f0eff */
[----:B------:R0:W5:Y:S04]  /*1db0*/  LDG.E.U16 R133, [R82.64] ;  /* 0x0000000652857981 */ /* 0x000168000c1e1500 */
[----:B------:R1:W5:Y:S01]  /*1dc0*/  LDG.E.U16 R134, [R78.64] ;  /* 0x000000064e867981 */ /* 0x000362000c1e1500 */
[----:B------:R-:W-:-:S03]  /*1dd0*/  LEA R92, P0, R139, R2, 0x1 ;  /* 0x000000028b5c7211 */ /* 0x000fc600078008ff */
[----:B------:R1:W5:Y:S01]  /*1de0*/  LDG.E.U16 R136, [R86.64] ;  /* 0x0000000656887981 */ /* 0x000362000c1e1500 */
[----:B------:R-:W-:Y:S02]  /*1df0*/  LEA.HI.X.SX32 R93, R139, R0, 0x1, P0 ;  /* 0x000000008b5d7211 */ /* 0x000fe400000f0eff */
[-C--:B0-----:R-:W-:Y:S02]  /*1e00*/  LEA R90, P0, R121, R2.reuse, 0x1 ;  /* 0x00000002795a7211 */ /* 0x081fe400078008ff */
[----:B------:R-:W-:Y:S02]  /*1e10*/  LEA R84, P1, R115, R2, 0x1 ;  /* 0x0000000273547211 */ /* 0x000fe400078208ff */
[----:B------:R-:W-:Y:S02]  /*1e20*/  LEA.HI.X.SX32 R91, R121, R0, 0x1, P0 ;  /* 0x00000000795b7211 */ /* 0x000fe400000f0eff */
[----:B-1----:R-:W-:Y:S02]  /*1e30*/  LEA R76, P0, R147, R2, 0x1 ;  /* 0x00000002934c7211 */ /* 0x002fe400078008ff */
[----:B------:R-:W-:Y:S01]  /*1e40*/  LEA.HI.X.SX32 R85, R115, R0, 0x1, P1 ;  /* 0x0000000073557211 */ /* 0x000fe200008f0eff */
[----:B------:R-:W-:Y:S01]  /*1e50*/  IMAD R113, R14, 0x2, R113 ;  /* 0x000000020e717824 */ /* 0x000fe200078e0271 */
[----:B------:R-:W-:Y:S01]  /*1e60*/  LEA R100, P1, R145, R2, 0x1 ;  /* 0x0000000291647211 */ /* 0x000fe200078208ff */
[----:B------:R0:W5:Y:S01]  /*1e70*/  LDG.E.U16 R115, [R92.64] ;  /* 0x000000065c737981 */ /* 0x000162000c1e1500 */
[----:B------:R-:W-:-:S02]  /*1e80*/  LEA.HI.X.SX32 R77, R147, R0, 0x1, P0 ;  /* 0x00000000934d7211 */ /* 0x000fc400000f0eff */
[----:B------:R-:W-:Y:S01]  /*1e90*/  LEA R82, P0, R135, R2, 0x1 ;  /* 0x0000000287527211 */ /* 0x000fe200078008ff */
[----:B------:R1:W5:Y:S01]  /*1ea0*/  LDG.E.U16 R121, [R84.64] ;  /* 0x0000000654797981 */ /* 0x000362000c1e1500 */
[----:B------:R-:W-:Y:S02]  /*1eb0*/  LEA.HI.X.SX32 R101, R145, R0, 0x1, P1 ;  /* 0x0000000091657211 */ /* 0x000fe400008f0eff */
[----:B------:R-:W-:Y:S01]  /*1ec0*/  LEA R78, P1, R153, R2, 0x1 ;  /* 0x00000002994e7211 */ /* 0x000fe200078208ff */
[----:B------:R0:W5:Y:S01]  /*1ed0*/  LDG.E.U16 R126, [R90.64] ;  /* 0x000000065a7e7981 */ /* 0x000162000c1e1500 */
[----:B------:R-:W-:Y:S02]  /*1ee0*/  LEA.HI.X.SX32 R83, R135, R0, 0x1, P0 ;  /* 0x0000000087537211 */ /* 0x000fe400000f0eff */
[----:B------:R-:W-:Y:S01]  /*1ef0*/  LEA R86, P0, R113, R2, 0x1 ;  /* 0x0000000271567211 */ /* 0x000fe200078008ff */
[----:B------:R0:W5:Y:S01]  /*1f00*/  LDG.E.U16 R129, [R100.64] ;  /* 0x0000000664817981 */ /* 0x000162000c1e1500 */
[-C--:B------:R-:W-:Y:S01]  /*1f10*/  LEA.HI.X.SX32 R79, R153, R0.reuse, 0x1, P1 ;  /* 0x00000000994f7211 */ /* 0x080fe200008f0eff */
[----:B-1----:R-:W-:Y:S01]  /*1f20*/  IMAD R85, R14, 0x2, R113 ;  /* 0x000000020e557824 */ /* 0x002fe200078e0271 */
[----:B------:R-:W-:Y:S01]  /*1f30*/  LEA.HI.X.SX32 R87, R113, R0, 0x1, P0 ;  /* 0x0000000071577211 */ /* 0x000fe200000f0eff */
[----:B------:R1:W5:Y:S03]  /*1f40*/  LDG.E.U16 R132, [R76.64] ;  /* 0x000000064c847981 */ /* 0x000366000c1e1500 */
[-C--:B0-----:R-:W-:Y:S01]  /*1f50*/  LEA R90, P1, R85, R2.reuse, 0x1 ;  /* 0x00000002555a7211 */ /* 0x081fe200078208ff */
[----:B------:R0:W5:Y:S01]  /*1f60*/  LDG.E.U16 R14, [R82.64] ;  /* 0x00000006520e7981 */ /* 0x000162000c1e1500 */
[----:B------:R-:W-:-:S03]  /*1f70*/  LEA R84, P0, R107, R2, 0x1 ;  /* 0x000000026b547211 */ /* 0x000fc600078008ff */
[----:B------:R0:W5:Y:S01]  /*1f80*/  LDG.E.U16 R113, [R78.64] ;  /* 0x000000064e717981 */ /* 0x000162000c1e1500 */
[----:B------:R-:W-:-:S03]  /*1f90*/  LEA.HI.X.SX32 R91, R85, R0, 0x1, P1 ;  /* 0x00000000555b7211 */ /* 0x000fc600008f0eff */
[----:B------:R0:W5:Y:S01]  /*1fa0*/  LDG.E.U16 R135, [R86.64] ;  /* 0x0000000656877981 */ /* 0x000162000c1e1500 */
[----:B------:R-:W-:Y:S02]  /*1fb0*/  LEA.HI.X.SX32 R85, R107, R0, 0x1, P0 ;  /* 0x000000006b557211 */ /* 0x000fe400000f0eff */
[-C--:B------:R-:W-:Y:S01]  /*1fc0*/  LEA R100, P0, R109, R2.reuse, 0x1 ;  /* 0x000000026d647211 */ /* 0x080fe200078008ff */
[----:B------:R0:W5:Y:S01]  /*1fd0*/  LDG.E.U16 R107, [R90.64] ;  /* 0x000000065a6b7981 */ /* 0x000162000c1e1500 */
[----:B------:R-:W-:Y:S02]  /*1fe0*/  LEA R92, P1, R117, R2, 0x1 ;  /* 0x00000002755c7211 */ /* 0x000fe400078208ff */
[----:B------:R-:W-:Y:S01]  /*1ff0*/  LEA.HI.X.SX32 R101, R109, R0, 0x1, P0 ;  /* 0x000000006d657211 */ /* 0x000fe200000f0eff */
[----:B------:R-:W5:Y:S01]  /*2000*/  LDG.E.U16 R84, [R84.64] ;  /* 0x0000000654547981 */ /* 0x000f62000c1e1500 */
[----:B-1----:R-:W-:Y:S02]  /*2010*/  LEA R76, P0, R123, R2, 0x1 ;  /* 0x000000027b4c7211 */ /* 0x002fe400078008ff */
[-C--:B------:R-:W-:Y:S01]  /*2020*/  LEA.HI.X.SX32 R93, R117, R0.reuse, 0x1, P1 ;  /* 0x00000000755d7211 */ /* 0x080fe200008f0eff */
[----:B------:R-:W5:Y:S01]  /*2030*/  LDG.E.U16 R100, [R100.64] ;  /* 0x0000000664647981 */ /* 0x000f62000c1e1500 */
[----:B------:R-:W-:-:S02]  /*2040*/  LEA.HI.X.SX32 R77, R123, R0, 0x1, P0 ;  /* 0x000000007b4d7211 */ /* 0x000fc400000f0eff */
[-C--:B0-----:R-:W-:Y:S01]  /*2050*/  LEA R78, P0, R125, R2.reuse, 0x1 ;  /* 0x000000027d4e7211 */ /* 0x081fe200078008ff */
[----:B------:R-:W5:Y:S01]  /*2060*/  LDG.E.U16 R92, [R92.64] ;  /* 0x000000065c5c7981 */ /* 0x000f62000c1e1500 */
[----:B------:R-:W-:Y:S02]  /*2070*/  LEA R82, P1, R131, R2, 0x1 ;  /* 0x0000000283527211 */ /* 0x000fe400078208ff */
[----:B------:R-:W-:Y:S01]  /*2080*/  LEA.HI.X.SX32 R79, R125, R0, 0x1, P0 ;  /* 0x000000007d4f7211 */ /* 0x000fe200000f0eff */
[----:B------:R0:W5:Y:S01]  /*2090*/  LDG.E.U16 R76, [R76.64] ;  /* 0x000000064c4c7981 */ /* 0x000162000c1e1500 */
[----:B------:R-:W-:Y:S02]  /*20a0*/  LEA R86, P0, R141, R2, 0x1 ;  /* 0x000000028d567211 */ /* 0x000fe400078008ff */
[----:B------:R-:W-:Y:S01]  /*20b0*/  LEA.HI.X.SX32 R83, R131, R0, 0x1, P1 ;  /* 0x0000000083537211 */ /* 0x000fe200008f0eff */
[----:B------:R-:W5:Y:S01]  /*20c0*/  LDG.E.U16 R78, [R78.64] ;  /* 0x000000064e4e7981 */ /* 0x000f62000c1e1500 */
[----:B------:R-:W-:-:S02]  /*20d0*/  LEA R90, P1, R127, R2, 0x1 ;  /* 0x000000027f5a7211 */ /* 0x000fc400078208ff */
[-C--:B------:R-:W-:Y:S01]  /*20e0*/  LEA.HI.X.SX32 R87, R141, R0.reuse, 0x1, P0 ;  /* 0x000000008d577211 */ /* 0x080fe200000f0eff */
[----:B------:R-:W5:Y:S01]  /*20f0*/  LDG.E.U16 R82, [R82.64] ;  /* 0x0000000652527981 */ /* 0x000f62000c1e1500 */
[----:B------:R-:W-:-:S03]  /*2100*/  LEA.HI.X.SX32 R91, R127, R0, 0x1, P1 ;  /* 0x000000007f5b7211 */ /* 0x000fc600008f0eff */
[----:B------:R-:W5:Y:S04]  /*2110*/  LDG.E.U16 R86, [R86.64] ;  /* 0x0000000656567981 */ /* 0x000f68000c1e1500 */
[----:B------:R-:W5:Y:S01]  /*2120*/  LDG.E.U16 R90, [R90.64] ;  /* 0x000000065a5a7981 */ /* 0x000f62000c1e1500 */
[----:B------:R-:W-:Y:S02]  /*2130*/  LOP3.LUT R2, R138, 0x7f, RZ, 0xc0, !PT ;  /* 0x0000007f8a027812 */ /* 0x000fe400078ec0ff */
[----:B------:R-:W-:-:S03]  /*2140*/  SHF.R.S32.HI R0, RZ, 0x7, R138 ;  /* 0x00000007ff007819 */ /* 0x000fc6000001148a */
[----:B0-----:R-:W-:Y:S01]  /*2150*/  IMAD.SHL.U32 R77, R2, 0x2, RZ ;  /* 0x00000002024d7824 */ /* 0x001fe200078e00ff */
[----:B------:R-:W-:-:S04]  /*2160*/  SGXT R0, R0, 0x1 ;  /* 0x000000010000781a */ /* 0x000fc80000000200 */
[----:B------:R-:W-:-:S04]  /*2170*/  LOP3.LUT R0, R77, 0x110, R0, 0x78, !PT ;  /* 0x000001104d007812 */ /* 0x000fc800078e7800 */
[C---:B------:R-:W-:Y:S01]  /*2180*/  LOP3.LUT R146, R0.reuse, 0x20, RZ, 0x3c, !PT ;  /* 0x0000002000927812 */ /* 0x040fe200078e3cff */
[----:B--2---:R0:W-:Y:S04]  /*2190*/  STS.U16 [R0], R3 ;  /* 0x0000000300007388 */ /* 0x0041e80000000400 */
[----:B------:R-:W-:Y:S04]  /*21a0*/  STS.U16 [R0+0x800], R7 ;  /* 0x0008000700007388 */ /* 0x000fe80000000400 */
        /* <DEDUP_REMOVED lines=15> */
[----:B----4-:R-:W-:Y:S04]  /*22a0*/  STS.U16 [R0+0x8800], R73 ;  /* 0x0088004900007388 */ /* 0x010fe80000000400 */
[----:B------:R-:W-:Y:S04]  /*22b0*/  STS.U16 [R0+0x9000], R81 ;  /* 0x0090005100007388 */ /* 0x000fe80000000400 */
[----:B---3--:R-:W-:Y:S04]  /*22c0*/  STS.U16 [R0+0x9800], R95 ;  /* 0x0098005f00007388 */ /* 0x008fe80000000400 */
[----:B------:R-:W-:Y:S04]  /*22d0*/  STS.U16 [R0+0xa000], R99 ;  /* 0x00a0006300007388 */ /* 0x000fe80000000400 */
[----:B------:R-:W-:Y:S04]  /*22e0*/  STS.U16 [R0+0xa800], R105 ;  /* 0x00a8006900007388 */ /* 0x000fe80000000400 */
[----:B------:R-:W-:Y:S04]  /*22f0*/  STS.U16 [R0+0xb000], R111 ;  /* 0x00b0006f00007388 */ /* 0x000fe80000000400 */
[----:B-----5:R-:W-:Y:S04]  /*2300*/  STS.U16 [R0+0xb800], R155 ;  /* 0x00b8009b00007388 */ /* 0x020fe80000000400 */
        /* <DEDUP_REMOVED lines=31> */
[----:B------:R-:W-:Y:S01]  /*2500*/  STS.U16 [R146+0xba00], R116 ;  /* 0x00ba007492007388 */ /* 0x000fe20000000400 */
[----:B------:R-:W-:-:S03]  /*2510*/  LOP3.LUT R144, R0, 0x40, RZ, 0x3c, !PT ;  /* 0x0000004000907812 */ /* 0x000fc600078e3cff */
        /* <DEDUP_REMOVED lines=8> */
[----:B------:R1:W-:Y:S04]  /*25a0*/  STS.U16 [R144+0x400], R4 ;  /* 0x0004000490007388 */ /* 0x0003e80000000400 */
        /* <DEDUP_REMOVED lines=23> */
[----:B0-----:R-:W-:-:S03]  /*2720*/  LOP3.LUT R3, R0, 0x60, RZ, 0x3c, !PT ;  /* 0x0000006000037812 */ /* 0x001fc600078e3cff */
        /* <DEDUP_REMOVED lines=33> */
[----:B-1----:R-:W-:-:S03]  /*2940*/  IMAD.MOV.U32 R4, RZ, RZ, 0x3f800000 ;  /* 0x3f800000ff047424 */ /* 0x002fc600078e00ff */
[----:B------:R-:W-:Y:S04]  /*2950*/  STS.U16 [R3+0xc600], R100 ;  /* 0x00c6006403007388 */ /* 0x000fe80000000400 */
[----:B------:R-:W-:Y:S04]  /*2960*/  STS.U16 [R3+0xce00], R92 ;  /* 0x00ce005c03007388 */ /* 0x000fe80000000400 */
[----:B------:R-:W-:Y:S04]  /*2970*/  STS.U16 [R3+0xd600], R76 ;  /* 0x00d6004c03007388 */ /* 0x000fe80000000400 */
[----:B------:R-:W-:Y:S04]  /*2980*/  STS.U16 [R3+0xde00], R78 ;  /* 0x00de004e03007388 */ /* 0x000fe80000000400 */
[----:B------:R-:W-:Y:S01]  /*2990*/  STS.U16 [R3+0xe600], R82 ;  /* 0x00e6005203007388 */ /* 0x000fe20000000400 */
[----:B------:R-:W-:-:S03]  /*29a0*/  IMAD.MOV.U32 R5, RZ, RZ, -0x800000 ;  /* 0xff800000ff057424 */ /* 0x000fc600078e00ff */
[----:B------:R-:W-:Y:S04]  /*29b0*/  STS.U16 [R3+0xee00], R86 ;  /* 0x00ee005603007388 */ /* 0x000fe80000000400 */
[----:B------:R0:W-:Y:S04]  /*29c0*/  STS.U16 [R3+0xf600], R90 ;  /* 0x00f6005a03007388 */ /* 0x0001e80000000400 */
[----:B------:R1:W-:Y:S01]  /*29d0*/  STL [R1+0x170], R4 ;  /* 0x0001700401007387 */ /* 0x0003e20000100800 */
[----:B0-----:R-:W-:Y:S01]  /*29e0*/  MOV R3, 0xff800000 ;  /* 0xff80000000037802 */ /* 0x001fe20000000f00 */
[----:B-1----:R-:W-:-:S04]  /*29f0*/  IMAD.MOV.U32 R4, RZ, RZ, -0x800000 ;  /* 0xff800000ff047424 */ /* 0x002fc800078e00ff */
[----:B------:R-:W-:Y:S04]  /*2a00*/  STL [R1+0xb4], R3 ;  /* 0x0000b40301007387 */ /* 0x000fe80000100800 */
        /* <DEDUP_REMOVED lines=12> */
[----:B------:R0:W-:Y:S04]  /*2ad0*/  STL [R1+0x74], R5 ;  /* 0x0000740501007387 */ /* 0x0001e80000100800 */
[----:B------:R1:W-:Y:S04]  /*2ae0*/  STL [R1+0x70], R4 ;  /* 0x0000700401007387 */ /* 0x0003e80000100800 */
[----:B------:R2:W-:Y:S01]  /*2af0*/  STL [R1+0x6c], R3 ;  /* 0x00006c0301007387 */ /* 0x0005e20000100800 */
[----:B0-----:R-:W-:-:S02]  /*2b00*/  IMAD.MOV.U32 R5, RZ, RZ, 0x3f800000 ;  /* 0x3f800000ff057424 */ /* 0x001fc400078e00ff */
[----:B-1----:R-:W-:-:S03]  /*2b10*/  IMAD.MOV.U32 R4, RZ, RZ, 0x3f800000 ;  /* 0x3f800000ff047424 */ /* 0x002fc600078e00ff */
[----:B------:R-:W-:Y:S01]  /*2b20*/  STL [R1+0x16c], R5 ;  /* 0x00016c0501007387 */ /* 0x000fe20000100800 */
[----:B--2---:R-:W-:-:S03]  /*2b30*/  MOV R3, 0x3f800000 ;  /* 0x3f80000000037802 */ /* 0x004fc60000000f00 */
        /* <DEDUP_REMOVED lines=14> */
[----:B------:R1:W-:Y:S04]  /*2c20*/  STL [R1+0x40], RZ ;  /* 0x000040ff01007387 */ /* 0x0003e80000100800 */
        /* <DEDUP_REMOVED lines=11> */
[----:B------:R1:W-:Y:S01]  /*2ce0*/  STL [R1+0x10], RZ ;  /* 0x000010ff01007387 */ /* 0x0003e20000100800 */
[----:B0-----:R-:W-:-:S03]  /*2cf0*/  IADD3 R3, R120, 0x80, RZ ;  /* 0x0000008078037810 */ /* 0x001fc60007ffe0ff */
[----:B------:R1:W-:Y:S04]  /*2d00*/  STL [R1+0x14], RZ ;  /* 0x000014ff01007387 */ /* 0x0003e80000100800 */
[----:B------:R1:W-:Y:S04]  /*2d10*/  STL [R1+0x18], RZ ;  /* 0x000018ff01007387 */ /* 0x0003e80000100800 */
[----:B------:R1:W-:Y:S01]  /*2d20*/  STL [R1+0x1c], RZ ;  /* 0x00001cff01007387 */ /* 0x0003e20000100800 */
[----:B------:R-:W-:Y:S02]  /*2d30*/  ISETP.GE.AND P0, PT, R3, 0x1, PT ;  /* 0x000000010300780c */ /* 0x000fe40003f06270 */
[C---:B------:R-:W-:Y:S01]  /*2d40*/  LOP3.LUT R4, R138.reuse, 0xe0, RZ, 0xc0, !PT ;  /* 0x000000e08a047812 */ /* 0x040fe200078ec0ff */
[----:B------:R-:W-:Y:S01]  /*2d50*/  CS2R R8, SRZ ;  /* 0x0000000000087805 */ /* 0x000fe2000001ff00 */
        /* <DEDUP_REMOVED lines=55> */
[C---:B------:R-:W-:Y:S01]  /*30d0*/  LOP3.LUT R122, R138.reuse, 0xff, RZ, 0xc0, !PT ;  /* 0x000000ff8a7a7812 */ /* 0x040fe200078ec0ff */
[C---:B------:R-:W-:Y:S01]  /*30e0*/  IMAD.SHL.U32 R125, R138.reuse, 0x4, RZ ;  /* 0x000000048a7d7824 */ /* 0x040fe200078e00ff */
[----:B------:R-:W-:Y:S01]  /*30f0*/  LOP3.LUT R121, R138, 0x1c, RZ, 0xc0, !PT ;  /* 0x0000001c8a797812 */ /* 0x000fe200078ec0ff */
[----:B------:R-:W-:Y:S01]  /*3100*/  IMAD.SHL.U32 R124, R4, 0x40, RZ ;  /* 0x00000040047c7824 */ /* 0x000fe200078e00ff */
[----:B------:R-:W-:Y:S01]  /*3110*/  LOP3.LUT R123, R138, 0x3, RZ, 0xc0, !PT ;  /* 0x000000038a7b7812 */ /* 0x000fe200078ec0ff */
[----:B------:R-:W-:Y:S05]  /*3120*/  @!P0 BRA `(.L_x_0) ;  /* 0x0001367000008947 */ /* 0x000fea0003800000 */
[----:B-1----:R-:W-:Y:S01]  /*3130*/  IMAD R12, R142, c[0x0][0x1b8], RZ ;  /* 0x00006e008e0c7a24 */ /* 0x002fe200078e02ff */
[----:B------:R-:W-:Y:S01]  /*3140*/  SHF.R.U32.HI R236, RZ, 0x1, R4 ;  /* 0x00000001ffec7819 */ /* 0x000fe20000011604 */
[----:B------:R-:W-:Y:S01]  /*3150*/  IMAD.MOV.U32 R9, RZ, RZ, c[0x0][0x1b8] ;  /* 0x00006e00ff097624 */ /* 0x000fe200078e00ff */
[C---:B------:R-:W-:Y:S01]  /*3160*/  LEA.HI R107, R121.reuse, 0x48, RZ, 0x1e ;  /* 0x00000048796b7811 */ /* 0x040fe200078ff0ff */
[----:B------:R-:W-:Y:S01]  /*3170*/  IMAD R8, R2, c[0x0][0x1b4], RZ ;  /* 0x00006d0002087a24 */ /* 0x000fe200078e02ff */
[----:B------:R-:W-:Y:S01]  /*3180*/  LEA.HI R108, R121, 0x40, RZ, 0x1e ;  /* 0x00000040796c7811 */ /* 0x000fe200078ff0ff */
[----:B------:R-:W-:Y:S01]  /*3190*/  IMAD R14, R9, 0x2, R12 ;  /* 0x00000002090e7824 */ /* 0x000fe200078e020c */
[C---:B------:R-:W-:Y:S01]  /*31a0*/  LEA.HI R109, R121.reuse, 0x38, RZ, 0x1e ;  /* 0x00000038796d7811 */ /* 0x040fe200078ff0ff */
[----:B------:R-:W-:Y:S01]  /*31b0*/  IMAD R2, R140, c[0x0][0x1a0], RZ ;  /* 0x000068008c027a24 */ /* 0x000fe200078e02ff */
[----:B------:R-:W-:Y:S01]  /*31c0*/  LEA.HI R111, R121, 0x28, RZ, 0x1e ;  /* 0x00000028796f7811 */ /* 0x000fe200078ff0ff */
[----:B------:R-:W-:Y:S01]  /*31d0*/  IMAD R5, R122, c[0x0][0x1a8], RZ ;  /* 0x00006a007a057a24 */ /* 0x000fe200078e02ff */
[----:B------:R-:W-:Y:S01]  /*31e0*/  LEA R16, R9, R14, 0x1 ;  /* 0x0000000e09107211 */ /* 0x000fe200078e08ff */
[----:B------:R-:W-:Y:S01]  /*31f0*/  IMAD R3, R140, c[0x0][0x1b0], RZ ;  /* 0x00006c008c037a24 */ /* 0x000fe200078e02ff */
[----:B------:R-:W-:Y:S01]  /*3200*/  SHF.L.U32 R6, R2, 0x1, RZ ;  /* 0x0000000102067819 */ /* 0x000fe200000006ff */
[----:B------:R-:W-:Y:S01]  /*3210*/  IMAD.SHL.U32 R7, R5, 0x2, RZ ;  /* 0x0000000205077824 */ /* 0x000fe200078e00ff */
[----:B------:R-:W-:Y:S01]  /*3220*/  LEA.HI R112, R121, 0x20, RZ, 0x1e ;  /* 0x0000002079707811 */ /* 0x000fe200078ff0ff */
[----:B------:R-:W-:Y:S01]  /*3230*/  IMAD R18, R9, 0x2, R16 ;  /* 0x0000000209127824 */ /* 0x000fe200078e0210 */
[----:B------:R-:W-:Y:S01]  /*3240*/  LEA.HI R113, R121, 0x18, RZ, 0x1e ;  /* 0x0000001879717811 */ /* 0x000fe200078ff0ff */
[----:B------:R-:W-:Y:S01]  /*3250*/  IMAD.SHL.U32 R11, R8, 0x2, RZ ;  /* 0x00000002080b7824 */ /* 0x000fe200078e00ff */
[----:B------:R-:W-:Y:S01]  /*3260*/  IADD3 R6, P0, P1, R7, c[0x0][0x168], R6 ;  /* 0x00005a0007067a10 */ /* 0x000fe2000791e006 */
[----:B------:R-:W-:Y:S01]  /*3270*/  IMAD R20, R9, 0x2, R18 ;  /* 0x0000000209147824 */ /* 0x000fe200078e0212 */
[----:B------:R-:W-:Y:S01]  /*3280*/  LOP3.LUT R7, R125, 0x7c, RZ, 0xc0, !PT ;  /* 0x0000007c7d077812 */ /* 0x000fe200078ec0ff */
[----:B------:R-:W-:Y:S01]  /*3290*/  IMAD.SHL.U32 R10, R3, 0x2, RZ ;  /* 0x00000002030a7824 */ /* 0x000fe200078e00ff */
[----:B------:R-:W-:Y:S01]  /*32a0*/  LEA.HI R114, R121, 0x10, RZ, 0x1e ;  /* 0x0000001079727811 */ /* 0x000fe200078ff0ff */
[----:B------:R-:W-:Y:S01]  /*32b0*/  IMAD R22, R9, 0x2, R20 ;  /* 0x0000000209167824 */ /* 0x000fe200078e0214 */
[----:B------:R-:W-:Y:S01]  /*32c0*/  LEA R7, R121, R7, 0x6 ;  /* 0x0000000779077211 */ /* 0x000fe200078e30ff */
[----:B------:R-:W-:Y:S01]  /*32d0*/  IMAD.HI R2, R2, 0x2, RZ ;  /* 0x0000000202027827 */ /* 0x000fe200078e02ff */
[----:B------:R-:W-:Y:S01]  /*32e0*/  IADD3 R10, P2, P3, R11, c[0x0][0x170], R10 ;  /* 0x00005c000b0a7a10 */ /* 0x000fe20007b5e00a */
[----:B------:R-:W-:Y:S01]  /*32f0*/  UMOV UR4, URZ ;  /* 0x0000003f00047c82 */ /* 0x000fe20008000000 */
[----:B------:R-:W-:Y:S01]  /*3300*/  LOP3.LUT R11, R138, 0x7, RZ, 0xc0, !PT ;  /* 0x000000078a0b7812 */ /* 0x000fe200078ec0ff */
[----:B------:R-:W-:Y:S01]  /*3310*/  IMAD R24, R9, 0x2, R22 ;  /* 0x0000000209187824 */ /* 0x000fe200078e0216 */
[----:B------:R-:W-:Y:S01]  /*3320*/  LOP3.LUT R236, R7, R236, RZ, 0x3c, !PT ;  /* 0x000000ec07ec7212 */ /* 0x000fe200078e3cff */
[----:B------:R-:W-:Y:S01]  /*3330*/  IMAD.HI R5, R5, 0x2, RZ ;  /* 0x0000000205057827 */ /* 0x000fe200078e02ff */
[----:B------:R-:W-:-:S02]  /*3340*/  LEA.HI R115, R121, 0x8, RZ, 0x1e ;  /* 0x0000000879737811 */ /* 0x000fc400078ff0ff */
[----:B------:R-:W-:Y:S01]  /*3350*/  LEA R26, R9, R24, 0x1 ;  /* 0x00000018091a7211 */ /* 0x000fe200078e08ff */
[----:B------:R-:W-:Y:S01]  /*3360*/  IMAD.SHL.U32 R237, R138, 0x100, RZ ;  /* 0x000001008aed7824 */ /* 0x000fe200078e00ff */
[----:B------:R-:W-:Y:S01]  /*3370*/  IADD3.X R7, R5, c[0x0][0x16c], R2, P0, P1 ;  /* 0x00005b0005077a10 */ /* 0x000fe200007e2402 */
[----:B------:R-:W-:Y:S01]  /*3380*/  IMAD.SHL.U32 R2, R11, 0x10, RZ ;  /* 0x000000100b027824 */ /* 0x000fe200078e00ff */
[-C--:B------:R-:W-:Y:S01]  /*3390*/  LEA R100, P0, R12, R10.reuse, 0x1 ;  /* 0x0000000a0c647211 */ /* 0x080fe200078008ff */
[C---:B------:R-:W-:Y:S01]  /*33a0*/  IMAD R28, R9.reuse, 0x2, R26 ;  /* 0x00000002091c7824 */ /* 0x040fe200078e021a */
[----:B------:R-:W-:Y:S01]  /*33b0*/  LEA R104, P1, R14, R10, 0x1 ;  /* 0x0000000a0e687211 */ /* 0x000fe200078208ff */
[----:B------:R-:W-:Y:S01]  /*33c0*/  IMAD.SHL.U32 R13, R138, 0x2, RZ ;  /* 0x000000028a0d7824 */ /* 0x000fe200078e00ff */
[----:B------:R-:W-:Y:S01]  /*33d0*/  LOP3.LUT R237, R2, 0xf00, R237, 0xf8, !PT ;  /* 0x00000f0002ed7812 */ /* 0x000fe200078ef8ed */
[----:B------:R-:W-:Y:S01]  /*33e0*/  IMAD R30, R9, 0x2, R28 ;  /* 0x00000002091e7824 */ /* 0x000fe200078e021c */
[----:B------:R-:W-:Y:S01]  /*33f0*/  SHF.R.U32.HI R116, RZ, 0x3, R122 ;  /* 0x00000003ff747819 */ /* 0x000fe2000001167a */
[----:B------:R-:W-:Y:S01]  /*3400*/  IMAD.HI R8, R8, 0x2, RZ ;  /* 0x0000000208087827 */ /* 0x000fe200078e02ff */
[----:B------:R-:W-:Y:S01]  /*3410*/  LOP3.LUT R15, R2, 0x30, R13, 0x78, !PT ;  /* 0x00000030020f7812 */ /* 0x000fe200078e780d */
[----:B------:R-:W-:Y:S01]  /*3420*/  STL.64 [R1+0x9d8], R236 ;  /* 0x0009d8ec01007387 */ /* 0x000fe20000100a00 */
[----:B------:R-:W-:Y:S01]  /*3430*/  LEA.HI R110, R121, 0x30, RZ, 0x1e ;  /* 0x00000030796e7811 */ /* 0x000fe200078ff0ff */
[----:B------:R-:W-:Y:S01]  /*3440*/  IMAD R32, R9, 0x2, R30 ;  /* 0x0000000209207824 */ /* 0x000fe200078e021e */
[----:B------:R-:W-:Y:S01]  /*3450*/  LEA.HI R106, R121, 0x50, RZ, 0x1e ;  /* 0x00000050796a7811 */ /* 0x000fe200078ff0ff */
[----:B------:R-:W-:Y:S01]  /*3460*/  IMAD.HI R3, R3, 0x2, RZ ;  /* 0x0000000203037827 */ /* 0x000fe200078e02ff */
[----:B------:R0:W-:Y:S01]  /*3470*/  STL [R1+0x9e0], R237 ;  /* 0x0009e0ed01007387 */ /* 0x0001e20000100800 */
[----:B------:R-:W-:-:S02]  /*3480*/  SHF.L.U32 R169, R112, 0x5, RZ ;  /* 0x0000000570a97819 */ /* 0x000fc400000006ff */
[----:B------:R-:W-:Y:S01]  /*3490*/  IMAD R34, R9, 0x2, R32 ;  /* 0x0000000209227824 */ /* 0x000fe200078e0220 */
[----:B------:R-:W-:Y:S01]  /*34a0*/  IADD3.X R3, R8, c[0x0][0x174], R3, P2, P3 ;  /* 0x00005d0008037a10 */ /* 0x000fe200017e6403 */
[C---:B------:R-:W-:Y:S01]  /*34b0*/  IMAD R98, R11.reuse, 0x4, R4 ;  /* 0x000000040b627824 */ /* 0x040fe200078e0204 */
[----:B------:R-:W-:Y:S01]  /*34c0*/  LEA R102, P2, R16, R10, 0x1 ;  /* 0x0000000a10667211 */ /* 0x000fe200078408ff */
[----:B------:R-:W-:Y:S01]  /*34d0*/  IMAD R96, R11, 0x100, R124 ;  /* 0x000001000b607824 */ /* 0x000fe200078e027c */
[----:B------:R-:W-:Y:S01]  /*34e0*/  LEA R36, R9, R34, 0x1 ;  /* 0x0000002209247211 */ /* 0x000fe200078e08ff */
[----:B------:R-:W-:Y:S01]  /*34f0*/  IMAD R94, R11, 0x100, R2 ;  /* 0x000001000b5e7824 */ /* 0x000fe200078e0202 */
[-C--:B------:R-:W-:Y:S01]  /*3500*/  LEA.HI.X.SX32 R101, R12, R3.reuse, 0x1, P0 ;  /* 0x000000030c657211 */ /* 0x080fe200000f0eff */
[----:B0-----:R-:W-:Y:S01]  /*3510*/  IMAD.U32 R237, R98, 0x80, R15 ;  /* 0x0000008062ed7824 */ /* 0x001fe200078e000f */
[----:B------:R-:W-:Y:S01]  /*3520*/  IADD3 R236, R15, R96, RZ ;  /* 0x000000600fec7210 */ /* 0x000fe20007ffe0ff */
[----:B------:R-:W-:Y:S01]  /*3530*/  IMAD R38, R9, 0x2, R36 ;  /* 0x0000000209267824 */ /* 0x000fe200078e0224 */
[-C--:B------:R-:W-:Y:S01]  /*3540*/  LEA.HI.X.SX32 R105, R14, R3.reuse, 0x1, P1 ;  /* 0x000000030e697211 */ /* 0x080fe200008f0eff */
[----:B------:R-:W-:Y:S01]  /*3550*/  IMAD.SHL.U32 R5, R123, 0x2, RZ ;  /* 0x000000027b057824 */ /* 0x000fe200078e00ff */
[----:B------:R-:W-:Y:S01]  /*3560*/  STL [R1+0xe4], R237 ;  /* 0x0000e4ed01007387 */ /* 0x000fe20000100800 */
[----:B------:R-:W-:Y:S01]  /*3570*/  IMAD R40, R9, 0x2, R38 ;  /* 0x0000000209287824 */ /* 0x000fe200078e0226 */
[----:B------:R-:W-:Y:S01]  /*3580*/  LEA.HI.X.SX32 R103, R16, R3, 0x1, P2 ;  /* 0x0000000310677211 */ /* 0x000fe200010f0eff */
[----:B------:R-:W-:Y:S01]  /*3590*/  IMAD.SHL.U32 R143, R121, 0x8, RZ ;  /* 0x00000008798f7824 */ /* 0x000fe200078e00ff */
[----:B------:R-:W-:Y:S01]  /*35a0*/  STL [R1+0xd8], R236 ;  /* 0x0000d8ec01007387 */ /* 0x000fe20000100800 */
[----:B------:R-:W-:Y:S01]  /*35b0*/  IMAD R42, R9, 0x2, R40 ;  /* 0x00000002092a7824 */ /* 0x000fe200078e0228 */
[----:B------:R-:W-:Y:S01]  /*35c0*/  LOP3.LUT R13, R94, 0x10, R13, 0x78, !PT ;  /* 0x000000105e0d7812 */ /* 0x000fe200078e780d */
[----:B------:R-:W-:Y:S01]  /*35d0*/  IMAD.SHL.U32 R164, R111, 0x20, RZ ;  /* 0x000000206fa47824 */ /* 0x000fe200078e00ff */
[----:B------:R0:W-:Y:S01]  /*35e0*/  STL.64 [R1+0x970], R100 ;  /* 0x0009706401007387 */ /* 0x0001e20000100a00 */
[C---:B------:R-:W-:Y:S01]  /*35f0*/  IMAD R44, R9.reuse, 0x2, R42 ;  /* 0x00000002092c7824 */ /* 0x040fe200078e022a */
[----:B------:R-:W-:Y:S01]  /*3600*/  LEA.HI R2, R4, R5, RZ, 0x1e ;  /* 0x0000000504027211 */ /* 0x000fe200078ff0ff */
[----:B------:R-:W-:Y:S01]  /*3610*/  IMAD.SHL.U32 R168, R110, 0x20, RZ ;  /* 0x000000206ea87824 */ /* 0x000fe200078e00ff */
[----:B------:R1:W-:Y:S01]  /*3620*/  STL.64 [R1+0x968], R104 ;  /* 0x0009686801007387 */ /* 0x0003e20000100a00 */
[----:B------:R-:W-:Y:S01]  /*3630*/  LOP3.LUT R2, R138, 0x10, RZ, 0xc0, !PT ;  /* 0x000000108a027812 */ /* 0x000fe200078ec0ff */
[----:B------:R-:W-:Y:S01]  /*3640*/  IMAD.SHL.U32 R165, R114, 0x20, RZ ;  /* 0x0000002072a57824 */ /* 0x000fe200078e00ff */
[----:B------:R-:W-:Y:S01]  /*3650*/  LEA R46, R9, R44, 0x1 ;  /* 0x0000002c092e7211 */ /* 0x000fe200078e08ff */
[----:B------:R2:W-:Y:S01]  /*3660*/  STL.64 [R1+0x960], R102 ;  /* 0x0009606601007387 */ /* 0x0005e20000100a00 */
[----:B------:R-:W-:Y:S01]  /*3670*/  IMAD.SHL.U32 R171, R115, 0x20, RZ ;  /* 0x0000002073ab7824 */ /* 0x000fe200078e00ff */
[----:B------:R-:W-:Y:S01]  /*3680*/  ISETP.NE.U32.AND P6, PT, R123, RZ, PT ;  /* 0x000000ff7b00720c */ /* 0x000fe20003fc5070 */
[----:B------:R-:W-:Y:S01]  /*3690*/  IMAD R2, R2, 0x80, R13 ;  /* 0x0000008002027824 */ /* 0x000fe200078e020d */
[-C--:B0-----:R-:W-:Y:S01]  /*36a0*/  LEA R100, P0, R18, R10.reuse, 0x1 ;  /* 0x0000000a12647211 */ /* 0x081fe200078008ff */
[----:B------:R-:W-:Y:S01]  /*36b0*/  IMAD R48, R9, 0x2, R46 ;  /* 0x0000000209307824 */ /* 0x000fe200078e022e */
[----:B------:R-:W-:Y:S01]  /*36c0*/  LOP3.LUT P5, RZ, R138, 0x7, RZ, 0xc0, !PT ;  /* 0x000000078aff7812 */ /* 0x000fe200078ac0ff */
[----:B------:R-:W-:Y:S01]  /*36d0*/  IMAD.SHL.U32 R238, R109, 0x20, RZ ;  /* 0x000000206dee7824 */ /* 0x000fe200078e00ff */
[----:B------:R-:W-:Y:S01]  /*36e0*/  LEA.HI.X.SX32 R101, R18, R3, 0x1, P0 ;  /* 0x0000000312657211 */ /* 0x000fe200000f0eff */
[----:B------:R-:W-:Y:S01]  /*36f0*/  IMAD R50, R9, 0x2, R48 ;  /* 0x0000000209327824 */ /* 0x000fe200078e0230 */
[----:B-1----:R-:W-:-:S02]  /*3700*/  LEA R104, P0, R20, R10, 0x1 ;  /* 0x0000000a14687211 */ /* 0x002fc400078008ff */
[----:B--2---:R-:W-:Y:S01]  /*3710*/  LEA R102, P1, R22, R10, 0x1 ;  /* 0x0000000a16667211 */ /* 0x004fe200078208ff */
[C---:B------:R-:W-:Y:S01]  /*3720*/  IMAD R52, R9.reuse, 0x2, R50 ;  /* 0x0000000209347824 */ /* 0x040fe200078e0232 */
[----:B------:R0:W-:Y:S01]  /*3730*/  STL.64 [R1+0x958], R100 ;  /* 0x0009586401007387 */ /* 0x0001e20000100a00 */
[-C--:B------:R-:W-:Y:S02]  /*3740*/  LEA.HI.X.SX32 R105, R20, R3.reuse, 0x1, P0 ;  /* 0x0000000314697211 */ /* 0x080fe400000f0eff */
[C---:B------:R-:W-:Y:S01]  /*3750*/  IMAD R54, R9.reuse, 0x2, R52 ;  /* 0x0000000209367824 */ /* 0x040fe200078e0234 */
[----:B------:R-:W-:Y:S02]  /*3760*/  LEA.HI.X.SX32 R103, R22, R3, 0x1, P1 ;  /* 0x0000000316677211 */ /* 0x000fe400008f0eff */
[----:B------:R1:W-:Y:S02]  /*3770*/  STL.64 [R1+0x950], R104 ;  /* 0x0009506801007387 */ /* 0x0003e40000100a00 */
[----:B------:R-:W-:-:S02]  /*3780*/  LEA R56, R9, R54, 0x1 ;  /* 0x0000003609387211 */ /* 0x000fc400078e08ff */
[----:B------:R2:W-:Y:S01]  /*3790*/  STL.64 [R1+0x948], R102 ;  /* 0x0009486601007387 */ /* 0x0005e20000100a00 */
[CC--:B0-----:R-:W-:Y:S02]  /*37a0*/  LEA R100, P2, R24.reuse, R10.reuse, 0x1 ;  /* 0x0000000a18647211 */ /* 0x0c1fe400078408ff */
[C---:B------:R-:W-:Y:S02]  /*37b0*/  IMAD R58, R9.reuse, 0x2, R56 ;  /* 0x00000002093a7824 */ /* 0x040fe400078e0238 */
[-C--:B------:R-:W-:Y:S02]  /*37c0*/  LEA.HI.X.SX32 R101, R24, R3.reuse, 0x1, P2 ;  /* 0x0000000318657211 */ /* 0x080fe400010f0eff */
[----:B------:R-:W-:Y:S01]  /*37d0*/  IMAD R60, R9, 0x2, R58 ;  /* 0x00000002093c7824 */ /* 0x000fe200078e023a */
[-C--:B------:R-:W-:Y:S02]  /*37e0*/  LEA R22, P2, R30, R10.reuse, 0x1 ;  /* 0x0000000a1e167211 */ /* 0x080fe400078408ff */
[----:B-1----:R-:W-:Y:S01]  /*37f0*/  LEA.HI R104, R121, 0x60, RZ, 0x1e ;  /* 0x0000006079687811 */ /* 0x002fe200078ff0ff */
[C---:B------:R-:W-:Y:S01]  /*3800*/  IMAD R62, R9.reuse, 0x2, R60 ;  /* 0x00000002093e7824 */ /* 0x040fe200078e023c */
[----:B--2---:R-:W-:Y:S01]  /*3810*/  LEA R102, P0, R26, R10, 0x1 ;  /* 0x0000000a1a667211 */ /* 0x004fe200078008ff */
[----:B------:R0:W-:Y:S01]  /*3820*/  STL.64 [R1+0x940], R100 ;  /* 0x0009406401007387 */ /* 0x0001e20000100a00 */
[-C--:B------:R-:W-:Y:S01]  /*3830*/  LEA.HI.X.SX32 R23, R30, R3.reuse, 0x1, P2 ;  /* 0x000000031e177211 */ /* 0x080fe200010f0eff */
[----:B------:R-:W-:Y:S01]  /*3840*/  IMAD R64, R9, 0x2, R62 ;  /* 0x0000000209407824 */ /* 0x000fe200078e023e */
[----:B------:R-:W-:-:S02]  /*3850*/  LEA.HI.X.SX32 R103, R26, R3, 0x1, P0 ;  /* 0x000000031a677211 */ /* 0x000fc400000f0eff */
[C---:B------:R-:W-:Y:S01]  /*3860*/  LEA R26, P2, R36.reuse, R10, 0x1 ;  /* 0x0000000a241a7211 */ /* 0x040fe200078408ff */
[----:B------:R-:W-:Y:S01]  /*3870*/  STL.64 [R1+0x928], R22 ;  /* 0x0009281601007387 */ /* 0x000fe20000100a00 */
[C---:B------:R-:W-:Y:S02]  /*3880*/  LEA R66, R9.reuse, R64, 0x1 ;  /* 0x0000004009427211 */ /* 0x040fe400078e08ff */
[-C--:B------:R-:W-:Y:S01]  /*3890*/  LEA.HI.X.SX32 R27, R36, R3.reuse, 0x1, P2 ;  /* 0x00000003241b7211 */ /* 0x080fe200010f0eff */
[----:B------:R1:W-:Y:S01]  /*38a0*/  STL.64 [R1+0x938], R102 ;  /* 0x0009386601007387 */ /* 0x0003e20000100a00 */
[-C--:B------:R-:W-:Y:S01]  /*38b0*/  LEA R30, P2, R42, R10.reuse, 0x1 ;  /* 0x0000000a2a1e7211 */ /* 0x080fe200078408ff */
[C---:B------:R-:W-:Y:S01]  /*38c0*/  IMAD R68, R9.reuse, 0x2, R66 ;  /* 0x0000000209447824 */ /* 0x040fe200078e0242 */
[----:B0-----:R-:W-:Y:S02]  /*38d0*/  LEA R100, P1, R28, R10, 0x1 ;  /* 0x0000000a1c647211 */ /* 0x001fe400078208ff */
[-C--:B------:R-:W-:Y:S01]  /*38e0*/  LEA.HI.X.SX32 R31, R42, R3.reuse, 0x1, P2 ;  /* 0x000000032a1f7211 */ /* 0x080fe200010f0eff */
[----:B------:R-:W-:Y:S01]  /*38f0*/  IMAD R70, R9, 0x2, R68 ;  /* 0x0000000209467824 */ /* 0x000fe200078e0244 */
[----:B------:R-:W-:-:S02]  /*3900*/  LEA.HI.X.SX32 R101, R28, R3, 0x1, P1 ;  /* 0x000000031c657211 */ /* 0x000fc400008f0eff */
[C---:B------:R-:W-:Y:S01]  /*3910*/  LEA R28, P1, R34.reuse, R10, 0x1 ;  /* 0x0000000a221c7211 */ /* 0x040fe200078208ff */
[----:B------:R-:W-:Y:S01]  /*3920*/  IMAD R72, R9, 0x2, R70 ;  /* 0x0000000209487824 */ /* 0x000fe200078e0246 */
[----:B------:R-:W-:Y:S01]  /*3930*/  LEA.HI R105, R121, 0x58, RZ, 0x1e ;  /* 0x0000005879697811 */ /* 0x000fe200078ff0ff */
[----:B------:R0:W-:Y:S01]  /*3940*/  STL.64 [R1+0x930], R100 ;  /* 0x0009306401007387 */ /* 0x0001e20000100a00 */
[----:B------:R-:W-:Y:S01]  /*3950*/  LEA.HI.X.SX32 R29, R34, R3, 0x1, P1 ;  /* 0x00000003221d7211 */ /* 0x000fe200008f0eff */
[C---:B------:R-:W-:Y:S01]  /*3960*/  IMAD R74, R9.reuse, 0x2, R72 ;  /* 0x00000002094a7824 */ /* 0x040fe200078e0248 */
[----:B-1----:R-:W-:Y:S01]  /*3970*/  CS2R R102, SRZ ;  /* 0x0000000000667805 */ /* 0x002fe2000001ff00 */
[----:B------:R-:W-:Y:S03]  /*3980*/  STL.64 [R1+0x910], R26 ;  /* 0x0009101a01007387 */ /* 0x000fe60000100a00 */
[----:B------:R-:W-:-:S05]  /*3990*/  LEA R76, R9, R74, 0x1 ;  /* 0x0000004a094c7211 */ /* 0x000fca00078e08ff */
[----:B------:R-:W-:Y:S01]  /*39a0*/  IMAD R78, R9, 0x2, R76 ;  /* 0x00000002094e7824 */ /* 0x000fe200078e024c */
[----:B0-----:R-:W-:-:S03]  /*39b0*/  LEA R100, P0, R32, R10, 0x1 ;  /* 0x0000000a20647211 */ /* 0x001fc600078008ff */
[C---:B------:R-:W-:Y:S01]  /*39c0*/  IMAD R80, R9.reuse, 0x2, R78 ;  /* 0x0000000209507824 */ /* 0x040fe200078e024e */
[-C--:B------:R-:W-:Y:S02]  /*39d0*/  LEA.HI.X.SX32 R101, R32, R3.reuse, 0x1, P0 ;  /* 0x0000000320657211 */ /* 0x080fe400000f0eff */
[-C--:B------:R-:W-:Y:S01]  /*39e0*/  LEA R34, P0, R38, R10.reuse, 0x1 ;  /* 0x0000000a26227211 */ /* 0x080fe200078008ff */
[C---:B------:R-:W-:Y:S01]  /*39f0*/  IMAD R82, R9.reuse, 0x2, R80 ;  /* 0x0000000209527824 */ /* 0x040fe200078e0250 */
[-C--:B------:R-:W-:Y:S01]  /*3a00*/  LEA R32, P1, R40, R10.reuse, 0x1 ;  /* 0x0000000a28207211 */ /* 0x080fe200078208ff */
[----:B------:R0:W-:Y:S01]  /*3a10*/  STL.64 [R1+0x920], R100 ;  /* 0x0009206401007387 */ /* 0x0001e20000100a00 */
[-C--:B------:R-:W-:Y:S01]  /*3a20*/  LEA.HI.X.SX32 R35, R38, R3.reuse, 0x1, P0 ;  /* 0x0000000326237211 */ /* 0x080fe200000f0eff */
[C---:B------:R-:W-:Y:S01]  /*3a30*/  IMAD R84, R9.reuse, 0x2, R82 ;  /* 0x0000000209547824 */ /* 0x040fe200078e0252 */
[-C--:B------:R-:W-:Y:S01]  /*3a40*/  LEA R38, P0, R44, R10.reuse, 0x1 ;  /* 0x0000000a2c267211 */ /* 0x080fe200078008ff */
[----:B------:R-:W-:Y:S01]  /*3a50*/  STL.64 [R1+0x918], R28 ;  /* 0x0009181c01007387 */ /* 0x000fe20000100a00 */
[-C--:B------:R-:W-:Y:S01]  /*3a60*/  LEA.HI.X.SX32 R33, R40, R3.reuse, 0x1, P1 ;  /* 0x0000000328217211 */ /* 0x080fe200008f0eff */
[C---:B------:R-:W-:Y:S01]  /*3a70*/  IMAD R86, R9.reuse, 0x2, R84 ;  /* 0x0000000209567824 */ /* 0x040fe200078e0254 */
[-C--:B------:R-:W-:Y:S01]  /*3a80*/  LEA.HI.X.SX32 R39, R44, R3.reuse, 0x1, P0 ;  /* 0x000000032c277211 */ /* 0x080fe200000f0eff */
[----:B------:R-:W-:Y:S01]  /*3a90*/  STL.64 [R1+0x8f8], R30 ;  /* 0x0008f81e01007387 */ /* 0x000fe20000100a00 */
[-C--:B------:R-:W-:Y:S01]  /*3aa0*/  LEA R36, P1, R46, R10.reuse, 0x1 ;  /* 0x0000000a2e247211 */ /* 0x080fe200078208ff */
[C---:B------:R-:W-:Y:S01]  /*3ab0*/  IMAD R88, R9.reuse, 0x2, R86 ;  /* 0x0000000209587824 */ /* 0x040fe200078e0256 */
[-C--:B------:R-:W-:Y:S01]  /*3ac0*/  LEA R42, P0, R50, R10.reuse, 0x1 ;  /* 0x0000000a322a7211 */ /* 0x080fe200078008ff */
[----:B------:R1:W-:Y:S01]  /*3ad0*/  STL.64 [R1+0x908], R34 ;  /* 0x0009082201007387 */ /* 0x0003e20000100a00 */
[-C--:B------:R-:W-:Y:S01]  /*3ae0*/  LEA.HI.X.SX32 R37, R46, R3.reuse, 0x1, P1 ;  /* 0x000000032e257211 */ /* 0x080fe200008f0eff */
[C---:B------:R-:W-:Y:S01]  /*3af0*/  IMAD R8, R9.reuse, 0x2, R88 ;  /* 0x0000000209087824 */ /* 0x040fe200078e0258 */
[----:B------:R-:W-:Y:S01]  /*3b00*/  LEA.HI.X.SX32 R43, R50, R3, 0x1, P0 ;  /* 0x00000003322b7211 */ /* 0x000fe200000f0eff */
[----:B------:R-:W-:Y:S01]  /*3b10*/  STL.64 [R1+0x900], R32 ;  /* 0x0009002001007387 */ /* 0x000fe20000100a00 */
[----:B------:R-:W-:Y:S01]  /*3b20*/  LEA R40, P1, R52, R10, 0x1 ;  /* 0x0000000a34287211 */ /* 0x000fe200078208ff */
[----:B0-----:R-:W-:Y:S01]  /*3b30*/  CS2R R100, SRZ ;  /* 0x0000000000647805 */ /* 0x001fe2000001ff00 */
[----:B------:R-:W-:-:S02]  /*3b40*/  LEA R90, R9, R8, 0x1 ;  /* 0x00000008095a7211 */ /* 0x000fc400078e08ff */
[-C--:B------:R-:W-:Y:S02]  /*3b50*/  LEA R46, P0, R56, R10.reuse, 0x1 ;  /* 0x0000000a382e7211 */ /* 0x080fe400078008ff */
[-C--:B------:R-:W-:Y:S01]  /*3b60*/  LEA.HI.X.SX32 R41, R52, R3.reuse, 0x1, P1 ;  /* 0x0000000334297211 */ /* 0x080fe200008f0eff */
[C---:B------:R-:W-:Y:S01]  /*3b70*/  IMAD R92, R9.reuse, 0x2, R90 ;  /* 0x00000002095c7824 */ /* 0x040fe200078e025a */
[----:B-1----:R-:W-:Y:S02]  /*3b80*/  LEA R34, P2, R48, R10, 0x1 ;  /* 0x0000000a30227211 */ /* 0x002fe400078408ff */
[-C--:B------:R-:W-:Y:S02]  /*3b90*/  LEA.HI.X.SX32 R47, R56, R3.reuse, 0x1, P0 ;  /* 0x00000003382f7211 */ /* 0x080fe400000f0eff */
[----:B------:R-:W-:Y:S02]  /*3ba0*/  LEA R94, R9, R92, 0x1 ;  /* 0x0000005c095e7211 */ /* 0x000fe400078e08ff */
[----:B------:R-:W-:-:S02]  /*3bb0*/  LEA.HI.X.SX32 R35, R48, R3, 0x1, P2 ;  /* 0x0000000330237211 */ /* 0x000fc400010f0eff */
[-C--:B------:R-:W-:Y:S01]  /*3bc0*/  LEA R44, P1, R58, R10.reuse, 0x1 ;  /* 0x0000000a3a2c7211 */ /* 0x080fe200078208ff */
[C---:B------:R-:W-:Y:S01]  /*3bd0*/  IMAD R4, R9.reuse, 0x2, R94 ;  /* 0x0000000209047824 */ /* 0x040fe200078e025e */
[-C--:B------:R-:W-:Y:S01]  /*3be0*/  LEA R50, P0, R62, R10.reuse, 0x1 ;  /* 0x0000000a3e327211 */ /* 0x080fe200078008ff */
[----:B------:R-:W-:Y:S01]  /*3bf0*/  STL.64 [R1+0x8e0], R34 ;  /* 0x0008e02201007387 */ /* 0x000fe20000100a00 */
[-C--:B------:R-:W-:Y:S01]  /*3c00*/  LEA.HI.X.SX32 R45, R58, R3.reuse, 0x1, P1 ;  /* 0x000000033a2d7211 */ /* 0x080fe200008f0eff */
[C---:B------:R-:W-:Y:S01]  /*3c10*/  IMAD R96, R9.reuse, 0x2, R4 ;  /* 0x0000000209607824 */ /* 0x040fe200078e0204 */
[-C--:B------:R-:W-:Y:S01]  /*3c20*/  LEA.HI.X.SX32 R51, R62, R3.reuse, 0x1, P0 ;  /* 0x000000033e337211 */ /* 0x080fe200000f0eff */
[----:B------:R0:W-:Y:S01]  /*3c30*/  STL.64 [R1+0x8f0], R38 ;  /* 0x0008f02601007387 */ /* 0x0001e20000100a00 */
[CC--:B------:R-:W-:Y:S01]  /*3c40*/  LEA R48, P1, R64.reuse, R10.reuse, 0x1 ;  /* 0x0000000a40307211 */ /* 0x0c0fe200078208ff */
[C---:B------:R-:W-:Y:S02]  /*3c50*/  IMAD R98, R9.reuse, 0x2, R96 ;  /* 0x0000000209627824 */ /* 0x040fe400078e0260 */
[----:B------:R-:W-:Y:S01]  /*3c60*/  STL.64 [R1+0x8e8], R36 ;  /* 0x0008e82401007387 */ /* 0x000fe20000100a00 */
[----:B------:R-:W-:Y:S01]  /*3c70*/  LEA.HI.X.SX32 R49, R64, R3, 0x1, P1 ;  /* 0x0000000340317211 */ /* 0x000fe200008f0eff */
[----:B------:R-:W-:Y:S01]  /*3c80*/  IMAD R12, R9, 0x2, R98 ;  /* 0x00000002090c7824 */ /* 0x000fe200078e0262 */
[----:B------:R-:W-:-:S04]  /*3c90*/  LEA R52, P1, R70, R10, 0x1 ;  /* 0x0000000a46347211 */ /* 0x000fc800078208ff */
[C---:B------:R-:W-:Y:S02]  /*3ca0*/  LEA R14, R9.reuse, R12, 0x1 ;  /* 0x0000000c090e7211 */ /* 0x040fe400078e08ff */
[-C--:B0-----:R-:W-:Y:S02]  /*3cb0*/  LEA R38, P2, R54, R10.reuse, 0x1 ;  /* 0x0000000a36267211 */ /* 0x081fe400078408ff */
[-C--:B------:R-:W-:Y:S01]  /*3cc0*/  LEA.HI.X.SX32 R53, R70, R3.reuse, 0x1, P1 ;  /* 0x0000000346357211 */ /* 0x080fe200008f0eff */
[C---:B------:R-:W-:Y:S01]  /*3cd0*/  IMAD R16, R9.reuse, 0x2, R14 ;  /* 0x0000000209107824 */ /* 0x040fe200078e020e */
[-C--:B------:R-:W-:Y:S02]  /*3ce0*/  LEA.HI.X.SX32 R39, R54, R3.reuse, 0x1, P2 ;  /* 0x0000000336277211 */ /* 0x080fe400010f0eff */
[-C--:B------:R-:W-:Y:S01]  /*3cf0*/  LEA R54, P0, R68, R10.reuse, 0x1 ;  /* 0x0000000a44367211 */ /* 0x080fe200078008ff */
[C---:B------:R-:W-:Y:S01]  /*3d00*/  IMAD R18, R9.reuse, 0x2, R16 ;  /* 0x0000000209127824 */ /* 0x040fe200078e0210 */
[-C--:B------:R-:W-:Y:S01]  /*3d10*/  LEA R56, P1, R76, R10.reuse, 0x1 ;  /* 0x0000000a4c387211 */ /* 0x080fe200078208ff */
[----:B------:R-:W-:Y:S01]  /*3d20*/  STL.64 [R1+0x8c8], R38 ;  /* 0x0008c82601007387 */ /* 0x000fe20000100a00 */
[-C--:B------:R-:W-:Y:S01]  /*3d30*/  LEA.HI.X.SX32 R55, R68, R3.reuse, 0x1, P0 ;  /* 0x0000000344377211 */ /* 0x080fe200000f0eff */
        /* <DEDUP_REMOVED lines=8> */
[----:B------:R-:W-:Y:S01]  /*3dc0*/  CS2R R76, SRZ ;  /* 0x00000000004c7805 */ /* 0x000fe2000001ff00 */
[----:B------:R-:W-:-:S02]  /*3dd0*/  LEA R24, R9, R22, 0x1 ;  /* 0x0000001609187211 */ /* 0x000fc400078e08ff */
[----:B------:R-:W-:Y:S02]  /*3de0*/  LEA.HI.X.SX32 R63, R80, R3, 0x1, P0 ;  /* 0x00000003503f7211 */ /* 0x000fe400000f0eff */
[----:B------:R-:W-:Y:S01]  /*3df0*/  CS2R R80, SRZ ;  /* 0x0000000000507805 */ /* 0x000fe2000001ff00 */
[----:B0-----:R-:W-:Y:S01]  /*3e00*/  LEA R42, P2, R60, R10, 0x1 ;  /* 0x0000000a3c2a7211 */ /* 0x001fe200078408ff */
[----:B------:R-:W-:-:S03]  /*3e10*/  IMAD R26, R9, 0x2, R24 ;  /* 0x00000002091a7824 */ /* 0x000fc600078e0218 */
[----:B------:R-:W-:Y:S01]  /*3e20*/  LEA.HI.X.SX32 R43, R60, R3, 0x1, P2 ;  /* 0x000000033c2b7211 */ /* 0x000fe200010f0eff */
[----:B------:R-:W-:Y:S01]  /*3e30*/  IMAD R28, R9, 0x2, R26 ;  /* 0x00000002091c7824 */ /* 0x000fe200078e021a */
[----:B------:R-:W-:-:S03]  /*3e40*/  LEA R60, P1, R82, R10, 0x1 ;  /* 0x0000000a523c7211 */ /* 0x000fc600078208ff */
[----:B------:R-:W-:Y:S01]  /*3e50*/  STL.64 [R1+0x8b0], R42 ;  /* 0x0008b02a01007387 */ /* 0x000fe20000100a00 */
[C---:B------:R-:W-:Y:S01]  /*3e60*/  IMAD R30, R9.reuse, 0x2, R28 ;  /* 0x00000002091e7824 */ /* 0x040fe200078e021c */
[----:B------:R-:W-:Y:S02]  /*3e70*/  LEA.HI.X.SX32 R61, R82, R3, 0x1, P1 ;  /* 0x00000003523d7211 */ /* 0x000fe400008f0eff */
[----:B------:R0:W-:Y:S01]  /*3e80*/  STL.64 [R1+0x8c0], R46 ;  /* 0x0008c02e01007387 */ /* 0x0001e20000100a00 */
[C---:B------:R-:W-:Y:S01]  /*3e90*/  IMAD R32, R9.reuse, 0x2, R30 ;  /* 0x0000000209207824 */ /* 0x040fe200078e021e */
[----:B------:R-:W-:Y:S01]  /*3ea0*/  LEA R64, P1, R88, R10, 0x1 ;  /* 0x0000000a58407211 */ /* 0x000fe200078208ff */
[----:B------:R-:W-:Y:S01]  /*3eb0*/  CS2R R82, SRZ ;  /* 0x0000000000527805 */ /* 0x000fe2000001ff00 */
[----:B------:R1:W-:Y:S02]  /*3ec0*/  STL.64 [R1+0x8b8], R44 ;  /* 0x0008b82c01007387 */ /* 0x0003e40000100a00 */
[----:B------:R-:W-:-:S02]  /*3ed0*/  LEA R34, R9, R32, 0x1 ;  /* 0x0000002009227211 */ /* 0x000fc400078e08ff */
[----:B------:R-:W-:Y:S02]  /*3ee0*/  LEA.HI.X.SX32 R65, R88, R3, 0x1, P1 ;  /* 0x0000000358417211 */ /* 0x000fe400008f0eff */
[----:B------:R-:W-:Y:S01]  /*3ef0*/  CS2R R88, SRZ ;  /* 0x0000000000587805 */ /* 0x000fe2000001ff00 */
[----:B------:R-:W-:Y:S01]  /*3f00*/  IMAD R36, R9, 0x2, R34 ;  /* 0x0000000209247824 */ /* 0x000fe200078e0222 */
[----:B0-----:R-:W-:-:S03]  /*3f10*/  LEA R46, P2, R66, R10, 0x1 ;  /* 0x0000000a422e7211 */ /* 0x001fc600078408ff */
[C---:B------:R-:W-:Y:S01]  /*3f20*/  IMAD R38, R9.reuse, 0x2, R36 ;  /* 0x0000000209267824 */ /* 0x040fe200078e0224 */
[-C--:B------:R-:W-:Y:S02]  /*3f30*/  LEA.HI.X.SX32 R47, R66, R3.reuse, 0x1, P2 ;  /* 0x00000003422f7211 */ /* 0x080fe400010f0eff */
[CC--:B------:R-:W-:Y:S01]  /*3f40*/  LEA R66, P0, R86.reuse, R10.reuse, 0x1 ;  /* 0x0000000a56427211 */ /* 0x0c0fe200078008ff */
[C---:B------:R-:W-:Y:S02]  /*3f50*/  IMAD R40, R9.reuse, 0x2, R38 ;  /* 0x0000000209287824 */ /* 0x040fe400078e0226 */
[----:B------:R0:W-:Y:S01]  /*3f60*/  STL.64 [R1+0x898], R46 ;  /* 0x0008982e01007387 */ /* 0x0001e20000100a00 */
[----:B------:R-:W-:Y:S01]  /*3f70*/  LEA.HI.X.SX32 R67, R86, R3, 0x1, P0 ;  /* 0x0000000356437211 */ /* 0x000fe200000f0eff */
[----:B------:R-:W-:Y:S01]  /*3f80*/  IMAD R42, R9, 0x2, R40 ;  /* 0x00000002092a7824 */ /* 0x000fe200078e0228 */
[----:B------:R-:W-:Y:S01]  /*3f90*/  LEA R68, P0, R90, R10, 0x1 ;  /* 0x0000000a5a447211 */ /* 0x000fe200078008ff */
[----:B------:R2:W-:Y:S01]  /*3fa0*/  STL.64 [R1+0x8a8], R50 ;  /* 0x0008a83201007387 */ /* 0x0005e20000100a00 */
[----:B------:R-:W-:-:S02]  /*3fb0*/  CS2R R86, SRZ ;  /* 0x0000000000567805 */ /* 0x000fc4000001ff00 */
[C---:B-1----:R-:W-:Y:S01]  /*3fc0*/  LEA R44, R9.reuse, R42, 0x1 ;  /* 0x0000002a092c7211 */ /* 0x042fe200078e08ff */
[----:B------:R1:W-:Y:S01]  /*3fd0*/  STL.64 [R1+0x8a0], R48 ;  /* 0x0008a03001007387 */ /* 0x0003e20000100a00 */
[----:B------:R-:W-:Y:S02]  /*3fe0*/  LEA.HI.X.SX32 R69, R90, R3, 0x1, P0 ;  /* 0x000000035a457211 */ /* 0x000fe400000f0eff */
[----:B------:R-:W-:Y:S01]  /*3ff0*/  CS2R R90, SRZ ;  /* 0x00000000005a7805 */ /* 0x000fe2000001ff00 */
[----:B0-----:R-:W-:Y:S01]  /*4000*/  IMAD R46, R9, 0x2, R44 ;  /* 0x00000002092e7824 */ /* 0x001fe200078e022c */
[----:B--2---:R-:W-:-:S04]  /*4010*/  LEA R50, P2, R72, R10, 0x1 ;  /* 0x0000000a48327211 */ /* 0x004fc800078408ff */
[----:B------:R-:W-:Y:S01]  /*4020*/  LEA.HI.X.SX32 R51, R72, R3, 0x1, P2 ;  /* 0x0000000348337211 */ /* 0x000fe200010f0eff */
[----:B-1----:R-:W-:Y:S01]  /*4030*/  IMAD R48, R9, 0x2, R46 ;  /* 0x0000000209307824 */ /* 0x002fe200078e022e */
[----:B------:R-:W-:-:S03]  /*4040*/  LEA R72, P0, R4, R10, 0x1 ;  /* 0x0000000a04487211 */ /* 0x000fc600078008ff */
[----:B------:R0:W-:Y:S01]  /*4050*/  STL.64 [R1+0x880], R50 ;  /* 0x0008803201007387 */ /* 0x0001e20000100a00 */
[-C--:B------:R-:W-:Y:S02]  /*4060*/  LEA.HI.X.SX32 R73, R4, R3.reuse, 0x1, P0 ;  /* 0x0000000304497211 */ /* 0x080fe400000f0eff */
[CC--:B------:R-:W-:Y:S01]  /*4070*/  LEA R74, P0, R12.reuse, R10.reuse, 0x1 ;  /* 0x0000000a0c4a7211 */ /* 0x0c0fe200078008ff */
[----:B------:R1:W-:Y:S03]  /*4080*/  STL.64 [R1+0x890], R54 ;  /* 0x0008903601007387 */ /* 0x0003e60000100a00 */
[----:B------:R-:W-:Y:S01]  /*4090*/  LEA.HI.X.SX32 R75, R12, R3, 0x1, P0 ;  /* 0x000000030c4b7211 */ /* 0x000fe200000f0eff */
[----:B------:R2:W-:Y:S01]  /*40a0*/  STL.64 [R1+0x888], R52 ;  /* 0x0008883401007387 */ /* 0x0005e20000100a00 */
[----:B0-----:R-:W-:Y:S01]  /*40b0*/  IMAD R50, R9, 0x2, R48 ;  /* 0x0000000209327824 */ /* 0x001fe200078e0230 */
[----:B-1----:R-:W-:-:S04]  /*40c0*/  LEA R54, P2, R78, R10, 0x1 ;  /* 0x0000000a4e367211 */ /* 0x002fc800078408ff */
[----:B------:R-:W-:Y:S01]  /*40d0*/  LEA.HI.X.SX32 R55, R78, R3, 0x1, P2 ;  /* 0x000000034e377211 */ /* 0x000fe200010f0eff */
[----:B--2---:R-:W-:Y:S01]  /*40e0*/  IMAD R52, R9, 0x2, R50 ;  /* 0x0000000209347824 */ /* 0x004fe200078e0232 */
[----:B------:R-:W-:-:S03]  /*40f0*/  CS2R R78, SRZ ;  /* 0x00000000004e7805 */ /* 0x000fc6000001ff00 */
[----:B------:R0:W-:Y:S04]  /*4100*/  STL.64 [R1+0x868], R54 ;  /* 0x0008683601007387 */ /* 0x0001e80000100a00 */
[----:B------:R1:W-:Y:S04]  /*4110*/  STL.64 [R1+0x878], R58 ;  /* 0x0008783a01007387 */ /* 0x0003e80000100a00 */
[----:B------:R2:W-:Y:S01]  /*4120*/  STL.64 [R1+0x870], R56 ;  /* 0x0008703801007387 */ /* 0x0005e20000100a00 */
[----:B0-----:R-:W-:Y:S02]  /*4130*/  LEA R54, R9, R52, 0x1 ;  /* 0x0000003409367211 */ /* 0x001fe400078e08ff */
[----:B-1----:R-:W-:-:S04]  /*4140*/  LEA R58, P2, R84, R10, 0x1 ;  /* 0x0000000a543a7211 */ /* 0x002fc800078408ff */
[----:B------:R-:W-:Y:S01]  /*4150*/  LEA.HI.X.SX32 R59, R84, R3, 0x1, P2 ;  /* 0x00000003543b7211 */ /* 0x000fe200010f0eff */
[----:B--2---:R-:W-:Y:S01]  /*4160*/  IMAD R56, R9, 0x2, R54 ;  /* 0x0000000209387824 */ /* 0x004fe200078e0236 */
[----:B------:R-:W-:-:S03]  /*4170*/  CS2R R84, SRZ ;  /* 0x0000000000547805 */ /* 0x000fc6000001ff00 */
[----:B------:R0:W-:Y:S04]  /*4180*/  STL.64 [R1+0x850], R58 ;  /* 0x0008503a01007387 */ /* 0x0001e80000100a00 */
[----:B------:R1:W-:Y:S04]  /*4190*/  STL.64 [R1+0x860], R62 ;  /* 0x0008603e01007387 */ /* 0x0003e80000100a00 */
[----:B------:R2:W-:Y:S04]  /*41a0*/  STL.64 [R1+0x858], R60 ;  /* 0x0008583c01007387 */ /* 0x0005e80000100a00 */
[----:B------:R3:W-:Y:S01]  /*41b0*/  STL.64 [R1+0x848], R66 ;  /* 0x0008484201007387 */ /* 0x0007e20000100a00 */
[----:B0-----:R-:W-:Y:S01]  /*41c0*/  IMAD R58, R9, 0x2, R56 ;  /* 0x00000002093a7824 */ /* 0x001fe200078e0238 */
[----:B-1----:R-:W-:-:S02]  /*41d0*/  LEA R62, P2, R8, R10, 0x1 ;  /* 0x0000000a083e7211 */ /* 0x002fc400078408ff */
[----:B------:R0:W-:Y:S02]  /*41e0*/  STL.64 [R1+0x840], R64 ;  /* 0x0008404001007387 */ /* 0x0001e40000100a00 */
[----:B------:R-:W-:Y:S01]  /*41f0*/  LEA.HI.X.SX32 R63, R8, R3, 0x1, P2 ;  /* 0x00000003083f7211 */ /* 0x000fe200010f0eff */
[----:B--2---:R-:W-:Y:S01]  /*4200*/  IMAD R60, R9, 0x2, R58 ;  /* 0x00000002093c7824 */ /* 0x004fe200078e023a */
[----:B---3--:R-:W-:-:S03]  /*4210*/  LEA R66, P1, R92, R10, 0x1 ;  /* 0x0000000a5c427211 */ /* 0x008fc600078208ff */
[----:B------:R1:W-:Y:S01]  /*4220*/  STL.64 [R1+0x838], R62 ;  /* 0x0008383e01007387 */ /* 0x0003e20000100a00 */
[C---:B------:R-:W-:Y:S01]  /*4230*/  IMAD R8, R9.reuse, 0x2, R60 ;  /* 0x0000000209087824 */ /* 0x040fe200078e023c */
[-C--:B------:R-:W-:Y:S02]  /*4240*/  LEA.HI.X.SX32 R67, R92, R3.reuse, 0x1, P1 ;  /* 0x000000035c437211 */ /* 0x080fe400008f0eff */
[-C--:B0-----:R-:W-:Y:S01]  /*4250*/  LEA R64, P2, R94, R10.reuse, 0x1 ;  /* 0x0000000a5e407211 */ /* 0x081fe200078408ff */
[----:B------:R-:W-:Y:S01]  /*4260*/  CS2R R92, SRZ ;  /* 0x00000000005c7805 */ /* 0x000fe2000001ff00 */
[----:B------:R-:W-:Y:S02]  /*4270*/  LEA R70, P1, R96, R10, 0x1 ;  /* 0x0000000a60467211 */ /* 0x000fe400078208ff */
[-C--:B------:R-:W-:Y:S02]  /*4280*/  LEA.HI.X.SX32 R65, R94, R3.reuse, 0x1, P2 ;  /* 0x000000035e417211 */ /* 0x080fe400010f0eff */
[----:B------:R-:W-:Y:S01]  /*4290*/  LEA.HI.X.SX32 R71, R96, R3, 0x1, P1 ;  /* 0x0000000360477211 */ /* 0x000fe200008f0eff */
[----:B------:R-:W-:Y:S01]  /*42a0*/  CS2R R94, SRZ ;  /* 0x00000000005e7805 */ /* 0x000fe2000001ff00 */
[----:B-1----:R-:W-:Y:S01]  /*42b0*/  LEA R62, R9, R8, 0x1 ;  /* 0x00000008093e7211 */ /* 0x002fe200078e08ff */
[----:B------:R0:W-:Y:S01]  /*42c0*/  STL.64 [R1+0x820], R64 ;  /* 0x0008204001007387 */ /* 0x0001e20000100a00 */
[----:B------:R-:W-:-:S03]  /*42d0*/  CS2R R96, SRZ ;  /* 0x0000000000607805 */ /* 0x000fc6000001ff00 */
[----:B------:R1:W-:Y:S04]  /*42e0*/  STL.64 [R1+0x830], R68 ;  /* 0x0008304401007387 */ /* 0x0003e80000100a00 */
[----:B------:R2:W-:Y:S04]  /*42f0*/  STL.64 [R1+0x828], R66 ;  /* 0x0008284201007387 */ /* 0x0005e80000100a00 */
[----:B------:R3:W-:Y:S01]  /*4300*/  STL.64 [R1+0x818], R72 ;  /* 0x0008184801007387 */ /* 0x0007e20000100a00 */
[----:B0-----:R-:W-:Y:S01]  /*4310*/  IMAD R64, R9, 0x2, R62 ;  /* 0x0000000209407824 */ /* 0x001fe200078e023e */
[----:B-1----:R-:W-:-:S02]  /*4320*/  LEA R68, P2, R98, R10, 0x1 ;  /* 0x0000000a62447211 */ /* 0x002fc400078408ff */
[----:B------:R0:W-:Y:S02]  /*4330*/  STL.64 [R1+0x810], R70 ;  /* 0x0008104601007387 */ /* 0x0001e40000100a00 */
[-C--:B------:R-:W-:Y:S01]  /*4340*/  LEA.HI.X.SX32 R69, R98, R3.reuse, 0x1, P2 ;  /* 0x0000000362457211 */ /* 0x080fe200010f0eff */
[C---:B--2---:R-:W-:Y:S01]  /*4350*/  IMAD R66, R9.reuse, 0x2, R64 ;  /* 0x0000000209427824 */ /* 0x044fe200078e0240 */
[----:B------:R-:W-:Y:S01]  /*4360*/  CS2R R98, SRZ ;  /* 0x0000000000627805 */ /* 0x000fe2000001ff00 */
[CC--:B---3--:R-:W-:Y:S02]  /*4370*/  LEA R72, P1, R14.reuse, R10.reuse, 0x1 ;  /* 0x0000000a0e487211 */ /* 0x0c8fe400078208ff */
[----:B------:R1:W-:Y:S01]  /*4380*/  STL.64 [R1+0x808], R68 ;  /* 0x0008084401007387 */ /* 0x0003e20000100a00 */
[----:B------:R-:W-:Y:S01]  /*4390*/  IMAD R4, R9, 0x2, R66 ;  /* 0x0000000209047824 */ /* 0x000fe200078e0242 */
[----:B------:R-:W-:Y:S02]  /*43a0*/  LEA.HI.X.SX32 R73, R14, R3, 0x1, P1 ;  /* 0x000000030e497211 */ /* 0x000fe400008f0eff */
[----:B------:R2:W-:Y:S01]  /*43b0*/  STL.64 [R1+0x800], R74 ;  /* 0x0008004a01007387 */ /* 0x0005e20000100a00 */
[----:B0-----:R-:W-:-:S03]  /*43c0*/  LEA R70, P2, R16, R10, 0x1 ;  /* 0x0000000a10467211 */ /* 0x001fc600078408ff */
[----:B------:R0:W-:Y:S01]  /*43d0*/  STL.64 [R1+0x7f8], R72 ;  /* 0x0007f84801007387 */ /* 0x0001e20000100a00 */
[-C--:B------:R-:W-:Y:S02]  /*43e0*/  LEA.HI.X.SX32 R71, R16, R3.reuse, 0x1, P2 ;  /* 0x0000000310477211 */ /* 0x080fe400010f0eff */
[C---:B------:R-:W-:Y:S01]  /*43f0*/  LEA R14, P2, R22.reuse, R10, 0x1 ;  /* 0x0000000a160e7211 */ /* 0x040fe200078408ff */
[C---:B-1----:R-:W-:Y:S02]  /*4400*/  IMAD R68, R9.reuse, 0x2, R4 ;  /* 0x0000000209447824 */ /* 0x042fe400078e0204 */
[----:B------:R1:W-:Y:S01]  /*4410*/  STL.64 [R1+0x7f0], R70 ;  /* 0x0007f04601007387 */ /* 0x0003e20000100a00 */
[----:B------:R-:W-:Y:S01]  /*4420*/  LEA.HI.X.SX32 R15, R22, R3, 0x1, P2 ;  /* 0x00000003160f7211 */ /* 0x000fe200010f0eff */
[----:B--2---:R-:W-:Y:S01]  /*4430*/  CS2R R74, SRZ ;  /* 0x00000000004a7805 */ /* 0x004fe2000001ff00 */
[----:B------:R-:W-:Y:S02]  /*4440*/  LEA R12, R9, R68, 0x1 ;  /* 0x00000044090c7211 */ /* 0x000fe400078e08ff */
[----:B0-----:R-:W-:-:S03]  /*4450*/  LEA R72, P0, R18, R10, 0x1 ;  /* 0x0000000a12487211 */ /* 0x001fc600078008ff */
[C---:B------:R-:W-:Y:S01]  /*4460*/  IMAD R16, R9.reuse, 0x2, R12 ;  /* 0x0000000209107824 */ /* 0x040fe200078e020c */
[-C--:B------:R-:W-:Y:S02]  /*4470*/  LEA.HI.X.SX32 R73, R18, R3.reuse, 0x1, P0 ;  /* 0x0000000312497211 */ /* 0x080fe400000f0eff */
[C---:B-1----:R-:W-:Y:S01]  /*4480*/  LEA R70, P1, R20.reuse, R10, 0x1 ;  /* 0x0000000a14467211 */ /* 0x042fe200078208ff */
[C---:B------:R-:W-:Y:S02]  /*4490*/  IMAD R18, R9.reuse, 0x2, R16 ;  /* 0x0000000209127824 */ /* 0x040fe400078e0210 */
[----:B------:R0:W-:Y:S01]  /*44a0*/  STL.64 [R1+0x7e8], R72 ;  /* 0x0007e84801007387 */ /* 0x0001e20000100a00 */
[----:B------:R-:W-:Y:S01]  /*44b0*/  LEA.HI.X.SX32 R71, R20, R3, 0x1, P1 ;  /* 0x0000000314477211 */ /* 0x000fe200008f0eff */
[----:B------:R-:W-:-:S04]  /*44c0*/  IMAD R20, R9, 0x2, R18 ;  /* 0x0000000209147824 */ /* 0x000fc800078e0212 */
[----:B------:R1:W-:Y:S01]  /*44d0*/  STL.64 [R1+0x7e0], R70 ;  /* 0x0007e04601007387 */ /* 0x0003e20000100a00 */
[----:B------:R-:W-:-:S03]  /*44e0*/  IMAD R22, R9, 0x2, R20 ;  /* 0x0000000209167824 */ /* 0x000fc600078e0214 */
[----:B------:R2:W-:Y:S01]  /*44f0*/  STL.64 [R1+0x7d8], R14 ;  /* 0x0007d80e01007387 */ /* 0x0005e20000100a00 */
[----:B0-----:R-:W-:-:S04]  /*4500*/  LEA R72, P0, R24, R10, 0x1 ;  /* 0x0000000a18487211 */ /* 0x001fc800078008ff */
[-C--:B------:R-:W-:Y:S02]  /*4510*/  LEA.HI.X.SX32 R73, R24, R3.reuse, 0x1, P0 ;  /* 0x0000000318497211 */ /* 0x080fe400000f0eff */
[----:B-1----:R-:W-:Y:S02]  /*4520*/  LEA R70, P1, R26, R10, 0x1 ;  /* 0x0000000a1a467211 */ /* 0x002fe400078208ff */
[----:B------:R-:W-:Y:S01]  /*4530*/  LEA R24, R9, R22, 0x1 ;  /* 0x0000001609187211 */ /* 0x000fe200078e08ff */
[----:B------:R0:W-:Y:S01]  /*4540*/  STL.64 [R1+0x7d0], R72 ;  /* 0x0007d04801007387 */ /* 0x0001e20000100a00 */
[----:B--2---:R-:W-:Y:S02]  /*4550*/  LEA R14, P2, R28, R10, 0x1 ;  /* 0x0000000a1c0e7211 */ /* 0x004fe400078408ff */
[-C--:B------:R-:W-:Y:S02]  /*4560*/  LEA.HI.X.SX32 R71, R26, R3.reuse, 0x1, P1 ;  /* 0x000000031a477211 */ /* 0x080fe400008f0eff */
[----:B------:R-:W-:-:S02]  /*4570*/  LEA.HI.X.SX32 R15, R28, R3, 0x1, P2 ;  /* 0x000000031c0f7211 */ /* 0x000fc400010f0eff */
[CC--:B------:R-:W-:Y:S01]  /*4580*/  LEA R26, P1, R32.reuse, R10.reuse, 0x1 ;  /* 0x0000000a201a7211 */ /* 0x0c0fe200078208ff */
[----:B------:R1:W-:Y:S03]  /*4590*/  STL.64 [R1+0x7c8], R70 ;  /* 0x0007c84601007387 */ /* 0x0003e60000100a00 */
[-C--:B------:R-:W-:Y:S01]  /*45a0*/  LEA.HI.X.SX32 R27, R32, R3.reuse, 0x1, P1 ;  /* 0x00000003201b7211 */ /* 0x080fe200008f0eff */
[----:B------:R2:W-:Y:S01]  /*45b0*/  STL.64 [R1+0x7c0], R14 ;  /* 0x0007c00e01007387 */ /* 0x0005e20000100a00 */
[----:B0-----:R-:W-:Y:S01]  /*45c0*/  CS2R R72, SRZ ;  /* 0x0000000000487805 */ /* 0x001fe2000001ff00 */
[-C--:B-1----:R-:W-:Y:S02]  /*45d0*/  LEA R70, P0, R30, R10.reuse, 0x1 ;  /* 0x0000000a1e467211 */ /* 0x082fe400078008ff */
[----:B--2---:R-:W-:Y:S02]  /*45e0*/  LEA R14, P2, R34, R10, 0x1 ;  /* 0x0000000a220e7211 */ /* 0x004fe400078408ff */
[----:B------:R-:W-:-:S02]  /*45f0*/  LEA.HI.X.SX32 R71, R30, R3, 0x1, P0 ;  /* 0x000000031e477211 */ /* 0x000fc400000f0eff */
[-C--:B------:R-:W-:Y:S01]  /*4600*/  LEA.HI.X.SX32 R15, R34, R3.reuse, 0x1, P2 ;  /* 0x00000003220f7211 */ /* 0x080fe200010f0eff */
[C---:B------:R-:W-:Y:S01]  /*4610*/  IMAD R34, R9.reuse, 0x2, R24 ;  /* 0x0000000209227824 */ /* 0x040fe200078e0218 */
[CC--:B------:R-:W-:Y:S01]  /*4620*/  LEA R28, P0, R36.reuse, R10.reuse, 0x1 ;  /* 0x0000000a241c7211 */ /* 0x0c0fe200078008ff */
[----:B------:R0:W-:Y:S03]  /*4630*/  STL.64 [R1+0x7b8], R70 ;  /* 0x0007b84601007387 */ /* 0x0001e60000100a00 */
[----:B------:R-:W-:Y:S01]  /*4640*/  LEA.HI.X.SX32 R29, R36, R3, 0x1, P0 ;  /* 0x00000003241d7211 */ /* 0x000fe200000f0eff */
[----:B------:R1:W-:Y:S04]  /*4650*/  STL.64 [R1+0x7b0], R26 ;  /* 0x0007b01a01007387 */ /* 0x0003e80000100a00 */
[----:B------:R2:W-:Y:S04]  /*4660*/  STL.64 [R1+0x7a8], R14 ;  /* 0x0007a80e01007387 */ /* 0x0005e80000100a00 */
[----:B------:R3:W-:Y:S01]  /*4670*/  STL.64 [R1+0x7a0], R28 ;  /* 0x0007a01c01007387 */ /* 0x0007e20000100a00 */
[----:B0-----:R-:W-:Y:S01]  /*4680*/  IMAD R70, R9, 0x2, R34 ;  /* 0x0000000209467824 */ /* 0x001fe200078e0222 */
[----:B-1----:R-:W-:-:S03]  /*4690*/  LEA R26, P1, R38, R10, 0x1 ;  /* 0x0000000a261a7211 */ /* 0x002fc600078208ff */
[C---:B------:R-:W-:Y:S01]  /*46a0*/  IMAD R36, R9.reuse, 0x2, R70 ;  /* 0x0000000209247824 */ /* 0x040fe200078e0246 */
[-C--:B--2---:R-:W-:Y:S02]  /*46b0*/  LEA R14, P2, R40, R10.reuse, 0x1 ;  /* 0x0000000a280e7211 */ /* 0x084fe400078408ff */
[-C--:B------:R-:W-:Y:S01]  /*46c0*/  LEA.HI.X.SX32 R27, R38, R3.reuse, 0x1, P1 ;  /* 0x00000003261b7211 */ /* 0x080fe200008f0eff */
[C---:B------:R-:W-:Y:S01]  /*46d0*/  IMAD R38, R9.reuse, 0x2, R36 ;  /* 0x0000000209267824 */ /* 0x040fe200078e0224 */
[-C--:B------:R-:W-:Y:S02]  /*46e0*/  LEA.HI.X.SX32 R15, R40, R3.reuse, 0x1, P2 ;  /* 0x00000003280f7211 */ /* 0x080fe400010f0eff */
[C---:B---3--:R-:W-:Y:S01]  /*46f0*/  LEA R28, P0, R42.reuse, R10, 0x1 ;  /* 0x0000000a2a1c7211 */ /* 0x048fe200078008ff */
[----:B------:R0:W-:Y:S01]  /*4700*/  STL.64 [R1+0x798], R26 ;  /* 0x0007981a01007387 */ /* 0x0001e20000100a00 */
[C---:B------:R-:W-:Y:S02]  /*4710*/  LEA R40, R9.reuse, R38, 0x1 ;  /* 0x0000002609287211 */ /* 0x040fe400078e08ff */
[----:B------:R-:W-:Y:S01]  /*4720*/  LEA.HI.X.SX32 R29, R42, R3, 0x1, P0 ;  /* 0x000000032a1d7211 */ /* 0x000fe200000f0eff */
[----:B------:R1:W-:Y:S02]  /*4730*/  STL.64 [R1+0x790], R14 ;  /* 0x0007900e01007387 */ /* 0x0003e40000100a00 */
[----:B------:R-:W-:-:S02]  /*4740*/  IMAD R42, R9, 0x2, R40 ;  /* 0x00000002092a7824 */ /* 0x000fc400078e0228 */
[----:B------:R2:W-:Y:S01]  /*4750*/  STL.64 [R1+0x788], R28 ;  /* 0x0007881c01007387 */ /* 0x0005e20000100a00 */
[-C--:B0-----:R-:W-:Y:S02]  /*4760*/  LEA R26, P1, R44, R10.reuse, 0x1 ;  /* 0x0000000a2c1a7211 */ /* 0x081fe400078208ff */
[-C--:B-1----:R-:W-:Y:S02]  /*4770*/  LEA R14, P2, R46, R10.reuse, 0x1 ;  /* 0x0000000a2e0e7211 */ /* 0x082fe400078408ff */
[-C--:B------:R-:W-:Y:S01]  /*4780*/  LEA.HI.X.SX32 R27, R44, R3.reuse, 0x1, P1 ;  /* 0x000000032c1b7211 */ /* 0x080fe200008f0eff */
[C---:B------:R-:W-:Y:S01]  /*4790*/  IMAD R44, R9.reuse, 0x2, R42 ;  /* 0x00000002092c7824 */ /* 0x040fe200078e022a */
[----:B------:R-:W-:Y:S02]  /*47a0*/  LEA.HI.X.SX32 R15, R46, R3, 0x1, P2 ;  /* 0x000000032e0f7211 */ /* 0x000fe400010f0eff */
[----:B--2---:R-:W-:Y:S01]  /*47b0*/  LEA R28, P0, R48, R10, 0x1 ;  /* 0x0000000a301c7211 */ /* 0x004fe200078008ff */
[----:B------:R0:W-:Y:S01]  /*47c0*/  STL.64 [R1+0x780], R26 ;  /* 0x0007801a01007387 */ /* 0x0001e20000100a00 */
[----:B------:R-:W-:-:S02]  /*47d0*/  IMAD R46, R9, 0x2, R44 ;  /* 0x00000002092e7824 */ /* 0x000fc400078e022c */
[----:B------:R-:W-:Y:S01]  /*47e0*/  LEA.HI.X.SX32 R29, R48, R3, 0x1, P0 ;  /* 0x00000003301d7211 */ /* 0x000fe200000f0eff */
[----:B------:R1:W-:Y:S01]  /*47f0*/  STL.64 [R1+0x778], R14 ;  /* 0x0007780e01007387 */ /* 0x0003e20000100a00 */
[----:B------:R-:W-:-:S03]  /*4800*/  IMAD R48, R9, 0x2, R46 ;  /* 0x0000000209307824 */ /* 0x000fc600078e022e */
[----:B------:R2:W-:Y:S01]  /*4810*/  STL.64 [R1+0x770], R28 ;  /* 0x0007701c01007387 */ /* 0x0005e20000100a00 */
[-C--:B0-----:R-:W-:Y:S02]  /*4820*/  LEA R26, P1, R50, R10.reuse, 0x1 ;  /* 0x0000000a321a7211 */ /* 0x081fe400078208ff */
[-C--:B-1----:R-:W-:Y:S02]  /*4830*/  LEA R14, P2, R52, R10.reuse, 0x1 ;  /* 0x0000000a340e7211 */ /* 0x082fe400078408ff */
[-C--:B------:R-:W-:Y:S02]  /*4840*/  LEA.HI.X.SX32 R27, R50, R3.reuse, 0x1, P1 ;  /* 0x00000003321b7211 */ /* 0x080fe400008f0eff */
[----:B------:R-:W-:Y:S02]  /*4850*/  LEA.HI.X.SX32 R15, R52, R3, 0x1, P2 ;  /* 0x00000003340f7211 */ /* 0x000fe400010f0eff */
[----:B--2---:R-:W-:Y:S01]  /*4860*/  LEA R28, P0, R54, R10, 0x1 ;  /* 0x0000000a361c7211 */ /* 0x004fe200078008ff */
[----:B------:R0:W-:Y:S01]  /*4870*/  STL.64 [R1+0x768], R26 ;  /* 0x0007681a01007387 */ /* 0x0001e20000100a00 */
[----:B------:R-:W-:-:S02]  /*4880*/  LEA R50, R9, R48, 0x1 ;  /* 0x0000003009327211 */ /* 0x000fc400078e08ff */
[-C--:B------:R-:W-:Y:S01]  /*4890*/  LEA.HI.X.SX32 R29, R54, R3.reuse, 0x1, P0 ;  /* 0x00000003361d7211 */ /* 0x080fe200000f0eff */
[----:B------:R1:W-:Y:S01]  /*48a0*/  STL.64 [R1+0x760], R14 ;  /* 0x0007600e01007387 */ /* 0x0003e20000100a00 */
[----:B------:R-:W-:Y:S01]  /*48b0*/  CS2R R54, SRZ ;  /* 0x0000000000367805 */ /* 0x000fe2000001ff00 */
[----:B------:R-:W-:Y:S02]  /*48c0*/  IMAD R52, R9, 0x2, R50 ;  /* 0x0000000209347824 */ /* 0x000fe400078e0232 */
[----:B------:R2:W-:Y:S01]  /*48d0*/  STL.64 [R1+0x758], R28 ;  /* 0x0007581c01007387 */ /* 0x0005e20000100a00 */
[-C--:B0-----:R-:W-:Y:S02]  /*48e0*/  LEA R26, P1, R56, R10.reuse, 0x1 ;  /* 0x0000000a381a7211 */ /* 0x081fe400078208ff */
[----:B-1----:R-:W-:Y:S02]  /*48f0*/  LEA R14, P2, R58, R10, 0x1 ;  /* 0x0000000a3a0e7211 */ /* 0x002fe400078408ff */
[----:B------:R-:W-:-:S02]  /*4900*/  LEA.HI.X.SX32 R27, R56, R3, 0x1, P1 ;  /* 0x00000003381b7211 */ /* 0x000fc400008f0eff */
[-C--:B------:R-:W-:Y:S01]  /*4910*/  LEA.HI.X.SX32 R15, R58, R3.reuse, 0x1, P2 ;  /* 0x000000033a0f7211 */ /* 0x080fe200010f0eff */
[----:B------:R-:W-:Y:S01]  /*4920*/  CS2R R56, SRZ ;  /* 0x0000000000387805 */ /* 0x000fe2000001ff00 */
[C---:B--2---:R-:W-:Y:S01]  /*4930*/  LEA R28, P0, R60.reuse, R10, 0x1 ;  /* 0x0000000a3c1c7211 */ /* 0x044fe200078008ff */
[----:B------:R0:W-:Y:S01]  /*4940*/  STL.64 [R1+0x750], R26 ;  /* 0x0007501a01007387 */ /* 0x0001e20000100a00 */
[----:B------:R-:W-:Y:S02]  /*4950*/  CS2R R58, SRZ ;  /* 0x00000000003a7805 */ /* 0x000fe4000001ff00 */
[----:B------:R-:W-:Y:S01]  /*4960*/  LEA.HI.X.SX32 R29, R60, R3, 0x1, P0 ;  /* 0x000000033c1d7211 */ /* 0x000fe200000f0eff */
[----:B------:R1:W-:Y:S01]  /*4970*/  STL.64 [R1+0x748], R14 ;  /* 0x0007480e01007387 */ /* 0x0003e20000100a00 */
[----:B------:R-:W-:-:S03]  /*4980*/  CS2R R60, SRZ ;  /* 0x00000000003c7805 */ /* 0x000fc6000001ff00 */
[----:B------:R2:W-:Y:S01]  /*4990*/  STL.64 [R1+0x740], R28 ;  /* 0x0007401c01007387 */ /* 0x0005e20000100a00 */
[-C--:B0-----:R-:W-:Y:S02]  /*49a0*/  LEA R26, P1, R8, R10.reuse, 0x1 ;  /* 0x0000000a081a7211 */ /* 0x081fe400078208ff */
[-C--:B-1----:R-:W-:Y:S02]  /*49b0*/  LEA R14, P2, R62, R10.reuse, 0x1 ;  /* 0x0000000a3e0e7211 */ /* 0x082fe400078408ff */
[-C--:B------:R-:W-:Y:S01]  /*49c0*/  LEA.HI.X.SX32 R27, R8, R3.reuse, 0x1, P1 ;  /* 0x00000003081b7211 */ /* 0x080fe200008f0eff */
[----:B------:R-:W-:Y:S01]  /*49d0*/  IMAD R8, R9, 0x2, R52 ;  /* 0x0000000209087824 */ /* 0x000fe200078e0234 */
[----:B------:R-:W-:Y:S02]  /*49e0*/  LEA.HI.X.SX32 R15, R62, R3, 0x1, P2 ;  /* 0x000000033e0f7211 */ /* 0x000fe400010f0eff */
[----:B--2---:R-:W-:Y:S01]  /*49f0*/  LEA R28, P0, R64, R10, 0x1 ;  /* 0x0000000a401c7211 */ /* 0x004fe200078008ff */
[----:B------:R0:W-:Y:S01]  /*4a00*/  STL.64 [R1+0x738], R26 ;  /* 0x0007381a01007387 */ /* 0x0001e20000100a00 */
[----:B------:R-:W-:-:S02]  /*4a10*/  CS2R R62, SRZ ;  /* 0x00000000003e7805 */ /* 0x000fc4000001ff00 */
[----:B------:R-:W-:Y:S01]  /*4a20*/  LEA.HI.X.SX32 R29, R64, R3, 0x1, P0 ;  /* 0x00000003401d7211 */ /* 0x000fe200000f0eff */
[----:B------:R1:W-:Y:S01]  /*4a30*/  STL.64 [R1+0x730], R14 ;  /* 0x0007300e01007387 */ /* 0x0003e20000100a00 */
[----:B------:R-:W-:Y:S01]  /*4a40*/  LEA R30, P0, R68, R10, 0x1 ;  /* 0x0000000a441e7211 */ /* 0x000fe200078008ff */
[----:B------:R-:W-:-:S03]  /*4a50*/  CS2R R64, SRZ ;  /* 0x0000000000407805 */ /* 0x000fc6000001ff00 */
[-C--:B------:R-:W-:Y:S02]  /*4a60*/  LEA.HI.X.SX32 R31, R68, R3.reuse, 0x1, P0 ;  /* 0x00000003441f7211 */ /* 0x080fe400000f0eff */
[----:B------:R-:W-:Y:S01]  /*4a70*/  CS2R R68, SRZ ;  /* 0x0000000000447805 */ /* 0x000fe2000001ff00 */
[-C--:B0-----:R-:W-:Y:S02]  /*4a80*/  LEA R26, P1, R66, R10.reuse, 0x1 ;  /* 0x0000000a421a7211 */ /* 0x081fe400078208ff */
[----:B-1----:R-:W-:Y:S02]  /*4a90*/  LEA R14, P2, R4, R10, 0x1 ;  /* 0x0000000a040e7211 */ /* 0x002fe400078408ff */
[-C--:B------:R-:W-:Y:S02]  /*4aa0*/  LEA.HI.X.SX32 R27, R66, R3.reuse, 0x1, P1 ;  /* 0x00000003421b7211 */ /* 0x080fe400008f0eff */
[----:B------:R-:W-:Y:S01]  /*4ab0*/  LEA.HI.X.SX32 R15, R4, R3, 0x1, P2 ;  /* 0x00000003040f7211 */ /* 0x000fe200010f0eff */
[----:B------:R-:W-:-:S04]  /*4ac0*/  CS2R R66, SRZ ;  /* 0x0000000000427805 */ /* 0x000fc8000001ff00 */
[----:B------:R0:W-:Y:S04]  /*4ad0*/  STL.64 [R1+0x718], R14 ;  /* 0x0007180e01007387 */ /* 0x0001e80000100a00 */
[----:B------:R1:W-:Y:S04]  /*4ae0*/  STL.64 [R1+0x728], R28 ;  /* 0x0007281c01007387 */ /* 0x0003e80000100a00 */
[----:B------:R2:W-:Y:S01]  /*4af0*/  STL.64 [R1+0x720], R26 ;  /* 0x0007201a01007387 */ /* 0x0005e20000100a00 */
[----:B0-----:R-:W-:Y:S01]  /*4b00*/  IMAD R14, R9, 0x2, R8 ;  /* 0x00000002090e7824 */ /* 0x001fe200078e0208 */
[----:B-1----:R-:W-:-:S03]  /*4b10*/  LEA R28, P1, R12, R10, 0x1 ;  /* 0x0000000a0c1c7211 */ /* 0x002fc600078208ff */
[----:B------:R-:W-:Y:S01]  /*4b20*/  IMAD R32, R9, 0x2, R14 ;  /* 0x0000000209207824 */ /* 0x000fe200078e020e */
[-C--:B--2---:R-:W-:Y:S02]  /*4b30*/  LEA R26, P2, R16, R10.reuse, 0x1 ;  /* 0x0000000a101a7211 */ /* 0x084fe400078408ff */
[-C--:B------:R-:W-:Y:S02]  /*4b40*/  LEA.HI.X.SX32 R29, R12, R3.reuse, 0x1, P1 ;  /* 0x000000030c1d7211 */ /* 0x080fe400008f0eff */
[-C--:B------:R-:W-:Y:S02]  /*4b50*/  LEA.HI.X.SX32 R27, R16, R3.reuse, 0x1, P2 ;  /* 0x00000003101b7211 */ /* 0x080fe400010f0eff */
[-C--:B------:R-:W-:Y:S02]  /*4b60*/  LEA R12, P1, R20, R10.reuse, 0x1 ;  /* 0x0000000a140c7211 */ /* 0x080fe400078208ff */
[----:B------:R-:W-:Y:S01]  /*4b70*/  LEA R4, P2, R22, R10, 0x1 ;  /* 0x0000000a16047211 */ /* 0x000fe200078408ff */
[----:B------:R0:W-:Y:S01]  /*4b80*/  STL.64 [R1+0x700], R26 ;  /* 0x0007001a01007387 */ /* 0x0001e20000100a00 */
[----:B------:R-:W-:-:S02]  /*4b90*/  LEA.HI.X.SX32 R13, R20, R3, 0x1, P1 ;  /* 0x00000003140d7211 */ /* 0x000fc400008f0eff */
[----:B------:R-:W-:Y:S01]  /*4ba0*/  LEA.HI.X.SX32 R5, R22, R3, 0x1, P2 ;  /* 0x0000000316057211 */ /* 0x000fe200010f0eff */
[----:B------:R1:W-:Y:S01]  /*4bb0*/  STL.64 [R1+0x710], R30 ;  /* 0x0007101e01007387 */ /* 0x0003e20000100a00 */
[----:B------:R-:W-:-:S03]  /*4bc0*/  LEA R16, P1, R34, R10, 0x1 ;  /* 0x0000000a22107211 */ /* 0x000fc600078208ff */
[----:B------:R2:W-:Y:S01]  /*4bd0*/  STL.64 [R1+0x708], R28 ;  /* 0x0007081c01007387 */ /* 0x0005e20000100a00 */
[----:B------:R-:W-:Y:S02]  /*4be0*/  LEA.HI.X.SX32 R17, R34, R3, 0x1, P1 ;  /* 0x0000000322117211 */ /* 0x000fe400008f0eff */
[----:B0-----:R-:W-:Y:S02]  /*4bf0*/  LEA R26, R9, R32, 0x1 ;  /* 0x00000020091a7211 */ /* 0x001fe400078e08ff */
[----:B-1----:R-:W-:-:S04]  /*4c00*/  LEA R30, P0, R18, R10, 0x1 ;  /* 0x0000000a121e7211 */ /* 0x002fc800078008ff */
[----:B------:R-:W-:Y:S01]  /*4c10*/  LEA.HI.X.SX32 R31, R18, R3, 0x1, P0 ;  /* 0x00000003121f7211 */ /* 0x000fe200000f0eff */
[----:B--2---:R-:W-:Y:S01]  /*4c20*/  IMAD R28, R9, 0x2, R26 ;  /* 0x00000002091c7824 */ /* 0x004fe200078e021a */
[----:B------:R-:W-:-:S03]  /*4c30*/  LEA R18, P0, R24, R10, 0x1 ;  /* 0x0000000a18127211 */ /* 0x000fc600078008ff */
[----:B------:R0:W-:Y:S01]  /*4c40*/  STL.64 [R1+0x6f8], R30 ;  /* 0x0006f81e01007387 */ /* 0x0001e20000100a00 */
[-C--:B------:R-:W-:Y:S02]  /*4c50*/  LEA.HI.X.SX32 R19, R24, R3.reuse, 0x1, P0 ;  /* 0x0000000318137211 */ /* 0x080fe400000f0eff */
[CC--:B------:R-:W-:Y:S01]  /*4c60*/  LEA R20, P0, R36.reuse, R10.reuse, 0x1 ;  /* 0x0000000a24147211 */ /* 0x0c0fe200078008ff */
[----:B------:R1:W-:Y:S03]  /*4c70*/  STL.64 [R1+0x6f0], R12 ;  /* 0x0006f00c01007387 */ /* 0x0003e60000100a00 */
[----:B------:R-:W-:Y:S01]  /*4c80*/  LEA.HI.X.SX32 R21, R36, R3, 0x1, P0 ;  /* 0x0000000324157211 */ /* 0x000fe200000f0eff */
[----:B------:R2:W-:Y:S01]  /*4c90*/  STL.64 [R1+0x6e8], R4 ;  /* 0x0006e80401007387 */ /* 0x0005e20000100a00 */
[----:B------:R-:W-:-:S03]  /*4ca0*/  LEA R34, P0, R42, R10, 0x1 ;  /* 0x0000000a2a227211 */ /* 0x000fc600078008ff */
[----:B------:R3:W-:Y:S01]  /*4cb0*/  STL.64 [R1+0x6d8], R16 ;  /* 0x0006d81001007387 */ /* 0x0007e20000100a00 */
[C---:B0-----:R-:W-:Y:S01]  /*4cc0*/  IMAD R30, R9.reuse, 0x2, R28 ;  /* 0x00000002091e7824 */ /* 0x041fe200078e021c */
[-C--:B------:R-:W-:Y:S02]  /*4cd0*/  LEA.HI.X.SX32 R35, R42, R3.reuse, 0x1, P0 ;  /* 0x000000032a237211 */ /* 0x080fe400000f0eff */
[----:B------:R0:W-:Y:S01]  /*4ce0*/  STL.64 [R1+0x6e0], R18 ;  /* 0x0006e01201007387 */ /* 0x0001e20000100a00 */
[----:B-1----:R-:W-:Y:S01]  /*4cf0*/  IMAD R12, R9, 0x2, R30 ;  /* 0x00000002090c7824 */ /* 0x002fe200078e021e */
[-C--:B------:R-:W-:Y:S01]  /*4d00*/  LEA R36, P0, R48, R10.reuse, 0x1 ;  /* 0x0000000a30247211 */ /* 0x080fe200078008ff */
[----:B------:R-:W-:Y:S01]  /*4d10*/  CS2R R42, SRZ ;  /* 0x00000000002a7805 */ /* 0x000fe2000001ff00 */
[----:B--2---:R-:W-:Y:S02]  /*4d20*/  LEA R4, P2, R70, R10, 0x1 ;  /* 0x0000000a46047211 */ /* 0x004fe400078408ff */
[----:B------:R-:W-:-:S02]  /*4d30*/  LEA.HI.X.SX32 R37, R48, R3, 0x1, P0 ;  /* 0x0000000330257211 */ /* 0x000fc400000f0eff */
[-C--:B------:R-:W-:Y:S01]  /*4d40*/  LEA.HI.X.SX32 R5, R70, R3.reuse, 0x1, P2 ;  /* 0x0000000346057211 */ /* 0x080fe200010f0eff */
[C---:B---3--:R-:W-:Y:S01]  /*4d50*/  IMAD R16, R9.reuse, 0x2, R12 ;  /* 0x0000000209107824 */ /* 0x048fe200078e020c */
[----:B------:R-:W-:Y:S01]  /*4d60*/  CS2R R48, SRZ ;  /* 0x0000000000307805 */ /* 0x000fe2000001ff00 */
[----:B------:R-:W-:Y:S01]  /*4d70*/  CS2R R70, SRZ ;  /* 0x0000000000467805 */ /* 0x000fe2000001ff00 */
[C---:B0-----:R-:W-:Y:S01]  /*4d80*/  LEA R18, P1, R38.reuse, R10, 0x1 ;  /* 0x0000000a26127211 */ /* 0x041fe200078208ff */
[----:B------:R0:W-:Y:S01]  /*4d90*/  STL.64 [R1+0x6d0], R4 ;  /* 0x0006d00401007387 */ /* 0x0001e20000100a00 */
[----:B------:R-:W-:Y:S02]  /*4da0*/  LEA R24, R9, R16, 0x1 ;  /* 0x0000001009187211 */ /* 0x000fe400078e08ff */
[----:B------:R-:W-:Y:S02]  /*4db0*/  LEA.HI.X.SX32 R19, R38, R3, 0x1, P1 ;  /* 0x0000000326137211 */ /* 0x000fe400008f0eff */
[----:B------:R-:W-:-:S02]  /*4dc0*/  LEA R22, P1, R44, R10, 0x1 ;  /* 0x0000000a2c167211 */ /* 0x000fc400078208ff */
[-C--:B------:R-:W-:Y:S02]  /*4dd0*/  LEA R38, P0, R8, R10.reuse, 0x1 ;  /* 0x0000000a08267211 */ /* 0x080fe400078008ff */
[-C--:B------:R-:W-:Y:S02]  /*4de0*/  LEA.HI.X.SX32 R23, R44, R3.reuse, 0x1, P1 ;  /* 0x000000032c177211 */ /* 0x080fe400008f0eff */
[----:B------:R-:W-:Y:S01]  /*4df0*/  LEA.HI.X.SX32 R39, R8, R3, 0x1, P0 ;  /* 0x0000000308277211 */ /* 0x000fe200000f0eff */
[----:B------:R-:W-:Y:S01]  /*4e00*/  CS2R R44, SRZ ;  /* 0x00000000002c7805 */ /* 0x000fe2000001ff00 */
[----:B0-----:R-:W-:-:S04]  /*4e10*/  LEA R4, P2, R40, R10, 0x1 ;  /* 0x0000000a28047211 */ /* 0x001fc800078408ff */
[----:B------:R-:W-:Y:S02]  /*4e20*/  LEA.HI.X.SX32 R5, R40, R3, 0x1, P2 ;  /* 0x0000000328057211 */ /* 0x000fe400010f0eff */
[----:B------:R-:W-:-:S03]  /*4e30*/  CS2R R40, SRZ ;  /* 0x0000000000287805 */ /* 0x000fc6000001ff00 */
[----:B------:R0:W-:Y:S04]  /*4e40*/  STL.64 [R1+0x6b8], R4 ;  /* 0x0006b80401007387 */ /* 0x0001e80000100a00 */
[----:B------:R1:W-:Y:S04]  /*4e50*/  STL.64 [R1+0x6c8], R20 ;  /* 0x0006c81401007387 */ /* 0x0003e80000100a00 */
[----:B------:R2:W-:Y:S04]  /*4e60*/  STL.64 [R1+0x6c0], R18 ;  /* 0x0006c01201007387 */ /* 0x0005e80000100a00 */
[----:B------:R3:W-:Y:S01]  /*4e70*/  STL.64 [R1+0x6a8], R22 ;  /* 0x0006a81601007387 */ /* 0x0007e20000100a00 */
[----:B0-----:R-:W-:-:S03]  /*4e80*/  IMAD R4, R9, 0x2, R24 ;  /* 0x0000000209047824 */ /* 0x001fc600078e0218 */
[----:B------:R0:W-:Y:S01]  /*4e90*/  STL.64 [R1+0x6b0], R34 ;  /* 0x0006b02201007387 */ /* 0x0001e20000100a00 */
[----:B-1----:R-:W-:Y:S01]  /*4ea0*/  IMAD R20, R9, 0x2, R4 ;  /* 0x0000000209147824 */ /* 0x002fe200078e0204 */
[----:B--2---:R-:W-:-:S04]  /*4eb0*/  LEA R18, P2, R46, R10, 0x1 ;  /* 0x0000000a2e127211 */ /* 0x004fc800078408ff */
[-C--:B------:R-:W-:Y:S01]  /*4ec0*/  LEA.HI.X.SX32 R19, R46, R3.reuse, 0x1, P2 ;  /* 0x000000032e137211 */ /* 0x080fe200010f0eff */
[C---:B---3--:R-:W-:Y:S01]  /*4ed0*/  IMAD R22, R9.reuse, 0x2, R20 ;  /* 0x0000000209167824 */ /* 0x048fe200078e0214 */
[----:B------:R-:W-:Y:S01]  /*4ee0*/  CS2R R46, SRZ ;  /* 0x00000000002e7805 */ /* 0x000fe2000001ff00 */
[C---:B0-----:R-:W-:Y:S02]  /*4ef0*/  LEA R34, P1, R50.reuse, R10, 0x1 ;  /* 0x0000000a32227211 */ /* 0x041fe400078208ff */
[----:B------:R0:W-:Y:S01]  /*4f00*/  STL.64 [R1+0x6a0], R18 ;  /* 0x0006a01201007387 */ /* 0x0001e20000100a00 */
[C---:B------:R-:W-:Y:S01]  /*4f10*/  IMAD R5, R9.reuse, 0x2, R22 ;  /* 0x0000000209057824 */ /* 0x040fe200078e0216 */
[----:B------:R-:W-:Y:S02]  /*4f20*/  LEA.HI.X.SX32 R35, R50, R3, 0x1, P1 ;  /* 0x0000000332237211 */ /* 0x000fe400008f0eff */
[----:B------:R1:W-:Y:S01]  /*4f30*/  STL.64 [R1+0x698], R36 ;  /* 0x0006982401007387 */ /* 0x0003e20000100a00 */
[----:B------:R-:W-:Y:S01]  /*4f40*/  CS2R R50, SRZ ;  /* 0x0000000000327805 */ /* 0x000fe2000001ff00 */
[----:B------:R-:W-:-:S02]  /*4f50*/  LEA R15, R9, R5, 0x1 ;  /* 0x00000005090f7211 */ /* 0x000fc400078e08ff */
[----:B------:R2:W-:Y:S01]  /*4f60*/  STL.64 [R1+0x690], R34 ;  /* 0x0006902201007387 */ /* 0x0005e20000100a00 */
[----:B0-----:R-:W-:-:S04]  /*4f70*/  LEA R18, P2, R52, R10, 0x1 ;  /* 0x0000000a34127211 */ /* 0x001fc800078408ff */
[-C--:B------:R-:W-:Y:S02]  /*4f80*/  LEA.HI.X.SX32 R19, R52, R3.reuse, 0x1, P2 ;  /* 0x0000000334137211 */ /* 0x080fe400010f0eff */
[-C--:B-1----:R-:W-:Y:S01]  /*4f90*/  LEA R36, P1, R14, R10.reuse, 0x1 ;  /* 0x0000000a0e247211 */ /* 0x082fe200078208ff */
[----:B------:R-:W-:Y:S01]  /*4fa0*/  CS2R R52, SRZ ;  /* 0x0000000000347805 */ /* 0x000fe2000001ff00 */
[-C--:B--2---:R-:W-:Y:S01]  /*4fb0*/  LEA R34, P2, R32, R10.reuse, 0x1 ;  /* 0x0000000a20227211 */ /* 0x084fe200078408ff */
[----:B------:R0:W-:Y:S01]  /*4fc0*/  STL.64 [R1+0x688], R18 ;  /* 0x0006881201007387 */ /* 0x0001e20000100a00 */
[-C--:B------:R-:W-:Y:S02]  /*4fd0*/  LEA.HI.X.SX32 R37, R14, R3.reuse, 0x1, P1 ;  /* 0x000000030e257211 */ /* 0x080fe400008f0eff */
[----:B------:R-:W-:Y:S01]  /*4fe0*/  LEA.HI.X.SX32 R35, R32, R3, 0x1, P2 ;  /* 0x0000000320237211 */ /* 0x000fe200010f0eff */
[----:B------:R1:W-:Y:S04]  /*4ff0*/  STL.64 [R1+0x680], R38 ;  /* 0x0006802601007387 */ /* 0x0003e80000100a00 */
[----:B------:R2:W-:Y:S04]  /*5000*/  STL.64 [R1+0x678], R36 ;  /* 0x0006782401007387 */ /* 0x0005e80000100a00 */
[----:B------:R3:W-:Y:S01]  /*5010*/  STL.64 [R1+0x670], R34 ;  /* 0x0006702201007387 */ /* 0x0007e20000100a00 */
[----:B0-----:R-:W-:Y:S01]  /*5020*/  IMAD R18, R9, 0x2, R15 ;  /* 0x0000000209127824 */ /* 0x001fe200078e020f */
[----:B-1----:R-:W-:-:S03]  /*5030*/  LEA R38, P0, R26, R10, 0x1 ;  /* 0x0000000a1a267211 */ /* 0x002fc600078008ff */
[----:B------:R-:W-:Y:S01]  /*5040*/  IMAD R8, R9, 0x2, R18 ;  /* 0x0000000209087824 */ /* 0x000fe200078e0212 */
[----:B--2---:R-:W-:-:S03]  /*5050*/  LEA R36, P1, R28, R10, 0x1 ;  /* 0x0000000a1c247211 */ /* 0x004fc600078208ff */
[C---:B------:R-:W-:Y:S01]  /*5060*/  IMAD R14, R9.reuse, 0x2, R8 ;  /* 0x00000002090e7824 */ /* 0x040fe200078e0208 */
[-C--:B------:R-:W-:Y:S02]  /*5070*/  LEA.HI.X.SX32 R39, R26, R3.reuse, 0x1, P0 ;  /* 0x000000031a277211 */ /* 0x080fe400000f0eff */
[-C--:B---3--:R-:W-:Y:S01]  /*5080*/  LEA R34, P2, R30, R10.reuse, 0x1 ;  /* 0x0000000a1e227211 */ /* 0x088fe200078408ff */
[----:B------:R-:W-:Y:S01]  /*5090*/  IMAD R17, R9, 0x2, R14 ;  /* 0x0000000209117824 */ /* 0x000fe200078e020e */
[-C--:B------:R-:W-:Y:S01]  /*50a0*/  LEA.HI.X.SX32 R37, R28, R3.reuse, 0x1, P1 ;  /* 0x000000031c257211 */ /* 0x080fe200008f0eff */
[----:B------:R0:W-:Y:S01]  /*50b0*/  STL.64 [R1+0x668], R38 ;  /* 0x0006682601007387 */ /* 0x0001e20000100a00 */
[-C--:B------:R-:W-:Y:S02]  /*50c0*/  LEA R32, P0, R12, R10.reuse, 0x1 ;  /* 0x0000000a0c207211 */ /* 0x080fe400078008ff */
[----:B------:R-:W-:Y:S01]  /*50d0*/  LEA.HI.X.SX32 R35, R30, R3, 0x1, P2 ;  /* 0x000000031e237211 */ /* 0x000fe200010f0eff */
[----:B------:R1:W-:Y:S01]  /*50e0*/  STL.64 [R1+0x660], R36 ;  /* 0x0006602401007387 */ /* 0x0003e20000100a00 */
[----:B------:R-:W-:-:S02]  /*50f0*/  LEA R28, P1, R16, R10, 0x1 ;  /* 0x0000000a101c7211 */ /* 0x000fc400078208ff */
[-C--:B------:R-:W-:Y:S01]  /*5100*/  LEA R26, P2, R24, R10.reuse, 0x1 ;  /* 0x0000000a181a7211 */ /* 0x080fe200078408ff */
[----:B------:R2:W-:Y:S01]  /*5110*/  STL.64 [R1+0x658], R34 ;  /* 0x0006582201007387 */ /* 0x0005e20000100a00 */
[-C--:B------:R-:W-:Y:S02]  /*5120*/  LEA.HI.X.SX32 R33, R12, R3.reuse, 0x1, P0 ;  /* 0x000000030c217211 */ /* 0x080fe400000f0eff */
[-C--:B------:R-:W-:Y:S01]  /*5130*/  LEA.HI.X.SX32 R29, R16, R3.reuse, 0x1, P1 ;  /* 0x00000003101d7211 */ /* 0x080fe200008f0eff */
[----:B0-----:R-:W-:Y:S01]  /*5140*/  CS2R R38, SRZ ;  /* 0x0000000000267805 */ /* 0x001fe2000001ff00 */
[----:B------:R-:W-:Y:S01]  /*5150*/  LEA.HI.X.SX32 R27, R24, R3, 0x1, P2 ;  /* 0x00000003181b7211 */ /* 0x000fe200010f0eff */
[----:B------:R0:W-:Y:S01]  /*5160*/  STL.64 [R1+0x650], R32 ;  /* 0x0006502001007387 */ /* 0x0001e20000100a00 */
[C---:B------:R-:W-:Y:S01]  /*5170*/  LEA R30, P0, R4.reuse, R10, 0x1 ;  /* 0x0000000a041e7211 */ /* 0x040fe200078008ff */
[----:B-1----:R-:W-:Y:S01]  /*5180*/  CS2R R36, SRZ ;  /* 0x0000000000247805 */ /* 0x002fe2000001ff00 */
[----:B------:R-:W-:Y:S01]  /*5190*/  LEA R11, R9, R17, 0x1 ;  /* 0x00000011090b7211 */ /* 0x000fe200078e08ff */
[----:B------:R1:W-:Y:S01]  /*51a0*/  STL.64 [R1+0x648], R28 ;  /* 0x0006481c01007387 */ /* 0x0003e20000100a00 */
[----:B------:R-:W-:Y:S01]  /*51b0*/  LEA.HI.X.SX32 R31, R4, R3, 0x1, P0 ;  /* 0x00000003041f7211 */ /* 0x000fe200000f0eff */
[----:B--2---:R-:W-:-:S02]  /*51c0*/  CS2R R34, SRZ ;  /* 0x0000000000227805 */ /* 0x004fc4000001ff00 */
[----:B------:R2:W-:Y:S01]  /*51d0*/  STL.64 [R1+0x640], R26 ;  /* 0x0006401a01007387 */ /* 0x0005e20000100a00 */
[----:B------:R-:W-:-:S03]  /*51e0*/  IMAD R12, R9, 0x2, R11 ;  /* 0x00000002090c7824 */ /* 0x000fc600078e020b */
[----:B------:R3:W-:Y:S01]  /*51f0*/  STL.64 [R1+0x638], R30 ;  /* 0x0006381e01007387 */ /* 0x0007e20000100a00 */
[C---:B------:R-:W-:Y:S01]  /*5200*/  IMAD R16, R9.reuse, 0x2, R12 ;  /* 0x0000000209107824 */ /* 0x040fe200078e020c */
[----:B0-----:R-:W-:Y:S01]  /*5210*/  CS2R R32, SRZ ;  /* 0x0000000000207805 */ /* 0x001fe2000001ff00 */
[-C--:B-1----:R-:W-:Y:S02]  /*5220*/  LEA R28, P1, R20, R10.reuse, 0x1 ;  /* 0x0000000a141c7211 */ /* 0x082fe400078208ff */
[----:B------:R-:W-:Y:S01]  /*5230*/  IMAD R4, R9, 0x2, R16 ;  /* 0x0000000209047824 */ /* 0x000fe200078e0210 */
[----:B--2---:R-:W-:-:S03]  /*5240*/  LEA R26, P2, R22, R10, 0x1 ;  /* 0x0000000a161a7211 */ /* 0x004fc600078408ff */
[----:B------:R-:W-:Y:S01]  /*5250*/  IMAD R13, R9, 0x2, R4 ;  /* 0x00000002090d7824 */ /* 0x000fe200078e0204 */
[-C--:B------:R-:W-:Y:S02]  /*5260*/  LEA.HI.X.SX32 R29, R20, R3.reuse, 0x1, P1 ;  /* 0x00000003141d7211 */ /* 0x080fe400008f0eff */
[-C--:B------:R-:W-:Y:S01]  /*5270*/  LEA.HI.X.SX32 R27, R22, R3.reuse, 0x1, P2 ;  /* 0x00000003161b7211 */ /* 0x080fe200010f0eff */
[----:B---3--:R-:W-:Y:S01]  /*5280*/  CS2R R30, SRZ ;  /* 0x00000000001e7805 */ /* 0x008fe2000001ff00 */
[CC--:B------:R-:W-:Y:S02]  /*5290*/  LEA R24, P1, R15.reuse, R10.reuse, 0x1 ;  /* 0x0000000a0f187211 */ /* 0x0c0fe400078208ff */
[CC--:B------:R-:W-:Y:S01]  /*52a0*/  LEA R20, P2, R18.reuse, R10.reuse, 0x1 ;  /* 0x0000000a12147211 */ /* 0x0c0fe200078408ff */
[----:B------:R0:W-:Y:S01]  /*52b0*/  STL.64 [R1+0x628], R26 ;  /* 0x0006281a01007387 */ /* 0x0001e20000100a00 */
[-C--:B------:R-:W-:Y:S02]  /*52c0*/  LEA.HI.X.SX32 R25, R15, R3.reuse, 0x1, P1 ;  /* 0x000000030f197211 */ /* 0x080fe400008f0eff */
[----:B------:R-:W-:Y:S01]  /*52d0*/  LEA.HI.X.SX32 R21, R18, R3, 0x1, P2 ;  /* 0x0000000312157211 */ /* 0x000fe200010f0eff */
[----:B------:R1:W-:Y:S01]  /*52e0*/  STL.64 [R1+0x630], R28 ;  /* 0x0006301c01007387 */ /* 0x0003e20000100a00 */
[----:B------:R-:W-:-:S02]  /*52f0*/  LEA R22, P1, R14, R10, 0x1 ;  /* 0x0000000a0e167211 */ /* 0x000fc400078208ff */
[----:B------:R-:W-:Y:S02]  /*5300*/  LEA R15, R9, R13, 0x1 ;  /* 0x0000000d090f7211 */ /* 0x000fe400078e08ff */
[----:B------:R-:W-:Y:S02]  /*5310*/  LEA.HI.X.SX32 R23, R14, R3, 0x1, P1 ;  /* 0x000000030e177211 */ /* 0x000fe400008f0eff */
[----:B0-----:R-:W-:-:S04]  /*5320*/  LEA R26, P0, R5, R10, 0x1 ;  /* 0x0000000a051a7211 */ /* 0x001fc800078008ff */
[----:B------:R-:W-:Y:S01]  /*5330*/  LEA.HI.X.SX32 R27, R5, R3, 0x1, P0 ;  /* 0x00000003051b7211 */ /* 0x000fe200000f0eff */
[----:B------:R-:W-:Y:S01]  /*5340*/  IMAD R5, R9, 0x2, R15 ;  /* 0x0000000209057824 */ /* 0x000fe200078e020f */
[----:B-1----:R-:W-:-:S03]  /*5350*/  CS2R R28, SRZ ;  /* 0x00000000001c7805 */ /* 0x002fc6000001ff00 */
[----:B------:R0:W-:Y:S04]  /*5360*/  STL.64 [R1+0x620], R26 ;  /* 0x0006201a01007387 */ /* 0x0001e80000100a00 */
[----:B------:R1:W-:Y:S04]  /*5370*/  STL.64 [R1+0x618], R24 ;  /* 0x0006181801007387 */ /* 0x0003e80000100a00 */
[----:B------:R2:W-:Y:S01]  /*5380*/  STL.64 [R1+0x610], R20 ;  /* 0x0006101401007387 */ /* 0x0005e20000100a00 */
[----:B------:R-:W-:Y:S01]  /*5390*/  UMOV UR5, URZ ;  /* 0x0000003f00057c82 */ /* 0x000fe20008000000 */
[----:B0-----:R-:W-:Y:S01]  /*53a0*/  CS2R R26, SRZ ;  /* 0x00000000001a7805 */ /* 0x001fe2000001ff00 */
[----:B-1----:R-:W-:-:S02]  /*53b0*/  LEA R24, P0, R8, R10, 0x1 ;  /* 0x0000000a08187211 */ /* 0x002fc400078008ff */
[-C--:B--2---:R-:W-:Y:S02]  /*53c0*/  LEA R20, P2, R17, R10.reuse, 0x1 ;  /* 0x0000000a11147211 */ /* 0x084fe400078408ff */
[-C--:B------:R-:W-:Y:S01]  /*53d0*/  LEA.HI.X.SX32 R25, R8, R3.reuse, 0x1, P0 ;  /* 0x0000000308197211 */ /* 0x080fe200000f0eff */
[----:B------:R-:W-:Y:S01]  /*53e0*/  IMAD R8, R9, 0x2, R5 ;  /* 0x0000000209087824 */ /* 0x000fe200078e0205 */
[-C--:B------:R-:W-:Y:S02]  /*53f0*/  LEA.HI.X.SX32 R21, R17, R3.reuse, 0x1, P2 ;  /* 0x0000000311157211 */ /* 0x080fe400010f0eff */
[CC--:B------:R-:W-:Y:S01]  /*5400*/  LEA R18, P2, R16.reuse, R10.reuse, 0x1 ;  /* 0x0000000a10127211 */ /* 0x0c0fe200078408ff */
[----:B------:R0:W-:Y:S01]  /*5410*/  STL.64 [R1+0x608], R24 ;  /* 0x0006081801007387 */ /* 0x0001e20000100a00 */
[----:B------:R-:W-:Y:S02]  /*5420*/  IMAD R14, R9, 0x2, R8 ;  /* 0x00000002090e7824 */ /* 0x000fe400078e0208 */
[----:B------:R-:W-:Y:S01]  /*5430*/  LEA.HI.X.SX32 R19, R16, R3, 0x1, P2 ;  /* 0x0000000310137211 */ /* 0x000fe200010f0eff */
[----:B------:R1:W-:Y:S04]  /*5440*/  STL.64 [R1+0x600], R22 ;  /* 0x0006001601007387 */ /* 0x0003e80000100a00 */
[----:B------:R2:W-:Y:S01]  /*5450*/  STL.64 [R1+0x5f8], R20 ;  /* 0x0005f81401007387 */ /* 0x0005e20000100a00 */
[----:B0-----:R-:W-:Y:S01]  /*5460*/  CS2R R24, SRZ ;  /* 0x0000000000187805 */ /* 0x001fe2000001ff00 */
[----:B-1----:R-:W-:-:S02]  /*5470*/  LEA R22, P0, R11, R10, 0x1 ;  /* 0x0000000a0b167211 */ /* 0x002fc400078008ff */
[C---:B--2---:R-:W-:Y:S02]  /*5480*/  LEA R20, P1, R12.reuse, R10, 0x1 ;  /* 0x0000000a0c147211 */ /* 0x044fe400078208ff */
[-C--:B------:R-:W-:Y:S01]  /*5490*/  LEA.HI.X.SX32 R23, R11, R3.reuse, 0x1, P0 ;  /* 0x000000030b177211 */ /* 0x080fe200000f0eff */
[----:B------:R-:W-:Y:S01]  /*54a0*/  IMAD R11, R9, 0x2, R14 ;  /* 0x00000002090b7824 */ /* 0x000fe200078e020e */
[----:B------:R-:W-:-:S03]  /*54b0*/  LEA.HI.X.SX32 R21, R12, R3, 0x1, P1 ;  /* 0x000000030c157211 */ /* 0x000fc600008f0eff */
[----:B------:R0:W-:Y:S01]  /*54c0*/  STL.64 [R1+0x5f0], R22 ;  /* 0x0005f01601007387 */ /* 0x0001e20000100a00 */
[----:B------:R-:W-:-:S03]  /*54d0*/  LEA R12, R9, R11, 0x1 ;  /* 0x0000000b090c7211 */ /* 0x000fc600078e08ff */
[----:B------:R1:W-:Y:S04]  /*54e0*/  STL.64 [R1+0x5e8], R20 ;  /* 0x0005e81401007387 */ /* 0x0003e80000100a00 */
[----:B------:R2:W-:Y:S01]  /*54f0*/  STL.64 [R1+0x5e0], R18 ;  /* 0x0005e01201007387 */ /* 0x0005e20000100a00 */
[CC--:B0-----:R-:W-:Y:S02]  /*5500*/  LEA R22, P0, R4.reuse, R10.reuse, 0x1 ;  /* 0x0000000a04167211 */ /* 0x0c1fe400078008ff */
[-C--:B-1----:R-:W-:Y:S02]  /*5510*/  LEA R20, P1, R13, R10.reuse, 0x1 ;  /* 0x0000000a0d147211 */ /* 0x082fe400078208ff */
[----:B------:R-:W-:Y:S02]  /*5520*/  LEA.HI.X.SX32 R23, R4, R3, 0x1, P0 ;  /* 0x0000000304177211 */ /* 0x000fe400000f0eff */
[----:B--2---:R-:W-:-:S02]  /*5530*/  LEA R18, P2, R15, R10, 0x1 ;  /* 0x0000000a0f127211 */ /* 0x004fc400078408ff */
[-C--:B------:R-:W-:Y:S01]  /*5540*/  LEA.HI.X.SX32 R21, R13, R3.reuse, 0x1, P1 ;  /* 0x000000030d157211 */ /* 0x080fe200008f0eff */
[----:B------:R0:W-:Y:S01]  /*5550*/  STL.64 [R1+0x5d8], R22 ;  /* 0x0005d81601007387 */ /* 0x0001e20000100a00 */
[-C--:B------:R-:W-:Y:S01]  /*5560*/  LEA.HI.X.SX32 R19, R15, R3.reuse, 0x1, P2 ;  /* 0x000000030f137211 */ /* 0x080fe200010f0eff */
[C---:B------:R-:W-:Y:S01]  /*5570*/  IMAD R13, R9.reuse, 0x2, R12 ;  /* 0x00000002090d7824 */ /* 0x040fe200078e020c */
[CC--:B------:R-:W-:Y:S01]  /*5580*/  LEA R16, P2, R14.reuse, R10.reuse, 0x1 ;  /* 0x0000000a0e107211 */ /* 0x0c0fe200078408ff */
[----:B------:R1:W-:Y:S02]  /*5590*/  STL.64 [R1+0x5d0], R20 ;  /* 0x0005d01401007387 */ /* 0x0003e40000100a00 */
[----:B------:R-:W-:Y:S01]  /*55a0*/  IMAD R4, R9, 0x2, R13 ;  /* 0x0000000209047824 */ /* 0x000fe200078e020d */
[----:B------:R-:W-:Y:S01]  /*55b0*/  LEA.HI.X.SX32 R17, R14, R3, 0x1, P2 ;  /* 0x000000030e117211 */ /* 0x000fe200010f0eff */
        /* <DEDUP_REMOVED lines=8> */
[----:B------:R-:W-:-:S03]  /*5640*/  IMAD R8, R9, 0x2, R5 ;  /* 0x0000000209087824 */ /* 0x000fc600078e0205 */
[----:B------:R1:W-:Y:S02]  /*5650*/  STL.64 [R1+0x5b8], R18 ;  /* 0x0005b81201007387 */ /* 0x0003e40000100a00 */
[----:B------:R-:W-:Y:S02]  /*5660*/  LEA R9, R9, R8, 0x1 ;  /* 0x0000000809097211 */ /* 0x000fe400078e08ff */
[----:B------:R2:W-:Y:S02]  /*5670*/  STL.64 [R1+0x5b0], R16 ;  /* 0x0005b01001007387 */ /* 0x0005e40000100a00 */
[-C--:B------:R-:W-:Y:S02]  /*5680*/  LEA R14, P3, R9, R10.reuse, 0x1 ;  /* 0x0000000a090e7211 */ /* 0x080fe400078608ff */
[----:B0-----:R-:W-:Y:S02]  /*5690*/  LEA R20, P0, R11, R10, 0x1 ;  /* 0x0000000a0b147211 */ /* 0x001fe400078008ff */
[----:B------:R-:W-:-:S02]  /*56a0*/  LEA.HI.X.SX32 R15, R9, R3, 0x1, P3 ;  /* 0x00000003090f7211 */ /* 0x000fc400018f0eff */
[CC--:B-1----:R-:W-:Y:S02]  /*56b0*/  LEA R18, P1, R12.reuse, R10.reuse, 0x1 ;  /* 0x0000000a0c127211 */ /* 0x0c2fe400078208ff */
[-C--:B------:R-:W-:Y:S02]  /*56c0*/  LEA.HI.X.SX32 R21, R11, R3.reuse, 0x1, P0 ;  /* 0x000000030b157211 */ /* 0x080fe400000f0eff */
[CC--:B--2---:R-:W-:Y:S02]  /*56d0*/  LEA R16, P2, R13.reuse, R10.reuse, 0x1 ;  /* 0x0000000a0d107211 */ /* 0x0c4fe400078408ff */
[-C--:B------:R-:W-:Y:S01]  /*56e0*/  LEA.HI.X.SX32 R19, R12, R3.reuse, 0x1, P1 ;  /* 0x000000030c137211 */ /* 0x080fe200008f0eff */
[----:B------:R0:W-:Y:S01]  /*56f0*/  STL.64 [R1+0x5a8], R20 ;  /* 0x0005a81401007387 */ /* 0x0001e20000100a00 */
[----:B------:R-:W-:Y:S02]  /*5700*/  LEA.HI.X.SX32 R17, R13, R3, 0x1, P2 ;  /* 0x000000030d117211 */ /* 0x000fe400010f0eff */
[----:B------:R-:W-:Y:S01]  /*5710*/  CS2R R12, SRZ ;  /* 0x00000000000c7805 */ /* 0x000fe2000001ff00 */
[----:B------:R1:W-:Y:S04]  /*5720*/  STL.64 [R1+0x5a0], R18 ;  /* 0x0005a01201007387 */ /* 0x0003e80000100a00 */
[----:B------:R2:W-:Y:S01]  /*5730*/  STL.64 [R1+0x598], R16 ;  /* 0x0005981001007387 */ /* 0x0005e20000100a00 */
[----:B0-----:R-:W-:-:S02]  /*5740*/  LEA R20, P0, R4, R10, 0x1 ;  /* 0x0000000a04147211 */ /* 0x001fc400078008ff */
[CC--:B-1----:R-:W-:Y:S02]  /*5750*/  LEA R18, P1, R5.reuse, R10.reuse, 0x1 ;  /* 0x0000000a05127211 */ /* 0x0c2fe400078208ff */
[-C--:B------:R-:W-:Y:S01]  /*5760*/  LEA.HI.X.SX32 R21, R4, R3.reuse, 0x1, P0 ;  /* 0x0000000304157211 */ /* 0x080fe200000f0eff */
[----:B------:R-:W-:Y:S01]  /*5770*/  IMAD.MOV.U32 R4, RZ, RZ, -0x800000 ;  /* 0xff800000ff047424 */ /* 0x000fe200078e00ff */
[C---:B--2---:R-:W-:Y:S02]  /*5780*/  LEA R16, P2, R8.reuse, R10, 0x1 ;  /* 0x0000000a08107211 */ /* 0x044fe400078408ff */
[-C--:B------:R-:W-:Y:S01]  /*5790*/  LEA.HI.X.SX32 R19, R5, R3.reuse, 0x1, P1 ;  /* 0x0000000305137211 */ /* 0x080fe200008f0eff */
[----:B------:R0:W-:Y:S01]  /*57a0*/  STL.64 [R1+0x590], R20 ;  /* 0x0005901401007387 */ /* 0x0001e20000100a00 */
[----:B------:R-:W-:Y:S01]  /*57b0*/  LEA.HI.X.SX32 R17, R8, R3, 0x1, P2 ;  /* 0x0000000308117211 */ /* 0x000fe200010f0eff */
[----:B------:R-:W-:Y:S01]  /*57c0*/  IMAD.MOV.U32 R8, RZ, RZ, 0x3f800000 ;  /* 0x3f800000ff087424 */ /* 0x000fe200078e00ff */
[----:B------:R-:W-:Y:S01]  /*57d0*/  LEA.HI R3, R121, R120, RZ, 0x1e ;  /* 0x0000007879037211 */ /* 0x000fe200078ff0ff */
[----:B------:R1:W-:Y:S01]  /*57e0*/  STL.64 [R1+0x588], R18 ;  /* 0x0005881201007387 */ /* 0x0003e20000100a00 */
[----:B------:R-:W-:Y:S01]  /*57f0*/  MOV R3, RZ ;  /* 0x000000ff00037202 */ /* 0x000fe20000000f00 */
[----:B------:R-:W-:Y:S01]  /*5800*/  IMAD.MOV.U32 R5, RZ, RZ, c[0x0][0x1a4] ;  /* 0x00006900ff057624 */ /* 0x000fe200078e00ff */
[----:B------:R-:W-:Y:S01]  /*5810*/  CS2R R10, SRZ ;  /* 0x00000000000a7805 */ /* 0x000fe2000001ff00 */
[----:B------:R2:W-:Y:S02]  /*5820*/  STL.64 [R1+0x580], R16 ;  /* 0x0005801001007387 */ /* 0x0005e40000100a00 */
[----:B------:R-:W-:-:S02]  /*5830*/  IMAD R166, R5, 0x86, RZ ;  /* 0x0000008605a67824 */ /* 0x000fc400078e02ff */
[----:B------:R3:W-:Y:S01]  /*5840*/  STL.64 [R1+0x578], R14 ;  /* 0x0005780e01007387 */ /* 0x0007e20000100a00 */
[C---:B------:R-:W-:Y:S01]  /*5850*/  IMAD R167, R5.reuse, 0x88, RZ ;  /* 0x0000008805a77824 */ /* 0x040fe200078e02ff */
[----:B0-----:R-:W-:Y:S01]  /*5860*/  CS2R R20, SRZ ;  /* 0x0000000000147805 */ /* 0x001fe2000001ff00 */
[C---:B------:R-:W-:Y:S01]  /*5870*/  IMAD R173, R5.reuse, 0x11, RZ ;  /* 0x0000001105ad7824 */ /* 0x040fe200078e02ff */
[----:B------:R0:W-:Y:S01]  /*5880*/  STL [R1+0x170], R8 ;  /* 0x0001700801007387 */ /* 0x0001e20000100800 */
[C---:B------:R-:W-:Y:S01]  /*5890*/  IMAD R170, R5.reuse, 0x8a, RZ ;  /* 0x0000008a05aa7824 */ /* 0x040fe200078e02ff */
[----:B-1----:R-:W-:Y:S01]  /*58a0*/  CS2R R18, SRZ ;  /* 0x0000000000127805 */ /* 0x002fe2000001ff00 */
[C---:B------:R-:W-:Y:S01]  /*58b0*/  IMAD R172, R5.reuse, 0x8c, RZ ;  /* 0x0000008c05ac7824 */ /* 0x040fe200078e02ff */
[----:B------:R1:W-:Y:S01]  /*58c0*/  STL.64 [R1+0x9e8], R2 ;  /* 0x0009e80201007387 */ /* 0x0003e20000100a00 */
[C---:B------:R-:W-:Y:S01]  /*58d0*/  IMAD R174, R5.reuse, 0x8e, RZ ;  /* 0x0000008e05ae7824 */ /* 0x040fe200078e02ff */
[----:B--2---:R-:W-:Y:S01]  /*58e0*/  CS2R R16, SRZ ;  /* 0x0000000000107805 */ /* 0x004fe2000001ff00 */
[C---:B------:R-:W-:Y:S01]  /*58f0*/  IMAD R176, R5.reuse, 0x45, RZ ;  /* 0x0000004505b07824 */ /* 0x040fe200078e02ff */
[----:B------:R-:W-:Y:S01]  /*5900*/  STL [R1+0x50], R4 ;  /* 0x0000500401007387 */ /* 0x000fe20000100800 */
[----:B------:R-:W-:Y:S01]  /*5910*/  IMAD R177, R5, 0x23, RZ ;  /* 0x0000002305b17824 */ /* 0x000fe200078e02ff */
[----:B---3--:R-:W-:Y:S01]  /*5920*/  CS2R R14, SRZ ;  /* 0x00000000000e7805 */ /* 0x008fe2000001ff00 */
[----:B0-----:R-:W-:-:S02]  /*5930*/  IMAD.MOV.U32 R8, RZ, RZ, -0x800000 ;  /* 0xff800000ff087424 */ /* 0x001fc400078e00ff */
[C---:B------:R-:W-:Y:S02]  /*5940*/  IMAD R178, R5.reuse, 0x47, RZ ;  /* 0x0000004705b27824 */ /* 0x040fe400078e02ff */
[C---:B------:R-:W-:Y:S01]  /*5950*/  IMAD R180, R5.reuse, 0x9, RZ ;  /* 0x0000000905b47824 */ /* 0x040fe200078e02ff */
[----:B------:R-:W-:Y:S01]  /*5960*/  STL [R1+0xc], R8 ;  /* 0x00000c0801007387 */ /* 0x000fe20000100800 */
[----:B-1----:R-:W-:Y:S02]  /*5970*/  IMAD.MOV.U32 R3, RZ, RZ, -0x800000 ;  /* 0xff800000ff037424 */ /* 0x002fe400078e00ff */
[----:B------:R-:W-:Y:S02]  /*5980*/  IMAD.MOV.U32 R2, RZ, RZ, -0x800000 ;  /* 0xff800000ff027424 */ /* 0x000fe400078e00ff */
[C---:B------:R-:W-:Y:S01]  /*5990*/  IMAD R175, R5.reuse, 0x90, RZ ;  /* 0x0000009005af7824 */ /* 0x040fe200078e02ff */
[----:B------:R-:W-:Y:S01]  /*59a0*/  STL [R1+0x54], R3 ;  /* 0x0000540301007387 */ /* 0x000fe20000100800 */
[----:B------:R-:W-:-:S02]  /*59b0*/  IMAD R179, R5, 0x92, RZ ;  /* 0x0000009205b37824 */ /* 0x000fc400078e02ff */
[C---:B------:R-:W-:Y:S01]  /*59c0*/  IMAD R184, R5.reuse, 0x49, RZ ;  /* 0x0000004905b87824 */ /* 0x040fe200078e02ff */
[----:B------:R-:W-:Y:S01]  /*59d0*/  STL [R1+0x58], R2 ;  /* 0x0000580201007387 */ /* 0x000fe20000100800 */
[C---:B------:R-:W-:Y:S02]  /*59e0*/  IMAD R185, R5.reuse, 0x25, RZ ;  /* 0x0000002505b97824 */ /* 0x040fe400078e02ff */
[C---:B------:R-:W-:Y:S01]  /*59f0*/  IMAD R181, R5.reuse, 0x94, RZ ;  /* 0x0000009405b57824 */ /* 0x040fe200078e02ff */
[----:B------:R-:W-:Y:S01]  /*5a00*/  STL [R1+0x5c], R8 ;  /* 0x00005c0801007387 */ /* 0x000fe20000100800 */
[C---:B------:R-:W-:Y:S02]  /*5a10*/  IMAD R182, R5.reuse, 0x96, RZ ;  /* 0x0000009605b67824 */ /* 0x040fe400078e02ff */
        /* <DEDUP_REMOVED lines=25> */
[----:B------:R0:W-:Y:S01]  /*5bb0*/  STL [R1+0xc0], R8 ;  /* 0x0000c00801007387 */ /* 0x0001e20000100800 */
[C---:B------:R-:W-:Y:S02]  /*5bc0*/  IMAD R201, R5.reuse, 0x29, RZ ;  /* 0x0000002905c97824 */ /* 0x040fe400078e02ff */
[C---:B------:R-:W-:Y:S01]  /*5bd0*/  IMAD R198, R5.reuse, 0xa6, RZ ;  /* 0x000000a605c67824 */ /* 0x040fe200078e02ff */
[----:B------:R1:W-:Y:S01]  /*5be0*/  STL [R1+0xc4], R3 ;  /* 0x0000c40301007387 */ /* 0x0003e20000100800 */
[----:B------:R-:W-:-:S02]  /*5bf0*/  IMAD R121, R5, 0x2a, RZ ;  /* 0x0000002a05797824 */ /* 0x000fc400078e02ff */
[C---:B------:R-:W-:Y:S01]  /*5c00*/  IMAD R122, R5.reuse, 0x54, RZ ;  /* 0x00000054057a7824 */ /* 0x040fe200078e02ff */
[----:B------:R2:W-:Y:S01]  /*5c10*/  STL [R1+0xc8], R2 ;  /* 0x0000c80201007387 */ /* 0x0005e20000100800 */
[C---:B------:R-:W-:Y:S01]  /*5c20*/  IMAD R203, R5.reuse, 0x53, RZ ;  /* 0x0000005305cb7824 */ /* 0x040fe200078e02ff */
[----:B0-----:R-:W-:Y:S01]  /*5c30*/  MOV R8, 0x3f800000 ;  /* 0x3f80000000087802 */ /* 0x001fe20000000f00 */
[C---:B------:R-:W-:Y:S02]  /*5c40*/  IMAD R199, R5.reuse, 0xa8, RZ ;  /* 0x000000a805c77824 */ /* 0x040fe400078e02ff */
[C---:B------:R-:W-:Y:S02]  /*5c50*/  IMAD R205, R5.reuse, 0x15, RZ ;  /* 0x0000001505cd7824 */ /* 0x040fe400078e02ff */
[----:B-1----:R-:W-:Y:S01]  /*5c60*/  IMAD.MOV.U32 R3, RZ, RZ, 0x3f800000 ;  /* 0x3f800000ff037424 */ /* 0x002fe200078e00ff */
[----:B------:R-:W-:Y:S01]  /*5c70*/  STL [R1+0x16c], R8 ;  /* 0x00016c0801007387 */ /* 0x000fe20000100800 */
[----:B------:R-:W-:-:S02]  /*5c80*/  IMAD R202, R5, 0xaa, RZ ;  /* 0x000000aa05ca7824 */ /* 0x000fc400078e02ff */
[----:B--2---:R-:W-:Y:S01]  /*5c90*/  IMAD.MOV.U32 R2, RZ, RZ, 0x3f800000 ;  /* 0x3f800000ff027424 */ /* 0x004fe200078e00ff */
        /* <DEDUP_REMOVED lines=33> */
[----:B------:R0:W-:Y:S01]  /*5eb0*/  STL [R1+0x13c], R8 ;  /* 0x00013c0801007387 */ /* 0x0001e20000100800 */
[----:B------:R-:W-:-:S02]  /*5ec0*/  IMAD R218, R5, 0xba, RZ ;  /* 0x000000ba05da7824 */ /* 0x000fc400078e02ff */
[C---:B------:R-:W-:Y:S01]  /*5ed0*/  IMAD R130, R5.reuse, 0x5e, RZ ;  /* 0x0000005e05827824 */ /* 0x040fe200078e02ff */
[----:B------:R1:W-:Y:S01]  /*5ee0*/  STL [R1+0x138], R3 ;  /* 0x0001380301007387 */ /* 0x0003e20000100800 */
[C---:B------:R-:W-:Y:S02]  /*5ef0*/  IMAD R220, R5.reuse, 0xbc, RZ ;  /* 0x000000bc05dc7824 */ /* 0x040fe400078e02ff */
[C---:B------:R-:W-:Y:S01]  /*5f00*/  IMAD R224, R5.reuse, 0x5d, RZ ;  /* 0x0000005d05e07824 */ /* 0x040fe200078e02ff */
[----:B------:R2:W-:Y:S01]  /*5f10*/  STL [R1+0x134], R2 ;  /* 0x0001340201007387 */ /* 0x0005e20000100800 */
[C---:B------:R-:W-:Y:S01]  /*5f20*/  IMAD R225, R5.reuse, 0x2f, RZ ;  /* 0x0000002f05e17824 */ /* 0x040fe200078e02ff */
[----:B0-----:R-:W-:Y:S01]  /*5f30*/  CS2R R8, SRZ ;  /* 0x0000000000087805 */ /* 0x001fe2000001ff00 */
[C---:B------:R-:W-:Y:S02]  /*5f40*/  IMAD R222, R5.reuse, 0xbe, RZ ;  /* 0x000000be05de7824 */ /* 0x040fe400078e02ff */
[----:B------:R-:W-:-:S02]  /*5f50*/  IMAD R131, R5, 0x6, RZ ;  /* 0x0000000605837824 */ /* 0x000fc400078e02ff */
[----:B-1----:R-:W-:Y:S01]  /*5f60*/  IMAD.IADD R3, R120, 0x1, R104 ;  /* 0x0000000178037824 */ /* 0x002fe200078e0268 */
[----:B------:R0:W-:Y:S01]  /*5f70*/  STL.64 [R1+0x9f0], R8 ;  /* 0x0009f00801007387 */ /* 0x0001e20000100a00 */
[----:B------:R-:W-:Y:S02]  /*5f80*/  IMAD.SHL.U32 R3, R105, 0x20, RZ ;  /* 0x0000002069037824 */ /* 0x000fe400078e00ff */
[----:B--2---:R-:W-:Y:S01]  /*5f90*/  IMAD.SHL.U32 R2, R104, 0x20, RZ ;  /* 0x0000002068027824 */ /* 0x004fe200078e00ff */
[----:B------:R-:W-:Y:S01]  /*5fa0*/  STL [R1+0x40], RZ ;  /* 0x000040ff01007387 */ /* 0x000fe20000100800 */
[C---:B------:R-:W-:Y:S02]  /*5fb0*/  IMAD.IADD R104, R120.reuse, 0x1, R107 ;  /* 0x0000000178687824 */ /* 0x040fe400078e026b */
[C---:B------:R-:W-:Y:S01]  /*5fc0*/  IMAD.IADD R104, R120.reuse, 0x1, R108 ;  /* 0x0000000178687824 */ /* 0x040fe200078e026c */
[----:B------:R-:W-:Y:S01]  /*5fd0*/  STL [R1+0x44], RZ ;  /* 0x000044ff01007387 */ /* 0x000fe20000100800 */
[----:B------:R-:W-:-:S02]  /*5fe0*/  IMAD.IADD R104, R120, 0x1, R109 ;  /* 0x0000000178687824 */ /* 0x000fc400078e026d */
[C---:B------:R-:W-:Y:S01]  /*5ff0*/  IMAD.IADD R104, R120.reuse, 0x1, R111 ;  /* 0x0000000178687824 */ /* 0x040fe200078e026f */
[----:B------:R-:W-:Y:S01]  /*6000*/  STL [R1+0x48], RZ ;  /* 0x000048ff01007387 */ /* 0x000fe20000100800 */
[C---:B------:R-:W-:Y:S01]  /*6010*/  IMAD.IADD R104, R120.reuse, 0x1, R112 ;  /* 0x0000000178687824 */ /* 0x040fe200078e0270 */
[C---:B0-----:R-:W-:Y:S01]  /*6020*/  IADD3 R8, R120.reuse, R105, RZ ;  /* 0x0000006978087210 */ /* 0x041fe20007ffe0ff */
[C---:B------:R-:W-:Y:S01]  /*6030*/  IMAD.IADD R104, R120.reuse, 0x1, R113 ;  /* 0x0000000178687824 */ /* 0x040fe200078e0271 */
[----:B------:R-:W-:Y:S01]  /*6040*/  STL [R1+0x4c], RZ ;  /* 0x00004cff01007387 */ /* 0x000fe20000100800 */
[C---:B------:R-:W-:Y:S01]  /*6050*/  IMAD.IADD R104, R120.reuse, 0x1, R114 ;  /* 0x0000000178687824 */ /* 0x040fe200078e0272 */
[----:B------:R-:W-:Y:S01]  /*6060*/  IADD3 R104, R120, R115, RZ ;  /* 0x0000007378687210 */ /* 0x000fe20007ffe0ff */
[----:B------:R-:W-:Y:S01]  /*6070*/  IMAD.SHL.U32 R105, R108, 0x20, RZ ;  /* 0x000000206c697824 */ /* 0x000fe200078e00ff */
[----:B------:R-:W-:Y:S01]  /*6080*/  LOP3.LUT R104, R116, 0x1c, RZ, 0xc0, !PT ;  /* 0x0000001c74687812 */ /* 0x000fe200078ec0ff */
[----:B------:R-:W-:Y:S01]  /*6090*/  STL [R1+0x30], RZ ;  /* 0x000030ff01007387 */ /* 0x000fe20000100800 */
[----:B------:R-:W-:Y:S01]  /*60a0*/  IADD3 R105, R120, R110, RZ ;  /* 0x0000006e78697210 */ /* 0x000fe20007ffe0ff */
[----:B------:R-:W-:Y:S01]  /*60b0*/  IMAD.SHL.U32 R105, R113, 0x20, RZ ;  /* 0x0000002071697824 */ /* 0x000fe200078e00ff */
[----:B------:R-:W-:Y:S01]  /*60c0*/  IADD3 R168, R104, R168, RZ ;  /* 0x000000a868a87210 */ /* 0x000fe20007ffe0ff */
[----:B------:R-:W-:Y:S01]  /*60d0*/  IMAD.IADD R143, R143, 0x1, R104 ;  /* 0x000000018f8f7824 */ /* 0x000fe200078e0268 */
[----:B------:R-:W-:Y:S01]  /*60e0*/  STL [R1+0x34], RZ ;  /* 0x000034ff01007387 */ /* 0x000fe20000100800 */
[----:B------:R-:W-:Y:S01]  /*60f0*/  IMAD.SHL.U32 R8, R106, 0x20, RZ ;  /* 0x000000206a087824 */ /* 0x000fe200078e00ff */
[C---:B------:R-:W-:Y:S01]  /*6100*/  IADD3 R165, R104.reuse, R165, RZ ;  /* 0x000000a568a57210 */ /* 0x040fe20007ffe0ff */
[C---:B------:R-:W-:Y:S01]  /*6110*/  IMAD.IADD R164, R104.reuse, 0x1, R164 ;  /* 0x0000000168a47824 */ /* 0x040fe200078e02a4 */
[----:B------:R0:W-:Y:S01]  /*6120*/  STL [R1+0x130], R143 ;  /* 0x0001308f01007387 */ /* 0x0001e20000100800 */
[----:B------:R-:W-:Y:S01]  /*6130*/  IMAD R164, R5, 0x82, RZ ;  /* 0x0000008205a47824 */ /* 0x000fe200078e02ff */
[C---:B------:R-:W-:Y:S01]  /*6140*/  IADD3 R8, R104.reuse, R8, RZ ;  /* 0x0000000868087210 */ /* 0x040fe20007ffe0ff */
[----:B------:R-:W-:-:S02]  /*6150*/  IMAD.IADD R105, R104, 0x1, R105 ;  /* 0x0000000168697824 */ /* 0x000fc400078e0269 */
[----:B------:R-:W-:Y:S01]  /*6160*/  IMAD.IADD R9, R120, 0x1, R106 ;  /* 0x0000000178097824 */ /* 0x000fe200078e026a */
[----:B------:R-:W-:Y:S01]  /*6170*/  SHF.L.U32 R9, R107, 0x5, RZ ;  /* 0x000000056b097819 */ /* 0x000fe200000006ff */
[C---:B------:R-:W-:Y:S01]  /*6180*/  IMAD R105, R5.reuse, 0x42, RZ ;  /* 0x0000004205697824 */ /* 0x040fe200078e02ff */
[-C--:B------:R-:W-:Y:S01]  /*6190*/  IADD3 R8, P3, R164, R6.reuse, RZ ;  /* 0x00000006a4087210 */ /* 0x080fe20007f7e0ff */
[C---:B------:R-:W-:Y:S01]  /*61a0*/  IMAD R168, R5.reuse, 0x41, RZ ;  /* 0x0000004105a87824 */ /* 0x040fe200078e02ff */
[----:B0-----:R-:W0:Y:S01]  /*61b0*/  S2R R143, SR_TID.X ;  /* 0x00000000008f7919 */ /* 0x001e220000002100 */
[C---:B------:R-:W-:Y:S01]  /*61c0*/  IMAD R165, R5.reuse, 0x84, RZ ;  /* 0x0000008405a57824 */ /* 0x040fe200078e02ff */
[----:B------:R-:W-:Y:S01]  /*61d0*/  IADD3 R164, P0, R166, R6, RZ ;  /* 0x00000006a6a47210 */ /* 0x000fe20007f1e0ff */
[----:B------:R-:W-:Y:S02]  /*61e0*/  IMAD.IADD R169, R104, 0x1, R169 ;  /* 0x0000000168a97824 */ /* 0x000fe400078e02a9 */
[----:B------:R-:W-:-:S02]  /*61f0*/  IMAD R169, R5, 0x21, RZ ;  /* 0x0000002105a97824 */ /* 0x000fc400078e02ff */
[C---:B------:R-:W-:Y:S01]  /*6200*/  IMAD.IADD R2, R104.reuse, 0x1, R2 ;  /* 0x0000000168027824 */ /* 0x040fe200078e0202 */
[----:B------:R-:W-:Y:S01]  /*6210*/  IADD3 R2, P2, R105, R6, RZ ;  /* 0x0000000669027210 */ /* 0x000fe20007f5e0ff */
[C---:B------:R-:W-:Y:S02]  /*6220*/  IMAD.IADD R171, R104.reuse, 0x1, R171 ;  /* 0x0000000168ab7824 */ /* 0x040fe400078e02ab */
[----:B------:R-:W-:Y:S01]  /*6230*/  IMAD.IADD R9, R104, 0x1, R9 ;  /* 0x0000000168097824 */ /* 0x000fe200078e0209 */
[----:B------:R-:W-:Y:S01]  /*6240*/  LEA.HI.X.SX32 R9, R168, R7, 0x1, P3 ;  /* 0x00000007a8097211 */ /* 0x000fe200018f0eff */
[C---:B------:R-:W-:Y:S02]  /*6250*/  IMAD.IADD R3, R104.reuse, 0x1, R3 ;  /* 0x0000000168037824 */ /* 0x040fe400078e0203 */
[----:B------:R-:W-:Y:S02]  /*6260*/  IMAD.IADD R238, R104, 0x1, R238 ;  /* 0x0000000168ee7824 */ /* 0x000fe400078e02ee */
[----:B------:R-:W-:-:S02]  /*6270*/  IMAD R106, R5, 0x22, RZ ;  /* 0x00000022056a7824 */ /* 0x000fc400078e02ff */
[C---:B------:R-:W-:Y:S02]  /*6280*/  IMAD R107, R5.reuse, 0x44, RZ ;  /* 0x00000044056b7824 */ /* 0x040fe400078e02ff */
[C---:B------:R-:W-:Y:S02]  /*6290*/  IMAD R108, R5.reuse, 0x46, RZ ;  /* 0x00000046056c7824 */ /* 0x040fe400078e02ff */
[----:B------:R-:W-:Y:S01]  /*62a0*/  IMAD R109, R5, 0x12, RZ ;  /* 0x00000012056d7824 */ /* 0x000fe200078e02ff */
[----:B0-----:R-:W-:Y:S01]  /*62b0*/  LOP3.LUT R143, R143, 0x1c, RZ, 0xc0, !PT ;  /* 0x0000001c8f8f7812 */ /* 0x001fe200078ec0ff */
[----:B------:R0:W-:Y:S01]  /*62c0*/  STL [R1+0x174], R171 ;  /* 0x000174ab01007387 */ /* 0x0001e20000100800 */
[----:B------:R-:W-:Y:S02]  /*62d0*/  IMAD R110, R5, 0x24, RZ ;  /* 0x00000024056e7824 */ /* 0x000fe400078e02ff */
[----:B------:R-:W-:Y:S01]  /*62e0*/  LEA.HI R143, R143, 0x40, RZ, 0x1e ;  /* 0x000000408f8f7811 */ /* 0x000fe200078ff0ff */
[----:B------:R1:W-:Y:S01]  /*62f0*/  STL.64 [R1+0x378], R8 ;  /* 0x0003780801007387 */ /* 0x0003e20000100a00 */
[----:B------:R-:W-:-:S02]  /*6300*/  IMAD R111, R5, 0x48, RZ ;  /* 0x00000048056f7824 */ /* 0x000fc400078e02ff */
[----:B------:R-:W-:Y:S01]  /*6310*/  IMAD R112, R5, 0x4a, RZ ;  /* 0x0000004a05707824 */ /* 0x000fe200078e02ff */
[-C--:B------:R-:W-:Y:S01]  /*6320*/  LEA.HI.X.SX32 R3, R169, R7.reuse, 0x1, P2 ;  /* 0x00000007a9037211 */ /* 0x080fe200010f0eff */
[----:B------:R-:W-:Y:S01]  /*6330*/  IMAD.SHL.U32 R143, R143, 0x20, RZ ;  /* 0x000000208f8f7824 */ /* 0x000fe200078e00ff */
[-C--:B------:R-:W-:Y:S01]  /*6340*/  IADD3 R166, P3, R167, R6.reuse, RZ ;  /* 0x00000006a7a67210 */ /* 0x080fe20007f7e0ff */
[----:B0-----:R-:W-:Y:S01]  /*6350*/  IMAD R171, R5, 0x43, RZ ;  /* 0x0000004305ab7824 */ /* 0x001fe200078e02ff */
[----:B------:R-:W0:Y:S01]  /*6360*/  S2R R238, SR_TID.X ;  /* 0x0000000000ee7919 */ /* 0x000e220000002100 */
[----:B------:R-:W-:Y:S02]  /*6370*/  IMAD.IADD R143, R104, 0x1, R143 ;  /* 0x00000001688f7824 */ /* 0x000fe400078e028f */
[----:B------:R-:W-:Y:S01]  /*6380*/  IMAD.MOV.U32 R143, RZ, RZ, R236 ;  /* 0x000000ffff8f7224 */ /* 0x000fe200078e00ec */
[----:B------:R-:W-:Y:S01]  /*6390*/  IADD3 R236, P1, R165, R6, RZ ;  /* 0x00000006a5ec7210 */ /* 0x000fe20007f3e0ff */
[----:B------:R-:W-:Y:S01]  /*63a0*/  IMAD.MOV.U32 R104, RZ, RZ, R237 ;  /* 0x000000ffff687224 */ /* 0x000fe200078e00ed */
[----:B-1----:R1:W5:Y:S01]  /*63b0*/  LDL.LU.64 R8, [R1+0x9f0] ;  /* 0x0009f00001087983 */ /* 0x0023620000300a00 */
[----:B------:R-:W-:Y:S01]  /*63c0*/  IMAD R113, R5, 0x26, RZ ;  /* 0x0000002605717824 */ /* 0x000fe200078e02ff */
[----:B------:R-:W-:Y:S01]  /*63d0*/  LEA.HI.X.SX32 R237, R105, R7, 0x1, P1 ;  /* 0x0000000769ed7211 */ /* 0x000fe200008f0eff */
[C---:B------:R-:W-:Y:S01]  /*63e0*/  IMAD R114, R5.reuse, 0x4c, RZ ;  /* 0x0000004c05727824 */ /* 0x040fe200078e02ff */
[----:B------:R2:W-:Y:S01]  /*63f0*/  STL.64 [R1+0x470], R2 ;  /* 0x0004700201007387 */ /* 0x0005e20000100a00 */
[----:B------:R-:W-:-:S02]  /*6400*/  IMAD R115, R5, 0x4e, RZ ;  /* 0x0000004e05737824 */ /* 0x000fc400078e02ff */
[C---:B------:R-:W-:Y:S02]  /*6410*/  IMAD R116, R5.reuse, 0xa, RZ ;  /* 0x0000000a05747824 */ /* 0x040fe400078e02ff */
[C---:B------:R-:W-:Y:S02]  /*6420*/  IMAD R120, R5.reuse, 0x52, RZ ;  /* 0x0000005205787824 */ /* 0x040fe400078e02ff */
[C---:B------:R-:W-:Y:S02]  /*6430*/  IMAD R132, R5.reuse, 0xc, RZ ;  /* 0x0000000c05847824 */ /* 0x040fe400078e02ff */
[C---:B------:R-:W-:Y:S02]  /*6440*/  IMAD R226, R5.reuse, 0x5f, RZ ;  /* 0x0000005f05e27824 */ /* 0x040fe400078e02ff */
[C---:B------:R-:W-:Y:S01]  /*6450*/  IMAD R227, R5.reuse, 0x3, RZ ;  /* 0x0000000305e37824 */ /* 0x040fe200078e02ff */
[----:B--2---:R-:W2:Y:S01]  /*6460*/  LDL.LU.64 R2, [R1+0x9e8] ;  /* 0x0009e80001027983 */ /* 0x004ea20000300a00 */
[----:B------:R-:W-:Y:S01]  /*6470*/  MOV R168, R166 ;  /* 0x000000a600a87202 */ /* 0x000fe20000000f00 */
[----:B------:R-:W-:Y:S01]  /*6480*/  IMAD.MOV.U32 R169, RZ, RZ, R167 ;  /* 0x000000ffffa97224 */ /* 0x000fe200078e00a7 */
[----:B0-----:R-:W-:Y:S01]  /*6490*/  LOP3.LUT R238, R238, 0xff, RZ, 0xc0, !PT ;  /* 0x000000ffeeee7812 */ /* 0x001fe200078ec0ff */
[----:B------:R-:W-:Y:S01]  /*64a0*/  STL [R1+0x360], R166 ;  /* 0x000360a601007387 */ /* 0x000fe20000100800 */
[----:B------:R-:W-:-:S02]  /*64b0*/  IMAD R133, R5, 0x18, RZ ;  /* 0x0000001805857824 */ /* 0x000fc400078e02ff */
[----:B------:R-:W-:Y:S01]  /*64c0*/  IMAD R134, R5, 0x30, RZ ;  /* 0x0000003005867824 */ /* 0x000fe200078e02ff */
[----:B------:R0:W-:Y:S01]  /*64d0*/  STL.64 [R1+0x370], R236 ;  /* 0x000370ec01007387 */ /* 0x0001e20000100a00 */
[-C--:B------:R-:W-:Y:S01]  /*64e0*/  LEA.HI.X.SX32 R165, R171, R7.reuse, 0x1, P0 ;  /* 0x00000007aba57211 */ /* 0x080fe200000f0eff */
[----:B------:R-:W-:Y:S01]  /*64f0*/  IMAD R135, R5, 0x60, RZ ;  /* 0x0000006005877824 */ /* 0x000fe200078e02ff */
[-C--:B------:R-:W-:Y:S01]  /*6500*/  LEA.HI.X.SX32 R169, R107, R7.reuse, 0x1, P3 ;  /* 0x000000076ba97211 */ /* 0x080fe200018f0eff */
[C---:B------:R-:W-:Y:S02]  /*6510*/  IMAD R223, R5.reuse, 0xc0, RZ ;  /* 0x000000c005df7824 */ /* 0x040fe400078e02ff */
[C---:B------:R-:W-:Y:S02]  /*6520*/  IMAD R228, R5.reuse, 0xc2, RZ ;  /* 0x000000c205e47824 */ /* 0x040fe400078e02ff */
[C---:B------:R-:W-:Y:S02]  /*6530*/  IMAD R136, R5.reuse, 0x62, RZ ;  /* 0x0000006205887824 */ /* 0x040fe400078e02ff */
[C---:B------:R-:W-:Y:S01]  /*6540*/  IMAD R229, R5.reuse, 0xc4, RZ ;  /* 0x000000c405e57824 */ /* 0x040fe200078e02ff */
[----:B0-----:R-:W3:Y:S01]  /*6550*/  LDL.LU R237, [R1+0x9e0] ;  /* 0x0009e00001ed7983 */ /* 0x001ee20000300800 */
[-C--:B------:R-:W-:Y:S01]  /*6560*/  IADD3 R166, P2, R106, R6.reuse, RZ ;  /* 0x000000066aa67210 */ /* 0x080fe20007f5e0ff */
[----:B------:R-:W-:Y:S01]  /*6570*/  IMAD R232, R5, 0x61, RZ ;  /* 0x0000006105e87824 */ /* 0x000fe200078e02ff */
[----:B------:R-:W-:Y:S01]  /*6580*/  IADD3 R236, P1, R107, R6, RZ ;  /* 0x000000066bec7210 */ /* 0x000fe20007f3e0ff */
[----:B------:R0:W-:Y:S01]  /*6590*/  STL.64 [R1+0x368], R164 ;  /* 0x000368a401007387 */ /* 0x0001e20000100a00 */
[----:B------:R-:W-:Y:S01]  /*65a0*/  LEA.HI.X.SX32 R167, R173, R7, 0x1, P2 ;  /* 0x00000007ada77211 */ /* 0x000fe200010f0eff */
[----:B------:R-:W-:-:S02]  /*65b0*/  IMAD R233, R5, 0x31, RZ ;  /* 0x0000003105e97824 */ /* 0x000fc400078e02ff */
[----:B------:R4:W-:Y:S01]  /*65c0*/  STL [R1+0x468], R236 ;  /* 0x000468ec01007387 */ /* 0x0009e20000100800 */
[-C--:B------:R-:W-:Y:S01]  /*65d0*/  IADD3 R168, P3, R174, R6.reuse, RZ ;  /* 0x00000006aea87210 */ /* 0x080fe20007f7e0ff */
[C---:B------:R-:W-:Y:S02]  /*65e0*/  IMAD R230, R5.reuse, 0xc6, RZ ;  /* 0x000000c605e67824 */ /* 0x040fe400078e02ff */
[C---:B------:R-:W-:Y:S02]  /*65f0*/  IMAD R137, R5.reuse, 0x32, RZ ;  /* 0x0000003205897824 */ /* 0x040fe400078e02ff */
[C---:B------:R-:W-:Y:S01]  /*6600*/  IMAD R138, R5.reuse, 0x64, RZ ;  /* 0x00000064058a7824 */ /* 0x040fe200078e02ff */
[----:B0-----:R-:W-:Y:S01]  /*6610*/  IADD3 R164, P0, R170, R6, RZ ;  /* 0x00000006aaa47210 */ /* 0x001fe20007f1e0ff */
[----:B------:R-:W-:Y:S02]  /*6620*/  IMAD.MOV.U32 R170, RZ, RZ, R236 ;  /* 0x000000ffffaa7224 */ /* 0x000fe400078e00ec */
[C---:B------:R-:W-:Y:S01]  /*6630*/  IMAD R235, R5.reuse, 0x63, RZ ;  /* 0x0000006305eb7824 */ /* 0x040fe200078e02ff */
[----:B------:R-:W-:Y:S01]  /*6640*/  LEA.HI.X.SX32 R165, R176, R7, 0x1, P0 ;  /* 0x00000007b0a57211 */ /* 0x000fe200000f0eff */
[----:B------:R-:W-:-:S02]  /*6650*/  IMAD R231, R5, 0xc8, RZ ;  /* 0x000000c805e77824 */ /* 0x000fc400078e02ff */
[C---:B------:R-:W-:Y:S02]  /*6660*/  IMAD R240, R5.reuse, 0x19, RZ ;  /* 0x0000001905f07824 */ /* 0x040fe400078e02ff */
[C---:B------:R-:W-:Y:S02]  /*6670*/  IMAD R234, R5.reuse, 0xca, RZ ;  /* 0x000000ca05ea7824 */ /* 0x040fe400078e02ff */
[C---:B------:R-:W-:Y:S02]  /*6680*/  IMAD R139, R5.reuse, 0x66, RZ ;  /* 0x00000066058b7824 */ /* 0x040fe400078e02ff */
[C---:B------:R-:W-:Y:S02]  /*6690*/  IMAD R239, R5.reuse, 0xcc, RZ ;  /* 0x000000cc05ef7824 */ /* 0x040fe400078e02ff */
[C---:B------:R-:W-:Y:S02]  /*66a0*/  IMAD R241, R5.reuse, 0xce, RZ ;  /* 0x000000ce05f17824 */ /* 0x040fe400078e02ff */
        /* <DEDUP_REMOVED lines=33> */
[----:B------:R-:W-:Y:S02]  /*68c0*/  IMAD.SHL.U32 R163, R5, 0x2, RZ ;  /* 0x0000000205a37824 */ /* 0x000fe400078e00ff */
[----:B------:R-:W-:Y:S02]  /*68d0*/  IMAD.SHL.U32 R238, R238, 0x2, RZ ;  /* 0x00000002eeee7824 */ /* 0x000fe400078e00ff */
[----:B------:R-:W-:Y:S02]  /*68e0*/  IMAD.MOV.U32 R4, RZ, RZ, RZ ;  /* 0x000000ffff047224 */ /* 0x000fe400078e00ff */
[----:B---3--:R-:W-:Y:S01]  /*68f0*/  IMAD.MOV.U32 R171, RZ, RZ, R237 ;  /* 0x000000ffffab7224 */ /* 0x008fe200078e00ed */
[----:B------:R-:W-:Y:S01]  /*6900*/  LEA.HI.X.SX32 R171, R106, R7, 0x1, P1 ;  /* 0x000000076aab7211 */ /* 0x000fe200008f0eff */
[----:B----4-:R-:W3:Y:S01]  /*6910*/  LDL.LU.64 R236, [R1+0x9d8] ;  /* 0x0009d80001ec7983 */ /* 0x010ee20000300a00 */
[----:B------:R-:W-:-:S03]  /*6920*/  IADD3 R170, P1, R108, R6, RZ ;  /* 0x000000066caa7210 */ /* 0x000fc60007f3e0ff */
[----:B------:R0:W-:Y:S04]  /*6930*/  STL.64 [R1+0x4f0], R166 ;  /* 0x0004f0a601007387 */ /* 0x0001e80000100a00 */
[----:B------:R4:W-:Y:S01]  /*6940*/  STL [R1+0x46c], R171 ;  /* 0x00046cab01007387 */ /* 0x0009e20000100800 */
[----:B0-----:R-:W-:-:S03]  /*6950*/  IADD3 R166, P2, R172, R6, RZ ;  /* 0x00000006aca67210 */ /* 0x001fc60007f5e0ff */
[----:B------:R0:W-:Y:S01]  /*6960*/  STL [R1+0x364], R169 ;  /* 0x000364a901007387 */ /* 0x0001e20000100800 */
[-C--:B----4-:R-:W-:Y:S02]  /*6970*/  LEA.HI.X.SX32 R171, R177, R7.reuse, 0x1, P1 ;  /* 0x00000007b1ab7211 */ /* 0x090fe400008f0eff */
[-C--:B------:R-:W-:Y:S02]  /*6980*/  LEA.HI.X.SX32 R167, R108, R7.reuse, 0x1, P2 ;  /* 0x000000076ca77211 */ /* 0x080fe400010f0eff */
[----:B------:R-:W-:Y:S01]  /*6990*/  IADD3 R106, P1, R109, R6, RZ ;  /* 0x000000066d6a7210 */ /* 0x000fe20007f3e0ff */
[----:B------:R4:W-:Y:S01]  /*69a0*/  STL.64 [R1+0x358], R164 ;  /* 0x000358a401007387 */ /* 0x0009e20000100a00 */
[----:B0-----:R-:W-:-:S03]  /*69b0*/  LEA.HI.X.SX32 R169, R178, R7, 0x1, P3 ;  /* 0x00000007b2a97211 */ /* 0x001fc600018f0eff */
[----:B------:R0:W-:Y:S01]  /*69c0*/  STL.64 [R1+0x350], R166 ;  /* 0x000350a601007387 */ /* 0x0001e20000100a00 */
[----:B------:R-:W-:-:S03]  /*69d0*/  LEA.HI.X.SX32 R107, R180, R7, 0x1, P1 ;  /* 0x00000007b46b7211 */ /* 0x000fc600008f0eff */
[----:B------:R-:W-:Y:S04]  /*69e0*/  STL.64 [R1+0x460], R170 ;  /* 0x000460aa01007387 */ /* 0x000fe80000100a00 */
[----:B------:R1:W-:Y:S01]  /*69f0*/  STL.64 [R1+0x348], R168 ;  /* 0x000348a801007387 */ /* 0x0003e20000100a00 */
[-C--:B----4-:R-:W-:Y:S02]  /*6a00*/  IADD3 R164, P0, R175, R6.reuse, RZ ;  /* 0x00000006afa47210 */ /* 0x090fe40007f1e0ff */
[----:B0-----:R-:W-:Y:S01]  /*6a10*/  IADD3 R166, P2, R110, R6, RZ ;  /* 0x000000066ea67210 */ /* 0x001fe20007f5e0ff */
[----:B------:R0:W-:Y:S01]  /*6a20*/  STL.64 [R1+0x530], R106 ;  /* 0x0005306a01007387 */ /* 0x0001e20000100a00 */
[-C--:B------:R-:W-:Y:S02]  /*6a30*/  LEA.HI.X.SX32 R165, R111, R7.reuse, 0x1, P0 ;  /* 0x000000076fa57211 */ /* 0x080fe400000f0eff */
[----:B------:R-:W-:-:S02]  /*6a40*/  LEA.HI.X.SX32 R167, R109, R7, 0x1, P2 ;  /* 0x000000076da77211 */ /* 0x000fc400010f0eff */
[----:B-1----:R-:W-:-:S04]  /*6a50*/  IADD3 R168, P3, R111, R6, RZ ;  /* 0x000000066fa87210 */ /* 0x002fc80007f7e0ff */
[-C--:B------:R-:W-:Y:S02]  /*6a60*/  LEA.HI.X.SX32 R169, R110, R7.reuse, 0x1, P3 ;  /* 0x000000076ea97211 */ /* 0x080fe400018f0eff */
[-C--:B0-----:R-:W-:Y:S02]  /*6a70*/  IADD3 R106, P1, R179, R6.reuse, RZ ;  /* 0x00000006b36a7210 */ /* 0x081fe40007f3e0ff */
[-C--:B------:R-:W-:Y:S01]  /*6a80*/  IADD3 R108, P3, R112, R6.reuse, RZ ;  /* 0x00000006706c7210 */ /* 0x080fe20007f7e0ff */
[----:B------:R0:W-:Y:S01]  /*6a90*/  STL.64 [R1+0x4e8], R166 ;  /* 0x0004e8a601007387 */ /* 0x0001e20000100a00 */
[-C--:B------:R-:W-:Y:S02]  /*6aa0*/  LEA.HI.X.SX32 R107, R184, R7.reuse, 0x1, P1 ;  /* 0x00000007b86b7211 */ /* 0x080fe400008f0eff */
[----:B------:R-:W-:Y:S01]  /*6ab0*/  LEA.HI.X.SX32 R109, R185, R7, 0x1, P3 ;  /* 0x00000007b96d7211 */ /* 0x000fe200018f0eff */
[----:B------:R-:W-:Y:S01]  /*6ac0*/  STL.64 [R1+0x458], R168 ;  /* 0x000458a801007387 */ /* 0x000fe20000100a00 */
[----:B------:R-:W-:-:S03]  /*6ad0*/  IADD3 R110, P3, R113, R6, RZ ;  /* 0x00000006716e7210 */ /* 0x000fc60007f7e0ff */
[----:B------:R1:W-:Y:S01]  /*6ae0*/  STL.64 [R1+0x340], R164 ;  /* 0x000340a401007387 */ /* 0x0003e20000100a00 */
[----:B0-----:R-:W-:-:S03]  /*6af0*/  IADD3 R166, P2, R181, R6, RZ ;  /* 0x00000006b5a67210 */ /* 0x001fc60007f5e0ff */
[----:B------:R-:W-:Y:S01]  /*6b00*/  STL.64 [R1+0x338], R106 ;  /* 0x0003386a01007387 */ /* 0x000fe20000100a00 */
[----:B------:R-:W-:-:S03]  /*6b10*/  LEA.HI.X.SX32 R167, R112, R7, 0x1, P2 ;  /* 0x0000000770a77211 */ /* 0x000fc600010f0eff */
[----:B------:R0:W-:Y:S01]  /*6b20*/  STL.64 [R1+0x450], R108 ;  /* 0x0004506c01007387 */ /* 0x0001e20000100a00 */
[-C--:B-1----:R-:W-:Y:S02]  /*6b30*/  IADD3 R164, P0, R182, R6.reuse, RZ ;  /* 0x00000006b6a47210 */ /* 0x082fe40007f1e0ff */
[-C--:B------:R-:W-:Y:S02]  /*6b40*/  LEA.HI.X.SX32 R111, R189, R7.reuse, 0x1, P3 ;  /* 0x00000007bd6f7211 */ /* 0x080fe400018f0eff */
[----:B------:R-:W-:Y:S02]  /*6b50*/  LEA.HI.X.SX32 R165, R187, R7, 0x1, P0 ;  /* 0x00000007bba57211 */ /* 0x000fe400000f0eff */
[----:B0-----:R-:W-:-:S03]  /*6b60*/  IADD3 R108, P2, R114, R6, RZ ;  /* 0x00000006726c7210 */ /* 0x001fc60007f5e0ff */
[----:B------:R0:W-:Y:S01]  /*6b70*/  STL.64 [R1+0x328], R164 ;  /* 0x000328a401007387 */ /* 0x0001e20000100a00 */
[----:B------:R-:W-:-:S03]  /*6b80*/  LEA.HI.X.SX32 R109, R113, R7, 0x1, P2 ;  /* 0x00000007716d7211 */ /* 0x000fc600010f0eff */
[----:B------:R-:W-:Y:S01]  /*6b90*/  STL.64 [R1+0x330], R166 ;  /* 0x000330a601007387 */ /* 0x000fe20000100a00 */
[----:B------:R-:W-:-:S03]  /*6ba0*/  IADD3 R106, P1, R183, R6, RZ ;  /* 0x00000006b76a7210 */ /* 0x000fc60007f3e0ff */
[----:B------:R-:W-:Y:S04]  /*6bb0*/  STL.64 [R1+0x4e0], R110 ;  /* 0x0004e06e01007387 */ /* 0x000fe80000100a00 */
[----:B------:R1:W-:Y:S01]  /*6bc0*/  STL.64 [R1+0x448], R108 ;  /* 0x0004486c01007387 */ /* 0x0003e20000100a00 */
[----:B------:R-:W-:Y:S02]  /*6bd0*/  LEA.HI.X.SX32 R107, R114, R7, 0x1, P1 ;  /* 0x00000007726b7211 */ /* 0x000fe400008f0eff */
[-C--:B0-----:R-:W-:Y:S02]  /*6be0*/  IADD3 R164, P0, R186, R6.reuse, RZ ;  /* 0x00000006baa47210 */ /* 0x081fe40007f1e0ff */
[----:B-1----:R-:W-:-:S04]  /*6bf0*/  IADD3 R108, P2, R115, R6, RZ ;  /* 0x00000006736c7210 */ /* 0x002fc80007f5e0ff */
[----:B------:R-:W-:Y:S01]  /*6c00*/  LEA.HI.X.SX32 R109, R193, R7, 0x1, P2 ;  /* 0x00000007c16d7211 */ /* 0x000fe200010f0eff */
[----:B------:R0:W-:Y:S01]  /*6c10*/  STL.64 [R1+0x320], R106 ;  /* 0x0003206a01007387 */ /* 0x0001e20000100a00 */
[----:B------:R-:W-:-:S03]  /*6c20*/  IADD3 R110, P3, R188, R6, RZ ;  /* 0x00000006bc6e7210 */ /* 0x000fc60007f7e0ff */
[----:B------:R1:W-:Y:S01]  /*6c30*/  STL.64 [R1+0x440], R108 ;  /* 0x0004406c01007387 */ /* 0x0003e20000100a00 */
[-C--:B------:R-:W-:Y:S02]  /*6c40*/  LEA.HI.X.SX32 R165, R192, R7.reuse, 0x1, P0 ;  /* 0x00000007c0a57211 */ /* 0x080fe400000f0eff */
[-C--:B------:R-:W-:Y:S02]  /*6c50*/  LEA.HI.X.SX32 R111, R115, R7.reuse, 0x1, P3 ;  /* 0x00000007736f7211 */ /* 0x080fe400018f0eff */
[-C--:B0-----:R-:W-:Y:S02]  /*6c60*/  IADD3 R106, P1, R190, R6.reuse, RZ ;  /* 0x00000006be6a7210 */ /* 0x081fe40007f3e0ff */
[-C--:B-1----:R-:W-:Y:S02]  /*6c70*/  IADD3 R108, P2, R116, R6.reuse, RZ ;  /* 0x00000006746c7210 */ /* 0x082fe40007f5e0ff */
[-C--:B------:R-:W-:Y:S02]  /*6c80*/  LEA.HI.X.SX32 R107, R194, R7.reuse, 0x1, P1 ;  /* 0x00000007c26b7211 */ /* 0x080fe400008f0eff */
[----:B------:R-:W-:Y:S01]  /*6c90*/  LEA.HI.X.SX32 R109, R195, R7, 0x1, P2 ;  /* 0x00000007c36d7211 */ /* 0x000fe200010f0eff */
[----:B------:R-:W-:Y:S04]  /*6ca0*/  STL.64 [R1+0x318], R164 ;  /* 0x000318a401007387 */ /* 0x000fe80000100a00 */
[----:B------:R0:W-:Y:S04]  /*6cb0*/  STL.64 [R1+0x310], R110 ;  /* 0x0003106e01007387 */ /* 0x0001e80000100a00 */
[----:B------:R1:W-:Y:S04]  /*6cc0*/  STL.64 [R1+0x308], R106 ;  /* 0x0003086a01007387 */ /* 0x0003e80000100a00 */
[----:B------:R4:W-:Y:S01]  /*6cd0*/  STL.64 [R1+0x550], R108 ;  /* 0x0005506c01007387 */ /* 0x0009e20000100a00 */
[----:B0-----:R-:W-:-:S02]  /*6ce0*/  IADD3 R110, P3, R117, R6, RZ ;  /* 0x00000006756e7210 */ /* 0x001fc40007f7e0ff */
[-C--:B-1----:R-:W-:Y:S02]  /*6cf0*/  IADD3 R106, P1, R118, R6.reuse, RZ ;  /* 0x00000006766a7210 */ /* 0x082fe40007f3e0ff */
[-C--:B------:R-:W-:Y:S02]  /*6d00*/  LEA.HI.X.SX32 R111, R116, R7.reuse, 0x1, P3 ;  /* 0x00000007746f7211 */ /* 0x080fe400018f0eff */
[-C--:B----4-:R-:W-:Y:S02]  /*6d10*/  IADD3 R108, P2, R119, R6.reuse, RZ ;  /* 0x00000006776c7210 */ /* 0x090fe40007f5e0ff */
[-C--:B------:R-:W-:Y:S02]  /*6d20*/  LEA.HI.X.SX32 R107, R117, R7.reuse, 0x1, P1 ;  /* 0x00000007756b7211 */ /* 0x080fe400008f0eff */
[----:B------:R-:W-:Y:S01]  /*6d30*/  LEA.HI.X.SX32 R109, R118, R7, 0x1, P2 ;  /* 0x00000007766d7211 */ /* 0x000fe200010f0eff */
[----:B------:R0:W-:Y:S01]  /*6d40*/  STL.64 [R1+0x528], R110 ;  /* 0x0005286e01007387 */ /* 0x0001e20000100a00 */
[----:B------:R-:W-:-:S03]  /*6d50*/  IADD3 R112, P0, R191, R6, RZ ;  /* 0x00000006bf707210 */ /* 0x000fc60007f1e0ff */
[----:B------:R1:W-:Y:S01]  /*6d60*/  STL.64 [R1+0x4d8], R106 ;  /* 0x0004d86a01007387 */ /* 0x0003e20000100a00 */
[----:B------:R-:W-:-:S03]  /*6d70*/  LEA.HI.X.SX32 R113, R119, R7, 0x1, P0 ;  /* 0x0000000777717211 */ /* 0x000fc600000f0eff */
[----:B------:R4:W-:Y:S01]  /*6d80*/  STL.64 [R1+0x438], R108 ;  /* 0x0004386c01007387 */ /* 0x0009e20000100a00 */
[-C--:B0-----:R-:W-:Y:S02]  /*6d90*/  IADD3 R110, P3, R196, R6.reuse, RZ ;  /* 0x00000006c46e7210 */ /* 0x081fe40007f7e0ff */
[-C--:B-1----:R-:W-:Y:S02]  /*6da0*/  IADD3 R106, P1, R197, R6.reuse, RZ ;  /* 0x00000006c56a7210 */ /* 0x082fe40007f3e0ff */
[-C--:B----4-:R-:W-:Y:S02]  /*6db0*/  IADD3 R108, P2, R120, R6.reuse, RZ ;  /* 0x00000006786c7210 */ /* 0x090fe40007f5e0ff */
[-C--:B------:R-:W-:Y:S02]  /*6dc0*/  LEA.HI.X.SX32 R111, R200, R7.reuse, 0x1, P3 ;  /* 0x00000007c86f7211 */ /* 0x080fe400018f0eff */
[-C--:B------:R-:W-:Y:S02]  /*6dd0*/  LEA.HI.X.SX32 R109, R201, R7.reuse, 0x1, P2 ;  /* 0x00000007c96d7211 */ /* 0x080fe400010f0eff */
[----:B------:R-:W-:Y:S01]  /*6de0*/  LEA.HI.X.SX32 R107, R120, R7, 0x1, P1 ;  /* 0x00000007786b7211 */ /* 0x000fe200008f0eff */
[----:B------:R0:W-:Y:S04]  /*6df0*/  STL.64 [R1+0x300], R112 ;  /* 0x0003007001007387 */ /* 0x0001e80000100a00 */
[----:B------:R1:W-:Y:S04]  /*6e00*/  STL.64 [R1+0x2f0], R110 ;  /* 0x0002f06e01007387 */ /* 0x0003e80000100a00 */
[----:B------:R4:W-:Y:S01]  /*6e10*/  STL.64 [R1+0x430], R108 ;  /* 0x0004306c01007387 */ /* 0x0009e20000100a00 */
[----:B0-----:R-:W-:-:S03]  /*6e20*/  IADD3 R112, P0, R198, R6, RZ ;  /* 0x00000006c6707210 */ /* 0x001fc60007f1e0ff */
[----:B------:R0:W-:Y:S01]  /*6e30*/  STL.64 [R1+0x2e8], R106 ;  /* 0x0002e86a01007387 */ /* 0x0001e20000100a00 */
[-C--:B-1----:R-:W-:Y:S02]  /*6e40*/  IADD3 R110, P3, R199, R6.reuse, RZ ;  /* 0x00000006c76e7210 */ /* 0x082fe40007f7e0ff */
[-C--:B----4-:R-:W-:Y:S02]  /*6e50*/  IADD3 R108, P2, R121, R6.reuse, RZ ;  /* 0x00000006796c7210 */ /* 0x090fe40007f5e0ff */
[-C--:B------:R-:W-:Y:S02]  /*6e60*/  LEA.HI.X.SX32 R113, R203, R7.reuse, 0x1, P0 ;  /* 0x00000007cb717211 */ /* 0x080fe400000f0eff */
[C---:B0-----:R-:W-:Y:S02]  /*6e70*/  IADD3 R106, P1, R122.reuse, R6, RZ ;  /* 0x000000067a6a7210 */ /* 0x041fe40007f3e0ff */
[-C--:B------:R-:W-:Y:S02]  /*6e80*/  LEA.HI.X.SX32 R109, R205, R7.reuse, 0x1, P2 ;  /* 0x00000007cd6d7211 */ /* 0x080fe400010f0eff */
[-C--:B------:R-:W-:Y:S01]  /*6e90*/  LEA.HI.X.SX32 R107, R121, R7.reuse, 0x1, P1 ;  /* 0x00000007796b7211 */ /* 0x080fe200008f0eff */
[----:B------:R0:W-:Y:S01]  /*6ea0*/  STL.64 [R1+0x2e0], R112 ;  /* 0x0002e07001007387 */ /* 0x0001e20000100a00 */
[----:B------:R-:W-:-:S03]  /*6eb0*/  LEA.HI.X.SX32 R111, R122, R7, 0x1, P3 ;  /* 0x000000077a6f7211 */ /* 0x000fc600018f0eff */
[----:B------:R1:W-:Y:S04]  /*6ec0*/  STL.64 [R1+0x4d0], R108 ;  /* 0x0004d06c01007387 */ /* 0x0003e80000100a00 */
[----:B------:R4:W-:Y:S01]  /*6ed0*/  STL.64 [R1+0x428], R106 ;  /* 0x0004286a01007387 */ /* 0x0009e20000100a00 */
[----:B0-----:R-:W-:-:S03]  /*6ee0*/  IADD3 R112, P0, R202, R6, RZ ;  /* 0x00000006ca707210 */ /* 0x001fc60007f1e0ff */
[----:B------:R0:W-:Y:S01]  /*6ef0*/  STL.64 [R1+0x2d8], R110 ;  /* 0x0002d86e01007387 */ /* 0x0001e20000100a00 */
[-C--:B-1----:R-:W-:Y:S02]  /*6f00*/  IADD3 R108, P2, R204, R6.reuse, RZ ;  /* 0x00000006cc6c7210 */ /* 0x082fe40007f5e0ff */
[-C--:B----4-:R-:W-:Y:S02]  /*6f10*/  IADD3 R106, P1, R123, R6.reuse, RZ ;  /* 0x000000067b6a7210 */ /* 0x090fe40007f3e0ff */
[-C--:B------:R-:W-:Y:S02]  /*6f20*/  LEA.HI.X.SX32 R113, R208, R7.reuse, 0x1, P0 ;  /* 0x00000007d0717211 */ /* 0x080fe400000f0eff */
[----:B0-----:R-:W-:Y:S02]  /*6f30*/  IADD3 R110, P3, R206, R6, RZ ;  /* 0x00000006ce6e7210 */ /* 0x001fe40007f7e0ff */
[-C--:B------:R-:W-:Y:S02]  /*6f40*/  LEA.HI.X.SX32 R107, R209, R7.reuse, 0x1, P1 ;  /* 0x00000007d16b7211 */ /* 0x080fe400008f0eff */
[----:B------:R-:W-:-:S02]  /*6f50*/  LEA.HI.X.SX32 R109, R123, R7, 0x1, P2 ;  /* 0x000000077b6d7211 */ /* 0x000fc400010f0eff */
[----:B------:R-:W-:Y:S01]  /*6f60*/  LEA.HI.X.SX32 R111, R210, R7, 0x1, P3 ;  /* 0x00000007d26f7211 */ /* 0x000fe200018f0eff */
[----:B------:R-:W-:Y:S04]  /*6f70*/  STL.64 [R1+0x2d0], R112 ;  /* 0x0002d07001007387 */ /* 0x000fe80000100a00 */
[----:B------:R0:W-:Y:S04]  /*6f80*/  STL.64 [R1+0x420], R106 ;  /* 0x0004206a01007387 */ /* 0x0001e80000100a00 */
[----:B------:R1:W-:Y:S04]  /*6f90*/  STL.64 [R1+0x2c8], R108 ;  /* 0x0002c86c01007387 */ /* 0x0003e80000100a00 */
[----:B------:R4:W-:Y:S01]  /*6fa0*/  STL.64 [R1+0x2c0], R110 ;  /* 0x0002c06e01007387 */ /* 0x0009e20000100a00 */
[----:B0-----:R-:W-:-:S02]  /*6fb0*/  IADD3 R106, P1, R124, R6, RZ ;  /* 0x000000067c6a7210 */ /* 0x001fc40007f3e0ff */
[CC--:B-1----:R-:W-:Y:S02]  /*6fc0*/  IADD3 R108, P2, R125.reuse, R6.reuse, RZ ;  /* 0x000000067d6c7210 */ /* 0x0c2fe40007f5e0ff */
        /* <DEDUP_REMOVED lines=16> */
[----:B------:R-:W-:Y:S04]  /*70d0*/  STL.64 [R1+0x2b0], R106 ;  /* 0x0002b06a01007387 */ /* 0x000fe80000100a00 */
[----:B------:R1:W-:Y:S01]  /*70e0*/  STL.64 [R1+0x410], R110 ;  /* 0x0004106e01007387 */ /* 0x0003e20000100a00 */
[----:B0-----:R-:W-:-:S03]  /*70f0*/  IADD3 R112, P0, R214, R6, RZ ;  /* 0x00000006d6707210 */ /* 0x001fc60007f1e0ff */
[----:B------:R0:W-:Y:S01]  /*7100*/  STL.64 [R1+0x2a8], R108 ;  /* 0x0002a86c01007387 */ /* 0x0001e20000100a00 */
[-C--:B------:R-:W-:Y:S02]  /*7110*/  LEA.HI.X.SX32 R113, R219, R7.reuse, 0x1, P0 ;  /* 0x00000007db717211 */ /* 0x080fe400000f0eff */
[CC--:B-1----:R-:W-:Y:S02]  /*7120*/  IADD3 R110, P3, R128.reuse, R6.reuse, RZ ;  /* 0x00000006806e7210 */ /* 0x0c2fe40007f7e0ff */
[-C--:B0-----:R-:W-:Y:S02]  /*7130*/  IADD3 R108, P2, R129, R6.reuse, RZ ;  /* 0x00000006816c7210 */ /* 0x081fe40007f5e0ff */
        /* <DEDUP_REMOVED lines=19> */
[-C--:B-1----:R-:W-:Y:S02]  /*7270*/  IADD3 R108, P2, R131, R6.reuse, RZ ;  /* 0x00000006836c7210 */ /* 0x082fe40007f5e0ff */
[-C--:B0-----:R-:W-:Y:S02]  /*7280*/  IADD3 R110, P3, R132, R6.reuse, RZ ;  /* 0x00000006846e7210 */ /* 0x081fe40007f7e0ff */
[-C--:B------:R-:W-:Y:S02]  /*7290*/  LEA.HI.X.SX32 R109, R227, R7.reuse, 0x1, P2 ;  /* 0x00000007e36d7211 */ /* 0x080fe400010f0eff */
[----:B------:R-:W-:Y:S01]  /*72a0*/  LEA.HI.X.SX32 R111, R131, R7, 0x1, P3 ;  /* 0x00000007836f7211 */ /* 0x000fe200018f0eff */
        /* <DEDUP_REMOVED lines=56> */
[----:B------:R-:W-:Y:S01]  /*7630*/  STL.64 [R1+0x4a8], R110 ;  /* 0x0004a86e01007387 */ /* 0x000fe20000100a00 */
[----:B------:R-:W-:-:S03]  /*7640*/  LEA.HI.X.SX32 R113, R142, R7, 0x1, P0 ;  /* 0x000000078e717211 */ /* 0x000fc600000f0eff */
[----:B------:R1:W-:Y:S01]  /*7650*/  STL.64 [R1+0x3d8], R106 ;  /* 0x0003d86a01007387 */ /* 0x0003e20000100a00 */
[----:B0-----:R-:W-:-:S04]  /*7660*/  IADD3 R108, P2, R246, R6, RZ ;  /* 0x00000006f66c7210 */ /* 0x001fc80007f5e0ff */
[-C--:B------:R-:W-:Y:S02]  /*7670*/  LEA.HI.X.SX32 R109, R251, R7.reuse, 0x1, P2 ;  /* 0x00000007fb6d7211 */ /* 0x080fe400010f0eff */
[-C--:B-1----:R-:W-:Y:S02]  /*7680*/  IADD3 R106, P1, R144, R6.reuse, RZ ;  /* 0x00000006906a7210 */ /* 0x082fe40007f3e0ff */
[-C--:B------:R-:W-:Y:S02]  /*7690*/  IADD3 R110, P3, R248, R6.reuse, RZ ;  /* 0x00000006f86e7210 */ /* 0x080fe40007f7e0ff */
[-C--:B------:R-:W-:Y:S01]  /*76a0*/  LEA.HI.X.SX32 R107, R252, R7.reuse, 0x1, P1 ;  /* 0x00000007fc6b7211 */ /* 0x080fe200008f0eff */
[----:B------:R0:W-:Y:S01]  /*76b0*/  STL.64 [R1+0x230], R112 ;  /* 0x0002307001007387 */ /* 0x0001e20000100a00 */
[C---:B------:R-:W-:Y:S01]  /*76c0*/  IMAD R168, R5.reuse, 0x6b, RZ ;  /* 0x0000006b05a87824 */ /* 0x040fe200078e02ff */
[----:B------:R-:W-:Y:S01]  /*76d0*/  LEA.HI.X.SX32 R111, R144, R7, 0x1, P3 ;  /* 0x00000007906f7211 */ /* 0x000fe200018f0eff */
[----:B------:R-:W-:Y:S01]  /*76e0*/  IMAD R165, R5, 0x1b, RZ ;  /* 0x0000001b05a57824 */ /* 0x000fe200078e02ff */
[----:B------:R-:W-:Y:S04]  /*76f0*/  STL.64 [R1+0x228], R108 ;  /* 0x0002286c01007387 */ /* 0x000fe80000100a00 */
[----:B------:R1:W-:Y:S01]  /*7700*/  STL.64 [R1+0x3d0], R106 ;  /* 0x0003d06a01007387 */ /* 0x0003e20000100a00 */
[----:B0-----:R-:W-:-:S03]  /*7710*/  IADD3 R112, P0, R249, R6, RZ ;  /* 0x00000006f9707210 */ /* 0x001fc60007f1e0ff */
[----:B------:R0:W-:Y:S01]  /*7720*/  STL.64 [R1+0x220], R110 ;  /* 0x0002206e01007387 */ /* 0x0001e20000100a00 */
[----:B------:R-:W-:Y:S01]  /*7730*/  IMAD R164, R5, 0xdc, RZ ;  /* 0x000000dc05a47824 */ /* 0x000fe200078e02ff */
[-C--:B------:R-:W-:Y:S02]  /*7740*/  LEA.HI.X.SX32 R113, R168, R7.reuse, 0x1, P0 ;  /* 0x00000007a8717211 */ /* 0x080fe400000f0eff */
[-C--:B-1----:R-:W-:Y:S01]  /*7750*/  IADD3 R106, P1, R145, R6.reuse, RZ ;  /* 0x00000006916a7210 */ /* 0x082fe20007f3e0ff */
[----:B------:R-:W-:Y:S01]  /*7760*/  IMAD R166, R5, 0xda, RZ ;  /* 0x000000da05a67824 */ /* 0x000fe200078e02ff */
[-C--:B------:R-:W-:Y:S02]  /*7770*/  IADD3 R108, P2, R250, R6.reuse, RZ ;  /* 0x00000006fa6c7210 */ /* 0x080fe40007f5e0ff */
[-C--:B------:R-:W-:Y:S02]  /*7780*/  LEA.HI.X.SX32 R107, R165, R7.reuse, 0x1, P1 ;  /* 0x00000007a56b7211 */ /* 0x080fe400008f0eff */
[C---:B0-----:R-:W-:Y:S01]  /*7790*/  IADD3 R110, P3, R146.reuse, R6, RZ ;  /* 0x00000006926e7210 */ /* 0x041fe20007f7e0ff */
[----:B------:R0:W-:Y:S01]  /*77a0*/  STL.64 [R1+0x218], R112 ;  /* 0x0002187001007387 */ /* 0x0001e20000100a00 */
[----:B------:R-:W-:-:S02]  /*77b0*/  LEA.HI.X.SX32 R109, R146, R7, 0x1, P2 ;  /* 0x00000007926d7211 */ /* 0x000fc400010f0eff */
[-C--:B------:R-:W-:Y:S01]  /*77c0*/  LEA.HI.X.SX32 R111, R145, R7.reuse, 0x1, P3 ;  /* 0x00000007916f7211 */ /* 0x080fe200018f0eff */
[----:B------:R1:W-:Y:S04]  /*77d0*/  STL.64 [R1+0x4a0], R106 ;  /* 0x0004a06a01007387 */ /* 0x0003e80000100a00 */
[----:B------:R4:W-:Y:S01]  /*77e0*/  STL.64 [R1+0x3c8], R110 ;  /* 0x0003c86e01007387 */ /* 0x0009e20000100a00 */
[-C--:B0-----:R-:W-:Y:S01]  /*77f0*/  IADD3 R112, P0, R166, R6.reuse, RZ ;  /* 0x00000006a6707210 */ /* 0x081fe20007f1e0ff */
[C---:B------:R-:W-:Y:S01]  /*7800*/  IMAD R166, R5.reuse, 0x6d, RZ ;  /* 0x0000006d05a67824 */ /* 0x040fe200078e02ff */
[-C--:B-1----:R-:W-:Y:S01]  /*7810*/  IADD3 R106, P1, R164, R6.reuse, RZ ;  /* 0x00000006a46a7210 */ /* 0x082fe20007f3e0ff */
[C---:B------:R-:W-:Y:S01]  /*7820*/  IMAD R164, R5.reuse, 0xde, RZ ;  /* 0x000000de05a47824 */ /* 0x040fe200078e02ff */
[----:B------:R0:W-:Y:S02]  /*7830*/  STL.64 [R1+0x210], R108 ;  /* 0x0002106c01007387 */ /* 0x0001e40000100a00 */
[----:B------:R-:W-:Y:S01]  /*7840*/  LEA.HI.X.SX32 R113, R166, R7, 0x1, P0 ;  /* 0x00000007a6717211 */ /* 0x000fe200000f0eff */
[----:B------:R-:W-:Y:S01]  /*7850*/  IMAD R165, R5, 0xe0, RZ ;  /* 0x000000e005a57824 */ /* 0x000fe200078e02ff */
[----:B----4-:R-:W-:-:S02]  /*7860*/  IADD3 R110, P3, R147, R6, RZ ;  /* 0x00000006936e7210 */ /* 0x010fc40007f7e0ff */
[----:B0-----:R-:W-:Y:S01]  /*7870*/  IADD3 R108, P2, R164, R6, RZ ;  /* 0x00000006a46c7210 */ /* 0x001fe20007f5e0ff */
[C---:B------:R-:W-:Y:S01]  /*7880*/  IMAD R164, R5.reuse, 0x37, RZ ;  /* 0x0000003705a47824 */ /* 0x040fe200078e02ff */
[----:B------:R0:W-:Y:S04]  /*7890*/  STL.64 [R1+0x208], R112 ;  /* 0x0002087001007387 */ /* 0x0001e80000100a00 */
[-C--:B------:R-:W-:Y:S01]  /*78a0*/  LEA.HI.X.SX32 R111, R164, R7.reuse, 0x1, P3 ;  /* 0x00000007a46f7211 */ /* 0x080fe200018f0eff */
[----:B------:R-:W-:Y:S01]  /*78b0*/  IMAD R164, R5, 0x7, RZ ;  /* 0x0000000705a47824 */ /* 0x000fe200078e02ff */
[----:B------:R-:W-:-:S03]  /*78c0*/  LEA.HI.X.SX32 R107, R147, R7, 0x1, P1 ;  /* 0x00000007936b7211 */ /* 0x000fc600008f0eff */
[----:B------:R1:W-:Y:S01]  /*78d0*/  STL.64 [R1+0x3c0], R110 ;  /* 0x0003c06e01007387 */ /* 0x0003e20000100a00 */
[-C--:B0-----:R-:W-:Y:S01]  /*78e0*/  IADD3 R112, P0, R165, R6.reuse, RZ ;  /* 0x00000006a5707210 */ /* 0x081fe20007f1e0ff */
[----:B------:R-:W-:Y:S02]  /*78f0*/  IMAD R165, R5, 0x6f, RZ ;  /* 0x0000006f05a57824 */ /* 0x000fe400078e02ff */
[----:B------:R0:W-:Y:S03]  /*7900*/  STL.64 [R1+0x200], R106 ;  /* 0x0002006a01007387 */ /* 0x0001e60000100a00 */
[----:B------:R-:W-:Y:S02]  /*7910*/  LEA.HI.X.SX32 R109, R165, R7, 0x1, P2 ;  /* 0x00000007a56d7211 */ /* 0x000fe400010f0eff */
[----:B-1----:R-:W-:-:S04]  /*7920*/  IADD3 R110, P3, R148, R6, RZ ;  /* 0x00000006946e7210 */ /* 0x002fc80007f7e0ff */
[----:B------:R-:W-:Y:S01]  /*7930*/  LEA.HI.X.SX32 R111, R164, R7, 0x1, P3 ;  /* 0x00000007a46f7211 */ /* 0x000fe200018f0eff */
[----:B------:R1:W-:Y:S01]  /*7940*/  STL.64 [R1+0x1f8], R108 ;  /* 0x0001f86c01007387 */ /* 0x0003e20000100a00 */
[----:B0-----:R-:W-:-:S03]  /*7950*/  IADD3 R106, P1, R149, R6, RZ ;  /* 0x00000006956a7210 */ /* 0x001fc60007f3e0ff */
[----:B------:R0:W-:Y:S01]  /*7960*/  STL.64 [R1+0x540], R110 ;  /* 0x0005406e01007387 */ /* 0x0001e20000100a00 */
[-C--:B------:R-:W-:Y:S01]  /*7970*/  LEA.HI.X.SX32 R107, R148, R7.reuse, 0x1, P1 ;  /* 0x00000007946b7211 */ /* 0x080fe200008f0eff */
[C---:B------:R-:W-:Y:S01]  /*7980*/  IMAD R165, R5.reuse, 0xe2, RZ ;  /* 0x000000e205a57824 */ /* 0x040fe200078e02ff */
[CC--:B-1----:R-:W-:Y:S01]  /*7990*/  IADD3 R108, P2, R150.reuse, R6.reuse, RZ ;  /* 0x00000006966c7210 */ /* 0x0c2fe20007f5e0ff */
[----:B------:R-:W-:Y:S01]  /*79a0*/  IMAD R164, R5, 0xe4, RZ ;  /* 0x000000e405a47824 */ /* 0x000fe200078e02ff */
[----:B0-----:R-:W-:Y:S02]  /*79b0*/  IADD3 R110, P3, R151, R6, RZ ;  /* 0x00000006976e7210 */ /* 0x001fe40007f7e0ff */
[-C--:B------:R-:W-:Y:S02]  /*79c0*/  LEA.HI.X.SX32 R109, R149, R7.reuse, 0x1, P2 ;  /* 0x00000007956d7211 */ /* 0x080fe400010f0eff */
[----:B------:R-:W-:Y:S01]  /*79d0*/  LEA.HI.X.SX32 R111, R150, R7, 0x1, P3 ;  /* 0x00000007966f7211 */ /* 0x000fe200018f0eff */
[----:B------:R0:W-:Y:S01]  /*79e0*/  STL.64 [R1+0x508], R106 ;  /* 0x0005086a01007387 */ /* 0x0001e20000100a00 */
[----:B------:R-:W-:-:S03]  /*79f0*/  IMAD R166, R5, 0x71, RZ ;  /* 0x0000007105a67824 */ /* 0x000fc600078e02ff */
[----:B------:R1:W-:Y:S01]  /*7a00*/  STL.64 [R1+0x498], R108 ;  /* 0x0004986c01007387 */ /* 0x0003e20000100a00 */
[----:B------:R-:W-:-:S03]  /*7a10*/  LEA.HI.X.SX32 R113, R151, R7, 0x1, P0 ;  /* 0x0000000797717211 */ /* 0x000fc600000f0eff */
[----:B------:R4:W-:Y:S01]  /*7a20*/  STL.64 [R1+0x3b8], R110 ;  /* 0x0003b86e01007387 */ /* 0x0009e20000100a00 */
[-C--:B0-----:R-:W-:Y:S02]  /*7a30*/  IADD3 R106, P1, R165, R6.reuse, RZ ;  /* 0x00000006a56a7210 */ /* 0x081fe40007f3e0ff */
[-C--:B-1----:R-:W-:Y:S01]  /*7a40*/  IADD3 R108, P2, R164, R6.reuse, RZ ;  /* 0x00000006a46c7210 */ /* 0x082fe20007f5e0ff */
[C---:B------:R-:W-:Y:S01]  /*7a50*/  IMAD R164, R5.reuse, 0x39, RZ ;  /* 0x0000003905a47824 */ /* 0x040fe200078e02ff */
[-C--:B------:R-:W-:Y:S02]  /*7a60*/  LEA.HI.X.SX32 R107, R166, R7.reuse, 0x1, P1 ;  /* 0x00000007a66b7211 */ /* 0x080fe400008f0eff */
[----:B----4-:R-:W-:Y:S01]  /*7a70*/  IADD3 R110, P3, R152, R6, RZ ;  /* 0x00000006986e7210 */ /* 0x010fe20007f7e0ff */
[C---:B------:R-:W-:Y:S02]  /*7a80*/  IMAD R168, R5.reuse, 0xe6, RZ ;  /* 0x000000e605a87824 */ /* 0x040fe400078e02ff */
[----:B------:R-:W-:Y:S01]  /*7a90*/  IMAD R165, R5, 0xe8, RZ ;  /* 0x000000e805a57824 */ /* 0x000fe200078e02ff */
[-C--:B------:R-:W-:Y:S01]  /*7aa0*/  LEA.HI.X.SX32 R111, R164, R7.reuse, 0x1, P3 ;  /* 0x00000007a46f7211 */ /* 0x080fe200018f0eff */
[----:B------:R0:W-:Y:S01]  /*7ab0*/  STL.64 [R1+0x1f0], R112 ;  /* 0x0001f07001007387 */ /* 0x0001e20000100a00 */
[----:B------:R-:W-:-:S03]  /*7ac0*/  LEA.HI.X.SX32 R109, R152, R7, 0x1, P2 ;  /* 0x00000007986d7211 */ /* 0x000fc600010f0eff */
[----:B------:R1:W-:Y:S04]  /*7ad0*/  STL.64 [R1+0x1e8], R106 ;  /* 0x0001e86a01007387 */ /* 0x0003e80000100a00 */
[----:B------:R4:W-:Y:S01]  /*7ae0*/  STL.64 [R1+0x3b0], R110 ;  /* 0x0003b06e01007387 */ /* 0x0009e20000100a00 */
[-C--:B0-----:R-:W-:Y:S01]  /*7af0*/  IADD3 R112, P0, R168, R6.reuse, RZ ;  /* 0x00000006a8707210 */ /* 0x081fe20007f1e0ff */
[----:B------:R-:W-:Y:S01]  /*7b00*/  IMAD R168, R5, 0x73, RZ ;  /* 0x0000007305a87824 */ /* 0x000fe200078e02ff */
[-C--:B-1----:R-:W-:Y:S01]  /*7b10*/  IADD3 R106, P1, R165, R6.reuse, RZ ;  /* 0x00000006a56a7210 */ /* 0x082fe20007f3e0ff */
[----:B------:R-:W-:Y:S01]  /*7b20*/  IMAD R165, R5, 0x1d, RZ ;  /* 0x0000001d05a57824 */ /* 0x000fe200078e02ff */
[----:B------:R0:W-:Y:S01]  /*7b30*/  STL.64 [R1+0x1e0], R108 ;  /* 0x0001e06c01007387 */ /* 0x0001e20000100a00 */
[----:B----4-:R-:W-:-:S02]  /*7b40*/  IADD3 R110, P3, R153, R6, RZ ;  /* 0x00000006996e7210 */ /* 0x010fc40007f7e0ff */
[-C--:B------:R-:W-:Y:S01]  /*7b50*/  LEA.HI.X.SX32 R113, R168, R7.reuse, 0x1, P0 ;  /* 0x00000007a8717211 */ /* 0x080fe200000f0eff */
[----:B------:R-:W-:Y:S01]  /*7b60*/  IMAD R164, R5, 0xec, RZ ;  /* 0x000000ec05a47824 */ /* 0x000fe200078e02ff */
[-C--:B------:R-:W-:Y:S01]  /*7b70*/  LEA.HI.X.SX32 R111, R165, R7.reuse, 0x1, P3 ;  /* 0x00000007a56f7211 */ /* 0x080fe200018f0eff */
[----:B------:R-:W-:Y:S01]  /*7b80*/  IMAD R166, R5, 0xea, RZ ;  /* 0x000000ea05a67824 */ /* 0x000fe200078e02ff */
[C---:B0-----:R-:W-:Y:S01]  /*7b90*/  IADD3 R108, P2, R154.reuse, R6, RZ ;  /* 0x000000069a6c7210 */ /* 0x041fe20007f5e0ff */
[----:B------:R0:W-:Y:S03]  /*7ba0*/  STL.64 [R1+0x1d8], R112 ;  /* 0x0001d87001007387 */ /* 0x0001e60000100a00 */
[-C--:B------:R-:W-:Y:S01]  /*7bb0*/  LEA.HI.X.SX32 R109, R153, R7.reuse, 0x1, P2 ;  /* 0x00000007996d7211 */ /* 0x080fe200010f0eff */
[----:B------:R1:W-:Y:S01]  /*7bc0*/  STL.64 [R1+0x490], R110 ;  /* 0x0004906e01007387 */ /* 0x0003e20000100a00 */
[----:B------:R-:W-:Y:S01]  /*7bd0*/  LEA.HI.X.SX32 R107, R154, R7, 0x1, P1 ;  /* 0x000000079a6b7211 */ /* 0x000fe200008f0eff */
[----:B------:R-:W-:-:S02]  /*7be0*/  IMAD R168, R5, 0xee, RZ ;  /* 0x000000ee05a87824 */ /* 0x000fc400078e02ff */
[----:B------:R4:W-:Y:S01]  /*7bf0*/  STL.64 [R1+0x3a8], R108 ;  /* 0x0003a86c01007387 */ /* 0x0009e20000100a00 */
[-C--:B0-----:R-:W-:Y:S01]  /*7c00*/  IADD3 R112, P0, R166, R6.reuse, RZ ;  /* 0x00000006a6707210 */ /* 0x081fe20007f1e0ff */
[C---:B------:R-:W-:Y:S01]  /*7c10*/  IMAD R166, R5.reuse, 0x75, RZ ;  /* 0x0000007505a67824 */ /* 0x040fe200078e02ff */
[-C--:B-1----:R-:W-:Y:S01]  /*7c20*/  IADD3 R110, P3, R164, R6.reuse, RZ ;  /* 0x00000006a46e7210 */ /* 0x082fe20007f7e0ff */
[----:B------:R-:W-:Y:S01]  /*7c30*/  IMAD R164, R5, 0x3b, RZ ;  /* 0x0000003b05a47824 */ /* 0x000fe200078e02ff */
[-C--:B----4-:R-:W-:Y:S01]  /*7c40*/  IADD3 R108, P2, R155, R6.reuse, RZ ;  /* 0x000000069b6c7210 */ /* 0x090fe20007f5e0ff */
[----:B------:R0:W-:Y:S01]  /*7c50*/  STL.64 [R1+0x1d0], R106 ;  /* 0x0001d06a01007387 */ /* 0x0001e20000100a00 */
[-C--:B------:R-:W-:Y:S02]  /*7c60*/  LEA.HI.X.SX32 R113, R166, R7.reuse, 0x1, P0 ;  /* 0x00000007a6717211 */ /* 0x080fe400000f0eff */
[-C--:B------:R-:W-:Y:S01]  /*7c70*/  LEA.HI.X.SX32 R109, R164, R7.reuse, 0x1, P2 ;  /* 0x00000007a46d7211 */ /* 0x080fe200010f0eff */
[----:B------:R-:W-:Y:S01]  /*7c80*/  IMAD R164, R5, 0x77, RZ ;  /* 0x0000007705a47824 */ /* 0x000fe200078e02ff */
[----:B------:R-:W-:Y:S01]  /*7c90*/  LEA.HI.X.SX32 R111, R155, R7, 0x1, P3 ;  /* 0x000000079b6f7211 */ /* 0x000fe200018f0eff */
[----:B------:R-:W-:Y:S01]  /*7ca0*/  STL.64 [R1+0x1c8], R112 ;  /* 0x0001c87001007387 */ /* 0x000fe20000100a00 */
[----:B0-----:R-:W-:-:S03]  /*7cb0*/  IADD3 R106, P1, R168, R6, RZ ;  /* 0x00000006a86a7210 */ /* 0x001fc60007f3e0ff */
[----:B------:R0:W-:Y:S01]  /*7cc0*/  STL.64 [R1+0x3a0], R108 ;  /* 0x0003a06c01007387 */ /* 0x0001e20000100a00 */
[C---:B------:R-:W-:Y:S01]  /*7cd0*/  IMAD R166, R5.reuse, 0xf, RZ ;  /* 0x0000000f05a67824 */ /* 0x040fe200078e02ff */
[----:B------:R-:W-:Y:S01]  /*7ce0*/  LEA.HI.X.SX32 R107, R164, R7, 0x1, P1 ;  /* 0x00000007a46b7211 */ /* 0x000fe200008f0eff */
[----:B------:R-:W-:Y:S01]  /*7cf0*/  IMAD R165, R5, 0xf0, RZ ;  /* 0x000000f005a57824 */ /* 0x000fe200078e02ff */
[----:B------:R1:W-:Y:S04]  /*7d00*/  STL.64 [R1+0x1c0], R110 ;  /* 0x0001c06e01007387 */ /* 0x0003e80000100a00 */
[----:B------:R4:W-:Y:S01]  /*7d10*/  STL.64 [R1+0x1b8], R106 ;  /* 0x0001b86a01007387 */ /* 0x0009e20000100a00 */
[-C--:B0-----:R-:W-:Y:S02]  /*7d20*/  IADD3 R108, P2, R156, R6.reuse, RZ ;  /* 0x000000069c6c7210 */ /* 0x081fe40007f5e0ff */
[----:B-1----:R-:W-:-:S02]  /*7d30*/  IADD3 R110, P3, R157, R6, RZ ;  /* 0x000000069d6e7210 */ /* 0x002fc40007f7e0ff */
[-C--:B------:R-:W-:Y:S02]  /*7d40*/  LEA.HI.X.SX32 R109, R166, R7.reuse, 0x1, P2 ;  /* 0x00000007a66d7211 */ /* 0x080fe400010f0eff */
[-C--:B----4-:R-:W-:Y:S01]  /*7d50*/  IADD3 R106, P1, R158, R6.reuse, RZ ;  /* 0x000000069e6a7210 */ /* 0x090fe20007f3e0ff */
[----:B------:R-:W-:Y:S01]  /*7d60*/  IMAD R164, R5, 0xf4, RZ ;  /* 0x000000f405a47824 */ /* 0x000fe200078e02ff */
[----:B------:R-:W-:Y:S01]  /*7d70*/  IADD3 R112, P0, R165, R6, RZ ;  /* 0x00000006a5707210 */ /* 0x000fe20007f1e0ff */
[----:B------:R-:W-:Y:S01]  /*7d80*/  IMAD R165, R5, 0xf2, RZ ;  /* 0x000000f205a57824 */ /* 0x000fe200078e02ff */
        /* <DEDUP_REMOVED lines=9> */
[----:B------:R-:W-:Y:S01]  /*7e20*/  IMAD R164, R5, 0x3d, RZ ;  /* 0x0000003d05a47824 */ /* 0x000fe200078e02ff */
        /* <DEDUP_REMOVED lines=12> */
[C---:B------:R-:W-:Y:S01]  /*7ef0*/  IMAD R165, R5.reuse, 0x1f, RZ ;  /* 0x0000001f05a57824 */ /* 0x040fe200078e02ff */
[----:B------:R0:W-:Y:S01]  /*7f00*/  STL.64 [R1+0x1a0], R110 ;  /* 0x0001a06e01007387 */ /* 0x0001e20000100a00 */
[----:B----4-:R-:W-:Y:S01]  /*7f10*/  IADD3 R106, P1, R160, R6, RZ ;  /* 0x00000006a06a7210 */ /* 0x010fe20007f3e0ff */
[C---:B------:R-:W-:Y:S01]  /*7f20*/  IMAD R166, R5.reuse, 0xfa, RZ ;  /* 0x000000fa05a67824 */ /* 0x040fe200078e02ff */
[-C--:B------:R-:W-:Y:S01]  /*7f30*/  LEA.HI.X.SX32 R113, R168, R7.reuse, 0x1, P0 ;  /* 0x00000007a8717211 */ /* 0x080fe200000f0eff */
[----:B------:R-:W-:Y:S01]  /*7f40*/  IMAD R164, R5, 0xfc, RZ ;  /* 0x000000fc05a47824 */ /* 0x000fe200078e02ff */
[----:B------:R-:W-:-:S02]  /*7f50*/  LEA.HI.X.SX32 R107, R165, R7, 0x1, P1 ;  /* 0x00000007a56b7211 */ /* 0x000fc400008f0eff */
[----:B0-----:R-:W-:Y:S01]  /*7f60*/  IADD3 R110, P3, R161, R6, RZ ;  /* 0x00000006a16e7210 */ /* 0x001fe20007f7e0ff */
[----:B------:R0:W-:Y:S01]  /*7f70*/  STL.64 [R1+0x198], R112 ;  /* 0x0001987001007387 */ /* 0x0001e20000100a00 */
[----:B------:R-:W-:Y:S02]  /*7f80*/  IMAD R165, R5, 0x7d, RZ ;  /* 0x0000007d05a57824 */ /* 0x000fe400078e02ff */
[-C--:B------:R-:W-:Y:S01]  /*7f90*/  LEA.HI.X.SX32 R111, R160, R7.reuse, 0x1, P3 ;  /* 0x00000007a06f7211 */ /* 0x080fe200018f0eff */
[----:B------:R1:W-:Y:S01]  /*7fa0*/  STL.64 [R1+0x480], R106 ;  /* 0x0004806a01007387 */ /* 0x0003e20000100a00 */
[----:B------:R-:W-:-:S03]  /*7fb0*/  LEA.HI.X.SX32 R109, R161, R7, 0x1, P2 ;  /* 0x00000007a16d7211 */ /* 0x000fc600010f0eff */
[----:B------:R4:W-:Y:S01]  /*7fc0*/  STL.64 [R1+0x388], R110 ;  /* 0x0003886e01007387 */ /* 0x0009e20000100a00 */
[-C--:B0-----:R-:W-:Y:S02]  /*7fd0*/  IADD3 R112, P0, R166, R6.reuse, RZ ;  /* 0x00000006a6707210 */ /* 0x081fe40007f1e0ff */
[-C--:B-1----:R-:W-:Y:S01]  /*7fe0*/  IADD3 R106, P1, R164, R6.reuse, RZ ;  /* 0x00000006a46a7210 */ /* 0x082fe20007f3e0ff */
[----:B------:R-:W-:Y:S01]  /*7ff0*/  IMAD R164, R5, 0x3f, RZ ;  /* 0x0000003f05a47824 */ /* 0x000fe200078e02ff */
[-C--:B------:R-:W-:Y:S02]  /*8000*/  LEA.HI.X.SX32 R113, R165, R7.reuse, 0x1, P0 ;  /* 0x00000007a5717211 */ /* 0x080fe400000f0eff */
[C---:B----4-:R-:W-:Y:S01]  /*8010*/  IADD3 R110, P3, R162.reuse, R6, RZ ;  /* 0x00000006a26e7210 */ /* 0x050fe20007f7e0ff */
[----:B------:R-:W3:Y:S01]  /*8020*/  S2R R165, SR_TID.X ;  /* 0x0000000000a57919 */ /* 0x000ee20000002100 */
[-C--:B------:R-:W-:Y:S02]  /*8030*/  LEA.HI.X.SX32 R107, R162, R7.reuse, 0x1, P1 ;  /* 0x00000007a26b7211 */ /* 0x080fe400008f0eff */
[----:B------:R-:W-:Y:S01]  /*8040*/  LEA.HI.X.SX32 R111, R164, R7, 0x1, P3 ;  /* 0x00000007a46f7211 */ /* 0x000fe200018f0eff */
[----:B------:R0:W-:Y:S01]  /*8050*/  STL.64 [R1+0x190], R108 ;  /* 0x0001906c01007387 */ /* 0x0001e20000100a00 */
[----:B------:R-:W-:-:S03]  /*8060*/  IMAD.SHL.U32 R164, R5, 0x4, RZ ;  /* 0x0000000405a47824 */ /* 0x000fc600078e00ff */
[----:B------:R1:W-:Y:S01]  /*8070*/  STL.64 [R1+0x188], R112 ;  /* 0x0001887001007387 */ /* 0x0003e20000100a00 */
[----:B------:R-:W-:-:S03]  /*8080*/  SHF.L.U32 R166, R5, 0x3, RZ ;  /* 0x0000000305a67819 */ /* 0x000fc600000006ff */
[----:B------:R4:W-:Y:S04]  /*8090*/  STL.64 [R1+0x380], R110 ;  /* 0x0003806e01007387 */ /* 0x0009e80000100a00 */
[----:B------:R2:W-:Y:S01]  /*80a0*/  STL.64 [R1+0x180], R106 ;  /* 0x0001806a01007387 */ /* 0x0005e20000100a00 */
[-C--:B0-----:R-:W-:Y:S02]  /*80b0*/  IADD3 R108, P2, R163, R6.reuse, RZ ;  /* 0x00000006a36c7210 */ /* 0x081fe40007f5e0ff */
[CC--:B-1----:R-:W-:Y:S02]  /*80c0*/  LEA R112, P0, R5.reuse, R6.reuse, 0x2 ;  /* 0x0000000605707211 */ /* 0x0c2fe400078010ff */
[----:B----4-:R-:W-:Y:S02]  /*80d0*/  LEA R110, P3, R5, R6, 0x3 ;  /* 0x00000006056e7211 */ /* 0x010fe400078618ff */
[----:B------:R-:W-:-:S02]  /*80e0*/  LEA.HI.X.SX32 R113, R163, R7, 0x1, P0 ;  /* 0x00000007a3717211 */ /* 0x000fc400000f0eff */
[C---:B--2---:R-:W-:Y:S02]  /*80f0*/  LEA R106, P1, R5.reuse, R6, 0x4 ;  /* 0x00000006056a7211 */ /* 0x044fe400078220ff */
[-C--:B------:R-:W-:Y:S02]  /*8100*/  LEA.HI.X.SX32 R111, R164, R7.reuse, 0x1, P3 ;  /* 0x00000007a46f7211 */ /* 0x080fe400018f0eff */
[-C--:B------:R-:W-:Y:S02]  /*8110*/  LEA.HI.X.SX32 R109, R5, R7.reuse, 0x1, P2 ;  /* 0x00000007056d7211 */ /* 0x080fe400010f0eff */
[----:B------:R-:W-:Y:S01]  /*8120*/  LEA.HI.X.SX32 R107, R166, R7, 0x1, P1 ;  /* 0x00000007a66b7211 */ /* 0x000fe200008f0eff */
[----:B------:R-:W-:Y:S01]  /*8130*/  IMAD.MOV.U32 R166, RZ, RZ, c[0x0][0x1a4] ;  /* 0x00006900ffa67624 */ /* 0x000fe200078e00ff */
[----:B------:R-:W-:Y:S03]  /*8140*/  STL.64 [R1+0x568], R112 ;  /* 0x0005687001007387 */ /* 0x000fe60000100a00 */
[----:B------:R-:W-:Y:S01]  /*8150*/  IMAD.SHL.U32 R166, R166, 0x40, RZ ;  /* 0x00000040a6a67824 */ /* 0x000fe200078e00ff */
[----:B------:R-:W-:Y:S04]  /*8160*/  STL.64 [R1+0x558], R110 ;  /* 0x0005586e01007387 */ /* 0x000fe80000100a00 */
[----:B------:R0:W-:Y:S01]  /*8170*/  STL.64 [R1+0x570], R108 ;  /* 0x0005706c01007387 */ /* 0x0001e20000100a00 */
[----:B---3--:R-:W-:-:S02]  /*8180*/  LOP3.LUT R237, R237, 0x10, R165, 0x78, !PT ;  /* 0x00000010eded7812 */ /* 0x008fc400078e78a5 */
[----:B0-----:R-:W-:-:S04]  /*8190*/  LEA R108, P2, R5, R6, 0x7 ;  /* 0x00000006056c7211 */ /* 0x001fc800078438ff */
[----:B------:R-:W-:Y:S02]  /*81a0*/  LEA.HI.X.SX32 R109, R166, R7, 0x1, P2 ;  /* 0x00000007a66d7211 */ /* 0x000fe400010f0eff */
[----:B------:R-:W-:Y:S02]  /*81b0*/  LOP3.LUT R166, R165, 0x1c, RZ, 0xc0, !PT ;  /* 0x0000001ca5a67812 */ /* 0x000fe400078ec0ff */
[----:B------:R-:W0:Y:S01]  /*81c0*/  S2R R165, SR_CTAID.X ;  /* 0x0000000000a57919 */ /* 0x000e220000002500 */
[C---:B------:R-:W-:Y:S02]  /*81d0*/  IMAD R164, R5.reuse, 0xfe, RZ ;  /* 0x000000fe05a47824 */ /* 0x040fe400078e02ff */
[----:B------:R-:W-:Y:S01]  /*81e0*/  IMAD.MOV.U32 R167, RZ, RZ, c[0x0][0x1a4] ;  /* 0x00006900ffa77624 */ /* 0x000fe200078e00ff */
[----:B------:R1:W-:Y:S01]  /*81f0*/  STL.64 [R1+0x538], R106 ;  /* 0x0005386a01007387 */ /* 0x0003e20000100a00 */
[----:B------:R-:W-:Y:S01]  /*8200*/  IMAD.MOV.U32 R168, RZ, RZ, c[0x0][0x1a4] ;  /* 0x00006900ffa87624 */ /* 0x000fe200078e00ff */
[----:B------:R-:W-:-:S02]  /*8210*/  LEA R112, P0, R5, R6, 0x5 ;  /* 0x0000000605707211 */ /* 0x000fc400078028ff */
[----:B------:R-:W-:Y:S01]  /*8220*/  SHF.L.U32 R167, R167, 0x4, RZ ;  /* 0x00000004a7a77819 */ /* 0x000fe200000006ff */
[----:B------:R-:W-:Y:S01]  /*8230*/  IMAD.SHL.U32 R168, R168, 0x20, RZ ;  /* 0x00000020a8a87824 */ /* 0x000fe200078e00ff */
[-C--:B------:R-:W-:Y:S02]  /*8240*/  LEA R110, P3, R5, R6.reuse, 0x6 ;  /* 0x00000006056e7211 */ /* 0x080fe400078630ff */
[----:B-1----:R-:W-:Y:S01]  /*8250*/  IADD3 R106, P1, R164, R6, RZ ;  /* 0x00000006a46a7210 */ /* 0x002fe20007f3e0ff */
[----:B------:R-:W-:Y:S01]  /*8260*/  IMAD.MOV.U32 R164, RZ, RZ, c[0x0][0x1a4] ;  /* 0x00006900ffa47624 */ /* 0x000fe200078e00ff */
[----:B------:R-:W-:-:S03]  /*8270*/  LEA.HI.X.SX32 R113, R167, R7, 0x1, P0 ;  /* 0x00000007a7717211 */ /* 0x000fc600000f0eff */
[----:B------:R-:W-:Y:S01]  /*8280*/  IMAD R164, R164, 0x7f, RZ ;  /* 0x0000007fa4a47824 */ /* 0x000fe200078e02ff */
[-C--:B------:R-:W-:Y:S01]  /*8290*/  LEA.HI.X.SX32 R111, R168, R7.reuse, 0x1, P3 ;  /* 0x00000007a86f7211 */ /* 0x080fe200018f0eff */
[----:B0-----:R-:W-:Y:S01]  /*82a0*/  IMAD.SHL.U32 R165, R165, 0x80, RZ ;  /* 0x00000080a5a57824 */ /* 0x001fe200078e00ff */
[----:B------:R-:W-:Y:S02]  /*82b0*/  STL.64 [R1+0x4f8], R112 ;  /* 0x0004f87001007387 */ /* 0x000fe40000100a00 */
[----:B------:R-:W-:Y:S02]  /*82c0*/  LEA.HI.X.SX32 R107, R164, R7, 0x1, P1 ;  /* 0x00000007a46b7211 */ /* 0x000fe400008f0eff */
[----:B------:R-:W-:Y:S01]  /*82d0*/  STL.64 [R1+0x478], R110 ;  /* 0x0004786e01007387 */ /* 0x000fe20000100a00 */
[----:B------:R-:W-:Y:S01]  /*82e0*/  LEA.HI R165, R166, R165, RZ, 0x1e ;  /* 0x000000a5a6a57211 */ /* 0x000fe200078ff0ff */
[----:B------:R-:W-:Y:S02]  /*82f0*/  IMAD.MOV.U32 R164, RZ, RZ, R104 ;  /* 0x000000ffffa47224 */ /* 0x000fe400078e0068 */
[----:B------:R-:W-:Y:S01]  /*8300*/  STL [R1+0x38], RZ ;  /* 0x000038ff01007387 */ /* 0x000fe20000100800 */
[----:B------:R-:W-:-:S03]  /*8310*/  IADD3 R120, R165, 0x70, RZ ;  /* 0x00000070a5787810 */ /* 0x000fc60007ffe0ff */
[----:B------:R-:W-:Y:S01]  /*8320*/  STL.64 [R1+0x290], R108 ;  /* 0x0002906c01007387 */ /* 0x000fe20000100a00 */
[----:B------:R-:W-:-:S03]  /*8330*/  IADD3 R5, R165, 0x68, RZ ;  /* 0x00000068a5057810 */ /* 0x000fc60007ffe0ff */
[----:B------:R0:W-:Y:S01]  /*8340*/  STL.64 [R1+0x178], R106 ;  /* 0x0001786a01007387 */ /* 0x0001e20000100a00 */
[----:B------:R-:W-:-:S03]  /*8350*/  LOP3.LUT R120, R238, 0x20, RZ, 0x3c, !PT ;  /* 0x00000020ee787812 */ /* 0x000fc600078e3cff */
[----:B------:R-:W-:Y:S01]  /*8360*/  STL [R1+0x3c], RZ ;  /* 0x00003cff01007387 */ /* 0x000fe20000100800 */
[----:B------:R-:W-:-:S03]  /*8370*/  LOP3.LUT R5, R238, 0x30, RZ, 0x3c, !PT ;  /* 0x00000030ee057812 */ /* 0x000fc600078e3cff */
[----:B------:R-:W-:Y:S01]  /*8380*/  STL [R1+0x20], RZ ;  /* 0x000020ff01007387 */ /* 0x000fe20000100800 */
[C---:B------:R-:W-:Y:S02]  /*8390*/  LOP3.LUT R120, R238.reuse, 0x50, RZ, 0x3c, !PT ;  /* 0x00000050ee787812 */ /* 0x040fe400078e3cff */
[----:B------:R-:W-:Y:S01]  /*83a0*/  LOP3.LUT R5, R238, 0x60, RZ, 0x3c, !PT ;  /* 0x00000060ee057812 */ /* 0x000fe200078e3cff */
[----:B------:R-:W-:Y:S01]  /*83b0*/  STL [R1+0x24], RZ ;  /* 0x000024ff01007387 */ /* 0x000fe20000100800 */
[----:B------:R-:W-:Y:S02]  /*83c0*/  LOP3.LUT R120, R164, 0x40, RZ, 0x3c, !PT ;  /* 0x00000040a4787812 */ /* 0x000fe400078e3cff */
[----:B------:R-:W-:Y:S01]  /*83d0*/  LOP3.LUT R5, R237, 0x20, RZ, 0x3c, !PT ;  /* 0x00000020ed057812 */ /* 0x000fe200078e3cff */
[----:B------:R-:W-:Y:S01]  /*83e0*/  STL [R1+0x28], RZ ;  /* 0x000028ff01007387 */ /* 0x000fe20000100800 */
[----:B------:R-:W-:-:S03]  /*83f0*/  LOP3.LUT R5, R143, 0x40, RZ, 0x3c, !PT ;  /* 0x000000408f057812 */ /* 0x000fc600078e3cff */
[----:B------:R-:W-:Y:S01]  /*8400*/  STL [R1+0x2c], RZ ;  /* 0x00002cff01007387 */ /* 0x000fe20000100800 */
[----:B------:R-:W-:-:S03]  /*8410*/  IADD3 R121, R165, 0x78, RZ ;  /* 0x00000078a5797810 */ /* 0x000fc60007ffe0ff */
[----:B------:R-:W-:Y:S01]  /*8420*/  STL [R1+0x10], RZ ;  /* 0x000010ff01007387 */ /* 0x000fe20000100800 */
[----:B------:R-:W-:-:S03]  /*8430*/  LOP3.LUT R121, R238, 0x10, RZ, 0x3c, !PT ;  /* 0x00000010ee797812 */ /* 0x000fc600078e3cff */
[----:B------:R-:W-:Y:S01]  /*8440*/  STL [R1+0x14], RZ ;  /* 0x000014ff01007387 */ /* 0x000fe20000100800 */
[----:B------:R-:W-:-:S03]  /*8450*/  LOP3.LUT R121, R238, 0x40, RZ, 0x3c, !PT ;  /* 0x00000040ee797812 */ /* 0x000fc600078e3cff */
[----:B------:R-:W-:Y:S01]  /*8460*/  STL [R1+0x18], RZ ;  /* 0x000018ff01007387 */ /* 0x000fe20000100800 */
[----:B------:R-:W-:-:S03]  /*8470*/  LOP3.LUT R121, R238, 0x70, RZ, 0x3c, !PT ;  /* 0x00000070ee797812 */ /* 0x000fc600078e3cff */
[----:B------:R-:W-:Y:S01]  /*8480*/  STL [R1+0x1c], RZ ;  /* 0x00001cff01007387 */ /* 0x000fe20000100800 */
[----:B------:R-:W-:Y:S01]  /*8490*/  LOP3.LUT R121, R237, 0x40, RZ, 0x3c, !PT ;  /* 0x00000040ed797812 */ /* 0x000fe200078e3cff */
[----:B------:R-:W-:Y:S02]  /*84a0*/  CS2R R104, SRZ ;  /* 0x0000000000687805 */ /* 0x000fe4000001ff00 */
[----:B------:R1:W-:Y:S01]  /*84b0*/  STL [R1+0x9c0], R120 ;  /* 0x0009c07801007387 */ /* 0x0003e20000100800 */
[----:B0-----:R-:W-:Y:S01]  /*84c0*/  CS2R R106, SRZ ;  /* 0x00000000006a7805 */ /* 0x001fe2000001ff00 */
[----:B------:R-:W-:Y:S01]  /*84d0*/  CS2R R108, SRZ ;  /* 0x00000000006c7805 */ /* 0x000fe2000001ff00 */
[----:B------:R-:W-:Y:S01]  /*84e0*/  CS2R R110, SRZ ;  /* 0x00000000006e7805 */ /* 0x000fe2000001ff00 */
[----:B------:R0:W-:Y:S01]  /*84f0*/  STL [R1+0x9bc], R5 ;  /* 0x0009bc0501007387 */ /* 0x0001e20000100800 */
[----:B------:R-:W-:Y:S01]  /*8500*/  CS2R R112, SRZ ;  /* 0x0000000000707805 */ /* 0x000fe2000001ff00 */
[----:B------:R-:W-:Y:S01]  /*8510*/  CS2R R114, SRZ ;  /* 0x0000000000727805 */ /* 0x000fe2000001ff00 */
[----:B------:R-:W-:Y:S01]  /*8520*/  CS2R R116, SRZ ;  /* 0x0000000000747805 */ /* 0x000fe2000001ff00 */
[----:B------:R-:W-:Y:S01]  /*8530*/  CS2R R118, SRZ ;  /* 0x0000000000767805 */ /* 0x000fe2000001ff00 */
[----:B------:R-:W-:-:S02]  /*8540*/  LOP3.LUT R121, R2, 0x20, RZ, 0x3c, !PT ;  /* 0x0000002002797812 */ /* 0x000fc400078e3cff */
[----:B-1----:R-:W-:Y:S02]  /*8550*/  LOP3.LUT R120, R237, 0x60, RZ, 0x3c, !PT ;  /* 0x00000060ed787812 */ /* 0x002fe400078e3cff */
[C---:B------:R-:W-:Y:S02]  /*8560*/  LOP3.LUT R120, R2.reuse, 0x40, RZ, 0x3c, !PT ;  /* 0x0000004002787812 */ /* 0x040fe400078e3cff */
[----:B0-----:R-:W-:Y:S02]  /*8570*/  LOP3.LUT R5, R2, 0x60, RZ, 0x3c, !PT ;  /* 0x0000006002057812 */ /* 0x001fe400078e3cff */
.L_x_35:
[----:B------:R-:W2:Y:S04]  /*8580*/  LDL.64 R124, [R1+0x570] ;  /* 0x00057000017c7983 */ /* 0x000ea80000100a00 */
[----:B------:R-:W3:Y:S04]  /*8590*/  LDL.64 R140, [R1+0x550] ;  /* 0x00055000018c7983 */ /* 0x000ee80000100a00 */
[----:B------:R-:W4:Y:S04]  /*85a0*/  LDL.64 R130, [R1+0x528] ;  /* 0x0005280001827983 */ /* 0x000f280000100a00 */
[----:B------:R-:W3:Y:S04]  /*85b0*/  LDL.64 R122, [R1+0x568] ;  /* 0x00056800017a7983 */ /* 0x000ee80000100a00 */
[----:B------:R-:W3:Y:S04]  /*85c0*/  LDL.64 R138, [R1+0x548] ;  /* 0x00054800018a7983 */ /* 0x000ee80000100a00 */
[----:B0-----:R-:W3:Y:S04]  /*85d0*/  LDL.64 R120, [R1+0x560] ;  /* 0x0005600001787983 */ /* 0x001ee80000100a00 */
[----:B------:R-:W3:Y:S04]  /*85e0*/  LDL.64 R134, [R1+0x540] ;  /* 0x0005400001867983 */ /* 0x000ee80000100a00 */
        /* <DEDUP_REMOVED lines=25> */
[----:B------:R-:W3:Y:S01]  /*8780*/  LDL.64 R186, [R1+0x2a0] ;  /* 0x0002a00001ba7983 */ /* 0x000ee20000100a00 */
[----:B--2---:R-:W-:-:S05]  /*8790*/  IMAD.WIDE R124, R3, 0x2, R124 ;  /* 0x00000002037c7825 */ /* 0x004fca00078e027c */
[----:B------:R0:W2:Y:S01]  /*87a0*/  LDG.E.U16 R251, [R124.64] ;  /* 0x000000067cfb7981 */ /* 0x0000a2000c1e1500 */
[----:B----4-:R-:W-:-:S03]  /*87b0*/  IMAD.WIDE R230, R3, 0x2, R130 ;  /* 0x0000000203e67825 */ /* 0x010fc600078e0282 */
[----:B------:R-:W4:Y:S01]  /*87c0*/  LDL.64 R130, [R1+0x4d8] ;  /* 0x0004d80001827983 */ /* 0x000f220000100a00 */
[----:B---3--:R-:W-:-:S03]  /*87d0*/  IMAD.WIDE R122, R3, 0x2, R122 ;  /* 0x00000002037a7825 */ /* 0x008fc600078e027a */
[----:B------:R1:W3:Y:S01]  /*87e0*/  LDG.E.U16 R230, [R230.64] ;  /* 0x00000006e6e67981 */ /* 0x0002e2000c1e1500 */
[----:B0-----:R-:W-:-:S03]  /*87f0*/  IMAD.WIDE R124, R3, 0x2, R140 ;  /* 0x00000002037c7825 */ /* 0x001fc600078e028c */
[----:B------:R-:W2:Y:S04]  /*8800*/  LDL.64 R140, [R1+0x4f8] ;  /* 0x0004f800018c7983 */ /* 0x000ea80000100a00 */
[----:B------:R0:W3:Y:S01]  /*8810*/  LDG.E.U16 R249, [R122.64] ;  /* 0x000000067af97981 */ /* 0x0000e2000c1e1500 */
[----:B------:R-:W-:-:S03]  /*8820*/  IMAD.WIDE R120, R3, 0x2, R120 ;  /* 0x0000000203787825 */ /* 0x000fc600078e0278 */
[----:B------:R1:W3:Y:S04]  /*8830*/  LDG.E.U16 R243, [R124.64] ;  /* 0x000000067cf37981 */ /* 0x0002e8000c1e1500 */
[----:B------:R1:W3:Y:S01]  /*8840*/  LDG.E.U16 R247, [R120.64] ;  /* 0x0000000678f77981 */ /* 0x0002e2000c1e1500 */
[----:B0-----:R-:W-:-:S03]  /*8850*/  IMAD.WIDE R122, R3, 0x2, R138 ;  /* 0x00000002037a7825 */ /* 0x001fc600078e028a */
[----:B------:R-:W3:Y:S01]  /*8860*/  LDL.64 R138, [R1+0x4f0] ;  /* 0x0004f000018a7983 */ /* 0x000ee20000100a00 */
[----:B------:R-:W-:-:S03]  /*8870*/  IMAD.WIDE R126, R3, 0x2, R126 ;  /* 0x00000002037e7825 */ /* 0x000fc600078e027e */
[----:B------:R0:W3:Y:S01]  /*8880*/  LDG.E.U16 R241, [R122.64] ;  /* 0x000000067af17981 */ /* 0x0000e2000c1e1500 */
[----:B-1----:R-:W-:-:S03]  /*8890*/  IMAD.WIDE R120, R3, 0x2, R134 ;  /* 0x0000000203787825 */ /* 0x002fc600078e0286 */
[----:B------:R1:W3:Y:S04]  /*88a0*/  LDG.E.U16 R245, [R126.64] ;  /* 0x000000067ef57981 */ /* 0x0002e8000c1e1500 */
[----:B------:R1:W3:Y:S01]  /*88b0*/  LDG.E.U16 R239, [R120.64] ;  /* 0x0000000678ef7981 */ /* 0x0002e2000c1e1500 */
[----:B------:R-:W-:-:S03]  /*88c0*/  IMAD.WIDE R226, R3, 0x2, R136 ;  /* 0x0000000203e27825 */ /* 0x000fc600078e0288 */
[----:B------:R-:W3:Y:S01]  /*88d0*/  LDL.64 R136, [R1+0x4c0] ;  /* 0x0004c00001887983 */ /* 0x000ee20000100a00 */
[----:B------:R-:W-:-:S03]  /*88e0*/  IMAD.WIDE R224, R3, 0x2, R128 ;  /* 0x0000000203e07825 */ /* 0x000fc600078e0280 */
[----:B0-----:R-:W3:Y:S04]  /*88f0*/  LDL.64 R122, [R1+0x4b0] ;  /* 0x0004b000017a7983 */ /* 0x001ee80000100a00 */
[----:B-1----:R-:W3:Y:S01]  /*8900*/  LDL.64 R120, [R1+0x4c8] ;  /* 0x0004c80001787983 */ /* 0x002ee20000100a00 */
[----:B------:R-:W-:-:S03]  /*8910*/  IMAD.WIDE R232, R3, 0x2, R132 ;  /* 0x0000000203e87825 */ /* 0x000fc600078e0284 */
[----:B------:R-:W3:Y:S04]  /*8920*/  LDL.64 R128, [R1+0x4b8] ;  /* 0x0004b80001807983 */ /* 0x000ee80000100a00 */
[----:B------:R-:W3:Y:S04]  /*8930*/  LDL.64 R126, [R1+0x4a8] ;  /* 0x0004a800017e7983 */ /* 0x000ee80000100a00 */
[----:B------:R-:W3:Y:S04]  /*8940*/  LDL.64 R132, [R1+0x4e0] ;  /* 0x0004e00001847983 */ /* 0x000ee80000100a00 */
[----:B------:R-:W3:Y:S01]  /*8950*/  LDL.64 R134, [R1+0x4e8] ;  /* 0x0004e80001867983 */ /* 0x000ee20000100a00 */
[----:B------:R-:W-:-:S03]  /*8960*/  IMAD.WIDE R234, R3, 0x2, R148 ;  /* 0x0000000203ea7825 */ /* 0x000fc600078e0294 */
[----:B------:R-:W3:Y:S04]  /*8970*/  LDL.64 R124, [R1+0x4a0] ;  /* 0x0004a000017c7983 */ /* 0x000ee80000100a00 */
[----:B------:R-:W3:Y:S01]  /*8980*/  LDL.64 R148, [R1+0x418] ;  /* 0x0004180001947983 */ /* 0x000ee20000100a00 */
[----:B------:R-:W-:-:S03]  /*8990*/  IMAD.WIDE R228, R3, 0x2, R142 ;  /* 0x0000000203e47825 */ /* 0x000fc600078e028e */
[----:B------:R-:W3:Y:S01]  /*89a0*/  LDL.64 R142, [R1+0x4d0] ;  /* 0x0004d000018e7983 */ /* 0x000ee20000100a00 */
[----:B------:R-:W-:-:S03]  /*89b0*/  IMAD.WIDE R222, R3, 0x2, R146 ;  /* 0x0000000203de7825 */ /* 0x000fc600078e0292 */
[----:B------:R-:W3:Y:S01]  /*89c0*/  LDL.64 R146, [R1+0x408] ;  /* 0x0004080001927983 */ /* 0x000ee20000100a00 */
[----:B------:R-:W-:-:S03]  /*89d0*/  IMAD.WIDE R220, R3, 0x2, R144 ;  /* 0x0000000203dc7825 */ /* 0x000fc600078e0290 */
[----:B------:R-:W3:Y:S04]  /*89e0*/  LDL.64 R144, [R1+0x3f0] ;  /* 0x0003f00001907983 */ /* 0x000ee80000100a00 */
[----:B------:R0:W3:Y:S04]  /*89f0*/  LDG.E.U16 R220, [R220.64] ;  /* 0x00000006dcdc7981 */ /* 0x0000e8000c1e1500 */
[----:B------:R1:W3:Y:S04]  /*8a00*/  LDG.E.U16 R224, [R224.64] ;  /* 0x00000006e0e07981 */ /* 0x0002e8000c1e1500 */
[----:B------:R0:W3:Y:S04]  /*8a10*/  LDG.E.U16 R222, [R222.64] ;  /* 0x00000006dede7981 */ /* 0x0000e8000c1e1500 */
[----:B------:R0:W3:Y:S04]  /*8a20*/  LDG.E.U16 R226, [R226.64] ;  /* 0x00000006e2e27981 */ /* 0x0000e8000c1e1500 */
[----:B------:R0:W3:Y:S04]  /*8a30*/  LDG.E.U16 R228, [R228.64] ;  /* 0x00000006e4e47981 */ /* 0x0000e8000c1e1500 */
[----:B------:R0:W3:Y:S04]  /*8a40*/  LDG.E.U16 R232, [R232.64] ;  /* 0x00000006e8e87981 */ /* 0x0000e8000c1e1500 */
[----:B------:R0:W3:Y:S01]  /*8a50*/  LDG.E.U16 R234, [R234.64] ;  /* 0x00000006eaea7981 */ /* 0x0000e2000c1e1500 */
[----:B----4-:R-:W-:-:S03]  /*8a60*/  IMAD.WIDE R210, R3, 0x2, R130 ;  /* 0x0000000203d27825 */ /* 0x010fc600078e0282 */
[----:B------:R-:W4:Y:S04]  /*8a70*/  LDL.64 R130, [R1+0x478] ;  /* 0x0004780001827983 */ /* 0x000f280000100a00 */
[----:B------:R0:W4:Y:S01]  /*8a80*/  LDG.E.U16 R210, [R210.64] ;  /* 0x00000006d2d27981 */ /* 0x000122000c1e1500 */
[----:B--2---:R-:W-:-:S03]  /*8a90*/  IMAD.WIDE R218, R3, 0x2, R140 ;  /* 0x0000000203da7825 */ /* 0x004fc600078e028c */
[----:B------:R-:W2:Y:S04]  /*8aa0*/  LDL.64 R140, [R1+0x498] ;  /* 0x00049800018c7983 */ /* 0x000ea80000100a00 */
[----:B------:R0:W2:Y:S01]  /*8ab0*/  LDG.E.U16 R218, [R218.64] ;  /* 0x00000006dada7981 */ /* 0x0000a2000c1e1500 */
[----:B---3--:R-:W-:-:S03]  /*8ac0*/  IMAD.WIDE R216, R3, 0x2, R138 ;  /* 0x0000000203d87825 */ /* 0x008fc600078e028a */
[----:B------:R-:W3:Y:S04]  /*8ad0*/  LDL.64 R138, [R1+0x488] ;  /* 0x00048800018a7983 */ /* 0x000ee80000100a00 */
[----:B------:R0:W3:Y:S01]  /*8ae0*/  LDG.E.U16 R216, [R216.64] ;  /* 0x00000006d8d87981 */ /* 0x0000e2000c1e1500 */
[----:B------:R-:W-:-:S03]  /*8af0*/  IMAD.WIDE R204, R3, 0x2, R136 ;  /* 0x0000000203cc7825 */ /* 0x000fc600078e0288 */
[----:B------:R-:W3:Y:S01]  /*8b00*/  LDL.64 R136, [R1+0x468] ;  /* 0x0004680001887983 */ /* 0x000ee20000100a00 */
        /* <DEDUP_REMOVED lines=13> */
[----:B------:R-:W3:Y:S04]  /*8be0*/  LDL.64 R124, [R1+0x448] ;  /* 0x00044800017c7983 */ /* 0x000ee80000100a00 */
[----:B------:R0:W3:Y:S01]  /*8bf0*/  LDG.E.U16 R196, [R196.64] ;  /* 0x00000006c4c47981 */ /* 0x0000e2000c1e1500 */
[----:B------:R-:W-:-:S03]  /*8c00*/  IMAD.WIDE R208, R3, 0x2, R142 ;  /* 0x0000000203d07825 */ /* 0x000fc600078e028e */
[----:B------:R-:W3:Y:S04]  /*8c10*/  LDL.64 R142, [R1+0x3e0] ;  /* 0x0003e000018e7983 */ /* 0x000ee80000100a00 */
[----:B------:R0:W3:Y:S01]  /*8c20*/  LDG.E.U16 R200, [R200.64] ;  /* 0x00000006c8c87981 */ /* 0x0000e2000c1e1500 */
[----:B------:R-:W-:-:S03]  /*8c30*/  IMAD.WIDE R144, R3, 0x2, R144 ;  /* 0x0000000203907825 */ /* 0x000fc600078e0290 */
        /* <DEDUP_REMOVED lines=16> */
[----:B------:R-:W-:-:S04]  /*8d40*/  IMAD.WIDE R120, R3, 0x2, R120 ;  /* 0x0000000203787825 */ /* 0x000fc800078e0278 */
[C---:B------:R-:W-:Y:S01]  /*8d50*/  IMAD.WIDE R122, R3.reuse, 0x2, R122 ;  /* 0x00000002037a7825 */ /* 0x040fe200078e027a */
[----:B------:R0:W3:Y:S03]  /*8d60*/  LDG.E.U16 R5, [R120.64] ;  /* 0x0000000678057981 */ /* 0x0000e6000c1e1500 */
[C---:B------:R-:W-:Y:S02]  /*8d70*/  IMAD.WIDE R128, R3.reuse, 0x2, R128 ;  /* 0x0000000203807825 */ /* 0x040fe400078e0280 */
[----:B------:R1:W3:Y:S02]  /*8d80*/  LDG.E.U16 R122, [R122.64] ;  /* 0x000000067a7a7981 */ /* 0x0002e4000c1e1500 */
[----:B------:R-:W-:-:S04]  /*8d90*/  IMAD.WIDE R126, R3, 0x2, R126 ;  /* 0x00000002037e7825 */ /* 0x000fc800078e027e */
[C---:B0-----:R-:W-:Y:S02]  /*8da0*/  IMAD.WIDE R120, R3.reuse, 0x2, R136 ;  /* 0x0000000203787825 */ /* 0x041fe400078e0288 */
[----:B------:R-:W3:Y:S02]  /*8db0*/  LDL.64 R136, [R1+0x400] ;  /* 0x0004000001887983 */ /* 0x000ee40000100a00 */
[C---:B------:R-:W-:Y:S02]  /*8dc0*/  IMAD.WIDE R188, R3.reuse, 0x2, R132 ;  /* 0x0000000203bc7825 */ /* 0x040fe400078e0284 */
[----:B------:R0:W3:Y:S04]  /*8dd0*/  LDG.E.U16 R120, [R120.64] ;  /* 0x0000000678787981 */ /* 0x0000e8000c1e1500 */
[----:B------:R-:W3:Y:S04]  /*8de0*/  LDL.64 R132, [R1+0x430] ;  /* 0x0004300001847983 */ /* 0x000ee80000100a00 */
[----:B-1----:R2:W3:Y:S04]  /*8df0*/  LDG.E.U16 R123, [R126.64] ;  /* 0x000000067e7b7981 */ /* 0x0024e8000c1e1500 */
[----:B0-----:R0:W3:Y:S01]  /*8e00*/  LDG.E.U16 R121, [R128.64] ;  /* 0x0000000680797981 */ /* 0x0010e2000c1e1500 */
[----:B------:R-:W-:-:S03]  /*8e10*/  IMAD.WIDE R192, R3, 0x2, R134 ;  /* 0x0000000203c07825 */ /* 0x000fc600078e0286 */
[----:B------:R-:W3:Y:S01]  /*8e20*/  LDL.64 R134, [R1+0x440] ;  /* 0x0004400001867983 */ /* 0x000ee20000100a00 */
[----:B------:R-:W-:-:S03]  /*8e30*/  IMAD.WIDE R124, R3, 0x2, R124 ;  /* 0x00000002037c7825 */ /* 0x000fc600078e027c */
[----:B------:R1:W3:Y:S01]  /*8e40*/  LDG.E.U16 R188, [R188.64] ;  /* 0x00000006bcbc7981 */ /* 0x0002e2000c1e1500 */
[----:B0-----:R-:W-:-:S03]  /*8e50*/  IMAD.WIDE R128, R3, 0x2, R156 ;  /* 0x0000000203807825 */ /* 0x001fc600078e029c */
[----:B------:R-:W3:Y:S04]  /*8e60*/  LDL.64 R156, [R1+0x3a8] ;  /* 0x0003a800019c7983 */ /* 0x000ee80000100a00 */
[----:B------:R0:W3:Y:S01]  /*8e70*/  LDG.E.U16 R128, [R128.64] ;  /* 0x0000000680807981 */ /* 0x0000e2000c1e1500 */
[----:B------:R-:W-:-:S03]  /*8e80*/  IMAD.WIDE R142, R3, 0x2, R142 ;  /* 0x00000002038e7825 */ /* 0x000fc600078e028e */
[----:B------:R0:W3:Y:S04]  /*8e90*/  LDG.E.U16 R124, [R124.64] ;  /* 0x000000067c7c7981 */ /* 0x0000e8000c1e1500 */
[----:B------:R0:W3:Y:S01]  /*8ea0*/  LDG.E.U16 R192, [R192.64] ;  /* 0x00000006c0c07981 */ /* 0x0000e2000c1e1500 */
[----:B----4-:R-:W-:-:S05]  /*8eb0*/  IMAD.WIDE R130, R3, 0x2, R130 ;  /* 0x0000000203827825 */ /* 0x010fca00078e0282 */
[----:B0-----:R0:W4:Y:S01]  /*8ec0*/  LDG.E.U16 R129, [R130.64] ;  /* 0x0000000682817981 */ /* 0x001122000c1e1500 */
[----:B--2---:R-:W-:-:S03]  /*8ed0*/  IMAD.WIDE R126, R3, 0x2, R140 ;  /* 0x00000002037e7825 */ /* 0x004fc600078e028c */
[----:B------:R-:W2:Y:S04]  /*8ee0*/  LDL.64 R140, [R1+0x3d0] ;  /* 0x0003d000018c7983 */ /* 0x000ea80000100a00 */
[----:B------:R1:W4:Y:S01]  /*8ef0*/  LDG.E.U16 R126, [R126.64] ;  /* 0x000000067e7e7981 */ /* 0x000322000c1e1500 */
[----:B0-----:R-:W-:-:S03]  /*8f00*/  IMAD.WIDE R130, R3, 0x2, R148 ;  /* 0x0000000203827825 */ /* 0x001fc600078e0294 */
[----:B------:R-:W4:Y:S04]  /*8f10*/  LDL.64 R148, [R1+0x3c0] ;  /* 0x0003c00001947983 */ /* 0x000f280000100a00 */
[----:B------:R0:W4:Y:S01]  /*8f20*/  LDG.E.U16 R130, [R130.64] ;  /* 0x0000000682827981 */ /* 0x000122000c1e1500 */
[----:B---3--:R-:W-:-:S05]  /*8f30*/  IMAD.WIDE R138, R3, 0x2, R138 ;  /* 0x00000002038a7825 */ /* 0x008fca00078e028a */
[----:B0-----:R0:W2:Y:S02]  /*8f40*/  LDG.E.U16 R131, [R138.64] ;  /* 0x000000068a837981 */ /* 0x0010a4000c1e1500 */
[C---:B0-----:R-:W-:Y:S02]  /*8f50*/  IMAD.WIDE R138, R3.reuse, 0x2, R150 ;  /* 0x00000002038a7825 */ /* 0x041fe400078e0296 */
[----:B------:R-:W2:Y:S04]  /*8f60*/  LDL.64 R150, [R1+0x380] ;  /* 0x0003800001967983 */ /* 0x000ea80000100a00 */
[----:B------:R0:W2:Y:S01]  /*8f70*/  LDG.E.U16 R138, [R138.64] ;  /* 0x000000068a8a7981 */ /* 0x0000a2000c1e1500 */
[----:B------:R-:W-:-:S04]  /*8f80*/  IMAD.WIDE R136, R3, 0x2, R136 ;  /* 0x0000000203887825 */ /* 0x000fc800078e0288 */
[----:B------:R-:W-:-:S05]  /*8f90*/  IMAD.WIDE R132, R3, 0x2, R132 ;  /* 0x0000000203847825 */ /* 0x000fca00078e0284 */
[----:B-1----:R1:W2:Y:S02]  /*8fa0*/  LDG.E.U16 R127, [R132.64] ;  /* 0x00000006847f7981 */ /* 0x0022a4000c1e1500 */
[C---:B-1----:R-:W-:Y:S02]  /*8fb0*/  IMAD.WIDE R132, R3.reuse, 0x2, R146 ;  /* 0x0000000203847825 */ /* 0x042fe400078e0292 */
[----:B------:R-:W2:Y:S02]  /*8fc0*/  LDL.64 R146, [R1+0x3b0] ;  /* 0x0003b00001927983 */ /* 0x000ea40000100a00 */
[C---:B------:R-:W-:Y:S02]  /*8fd0*/  IMAD.WIDE R134, R3.reuse, 0x2, R134 ;  /* 0x0000000203867825 */ /* 0x040fe400078e0286 */
[----:B------:R1:W2:Y:S04]  /*8fe0*/  LDG.E.U16 R132, [R132.64] ;  /* 0x0000000684847981 */ /* 0x0002a8000c1e1500 */
[----:B------:R0:W2:Y:S04]  /*8ff0*/  LDG.E.U16 R125, [R134.64] ;  /* 0x00000006867d7981 */ /* 0x0000a8000c1e1500 */
[----:B-1----:R1:W2:Y:S01]  /*9000*/  LDG.E.U16 R133, [R136.64] ;  /* 0x0000000688857981 */ /* 0x0022a2000c1e1500 */
[----:B0-----:R-:W-:-:S03]  /*9010*/  IMAD.WIDE R134, R3, 0x2, R154 ;  /* 0x0000000203867825 */ /* 0x001fc600078e029a */
[----:B------:R-:W2:Y:S01]  /*9020*/  LDL.64 R154, [R1+0x3a0] ;  /* 0x0003a000019a7983 */ /* 0x000ea20000100a00 */
[----:B-1----:R-:W-:-:S03]  /*9030*/  IMAD.WIDE R136, R3, 0x2, R152 ;  /* 0x0000000203887825 */ /* 0x002fc600078e0298 */
[----:B------:R0:W2:Y:S04]  /*9040*/  LDG.E.U16 R134, [R134.64] ;  /* 0x0000000686867981 */ /* 0x0000a8000c1e1500 */
[----:B------:R-:W2:Y:S04]  /*9050*/  LDL.64 R152, [R1+0x390] ;  /* 0x0003900001987983 */ /* 0x000ea80000100a00 */
[----:B------:R1:W2:Y:S04]  /*9060*/  LDG.E.U16 R136, [R136.64] ;  /* 0x0000000688887981 */ /* 0x0002a8000c1e1500 */
[----:B0-----:R0:W2:Y:S04]  /*9070*/  LDG.E.U16 R135, [R144.64] ;  /* 0x0000000690877981 */ /* 0x0010a8000c1e1500 */
[----:B-1----:R1:W2:Y:S02]  /*9080*/  LDG.E.U16 R137, [R142.64] ;  /* 0x000000068e897981 */ /* 0x0022a4000c1e1500 */
[----:B-1----:R-:W-:-:S02]  /*9090*/  IMAD.WIDE R142, R3, 0x2, R166 ;  /* 0x00000002038e7825 */ /* 0x002fc400078e02a6 */
[----:B------:R-:W2:Y:S02]  /*90a0*/  LDL.64 R166, [R1+0x360] ;  /* 0x0003600001a67983 */ /* 0x000ea40000100a00 */
[C---:B0-----:R-:W-:Y:S02]  /*90b0*/  IMAD.WIDE R144, R3.reuse, 0x2, R156 ;  /* 0x0000000203907825 */ /* 0x041fe400078e029c */
[----:B------:R-:W2:Y:S04]  /*90c0*/  LDL.64 R156, [R1+0x368] ;  /* 0x00036800019c7983 */ /* 0x000ea80000100a00 */
[----:B------:R0:W2:Y:S04]  /*90d0*/  LDG.E.U16 R142, [R142.64] ;  /* 0x000000068e8e7981 */ /* 0x0000a8000c1e1500 */
[----:B------:R1:W2:Y:S02]  /*90e0*/  LDG.E.U16 R144, [R144.64] ;  /* 0x0000000690907981 */ /* 0x0002a4000c1e1500 */
[----:B--2---:R-:W-:-:S05]  /*90f0*/  IMAD.WIDE R140, R3, 0x2, R140 ;  /* 0x00000002038c7825 */ /* 0x004fca00078e028c */
[----:B------:R2:W3:Y:S01]  /*9100*/  LDG.E.U16 R139, [R140.64] ;  /* 0x000000068c8b7981 */ /* 0x0004e2000c1e1500 */
[----:B----4-:R-:W-:-:S04]  /*9110*/  IMAD.WIDE R148, R3, 0x2, R148 ;  /* 0x0000000203947825 */ /* 0x010fc800078e0294 */
[C---:B--2---:R-:W-:Y:S02]  /*9120*/  IMAD.WIDE R140, R3.reuse, 0x2, R158 ;  /* 0x00000002038c7825 */ /* 0x044fe400078e029e */
[----:B------:R-:W2:Y:S04]  /*9130*/  LDL.64 R158, [R1+0x378] ;  /* 0x00037800019e7983 */ /* 0x000ea80000100a00 */
[----:B------:R4:W3:Y:S04]  /*9140*/  LDG.E.U16 R140, [R140.64] ;  /* 0x000000068c8c7981 */ /* 0x0008e8000c1e1500 */
[----:B----4-:R4:W3:Y:S01]  /*9150*/  LDG.E.U16 R141, [R148.64] ;  /* 0x00000006948d7981 */ /* 0x0108e2000c1e1500 */
[----:B------:R-:W-:-:S04]  /*9160*/  IMAD.WIDE R150, R3, 0x2, R150 ;  /* 0x0000000203967825 */ /* 0x000fc800078e0296 */
[C---:B----4-:R-:W-:Y:S02]  /*9170*/  IMAD.WIDE R148, R3.reuse, 0x2, R162 ;  /* 0x0000000203947825 */ /* 0x050fe400078e02a2 */
[----:B------:R-:W3:Y:S04]  /*9180*/  LDL.64 R162, [R1+0x348] ;  /* 0x0003480001a27983 */ /* 0x000ee80000100a00 */
[----:B------:R0:W3:Y:S04]  /*9190*/  LDG.E.U16 R148, [R148.64] ;  /* 0x0000000694947981 */ /* 0x0000e8000c1e1500 */
[----:B0-----:R0:W3:Y:S02]  /*91a0*/  LDG.E.U16 R149, [R150.64] ;  /* 0x0000000696957981 */ /* 0x0010e4000c1e1500 */
[----:B0-----:R-:W-:-:S02]  /*91b0*/  IMAD.WIDE R150, R3, 0x2, R160 ;  /* 0x0000000203967825 */ /* 0x001fc400078e02a0 */
[----:B------:R-:W3:Y:S04]  /*91c0*/  LDL.64 R160, [R1+0x338] ;  /* 0x0003380001a07983 */ /* 0x000ee80000100a00 */
[----:B------:R0:W3:Y:S01]  /*91d0*/  LDG.E.U16 R150, [R150.64] ;  /* 0x0000000696967981 */ /* 0x0000e2000c1e1500 */
[----:B------:R-:W-:-:S05]  /*91e0*/  IMAD.WIDE R146, R3, 0x2, R146 ;  /* 0x0000000203927825 */ /* 0x000fca00078e0292 */
[----:B------:R0:W3:Y:S02]  /*91f0*/  LDG.E.U16 R143, [R146.64] ;  /* 0x00000006928f7981 */ /* 0x0000e4000c1e1500 */
[C---:B0-----:R-:W-:Y:S02]  /*9200*/  IMAD.WIDE R146, R3.reuse, 0x2, R164 ;  /* 0x0000000203927825 */ /* 0x041fe400078e02a4 */
[----:B------:R-:W3:Y:S02]  /*9210*/  LDL.64 R164, [R1+0x358] ;  /* 0x0003580001a47983 */ /* 0x000ee40000100a00 */
[C---:B------:R-:W-:Y:S02]  /*9220*/  IMAD.WIDE R154, R3.reuse, 0x2, R154 ;  /* 0x00000002039a7825 */ /* 0x040fe400078e029a */
[----:B------:R0:W3:Y:S04]  /*9230*/  LDG.E.U16 R146, [R146.64] ;  /* 0x0000000692927981 */ /* 0x0000e8000c1e1500 */
[----:B-1----:R1:W3:Y:S01]  /*9240*/  LDG.E.U16 R145, [R154.64] ;  /* 0x000000069a917981 */ /* 0x0022e2000c1e1500 */
[----:B------:R-:W-:-:S05]  /*9250*/  IMAD.WIDE R152, R3, 0x2, R152 ;  /* 0x0000000203987825 */ /* 0x000fca00078e0298 */
[----:B0-----:R0:W3:Y:S02]  /*9260*/  LDG.E.U16 R147, [R152.64] ;  /* 0x0000000698937981 */ /* 0x0010e4000c1e1500 */
[C---:B0-----:R-:W-:Y:S02]  /*9270*/  IMAD.WIDE R152, R3.reuse, 0x2, R170 ;  /* 0x0000000203987825 */ /* 0x041fe400078e02aa */
[----:B------:R-:W3:Y:S04]  /*9280*/  LDL.64 R170, [R1+0x318] ;  /* 0x0003180001aa7983 */ /* 0x000ee80000100a00 */
[----:B------:R0:W3:Y:S01]  /*9290*/  LDG.E.U16 R152, [R152.64] ;  /* 0x0000000698987981 */ /* 0x0000e2000c1e1500 */
[----:B-1----:R-:W-:-:S03]  /*92a0*/  IMAD.WIDE R154, R3, 0x2, R166 ;  /* 0x00000002039a7825 */ /* 0x002fc600078e02a6 */
[----:B------:R-:W3:Y:S01]  /*92b0*/  LDL.64 R166, [R1+0x328] ;  /* 0x0003280001a67983 */ /* 0x000ee20000100a00 */
[----:B------:R-:W-:-:S03]  /*92c0*/  IMAD.WIDE R156, R3, 0x2, R156 ;  /* 0x00000002039c7825 */ /* 0x000fc600078e029c */
[----:B------:R1:W3:Y:S04]  /*92d0*/  LDG.E.U16 R154, [R154.64] ;  /* 0x000000069a9a7981 */ /* 0x0002e8000c1e1500 */
[----:B0-----:R0:W3:Y:S02]  /*92e0*/  LDG.E.U16 R153, [R156.64] ;  /* 0x000000069c997981 */ /* 0x0010e4000c1e1500 */
[C---:B0-----:R-:W-:Y:S02]  /*92f0*/  IMAD.WIDE R156, R3.reuse, 0x2, R174 ;  /* 0x00000002039c7825 */ /* 0x041fe400078e02ae */
[----:B------:R-:W3:Y:S04]  /*9300*/  LDL.64 R174, [R1+0x310] ;  /* 0x0003100001ae7983 */ /* 0x000ee80000100a00 */
[----:B------:R0:W3:Y:S01]  /*9310*/  LDG.E.U16 R156, [R156.64] ;  /* 0x000000069c9c7981 */ /* 0x0000e2000c1e1500 */
[----:B--2---:R-:W-:-:S05]  /*9320*/  IMAD.WIDE R158, R3, 0x2, R158 ;  /* 0x00000002039e7825 */ /* 0x004fca00078e029e */
[----:B------:R2:W4:Y:S02]  /*9330*/  LDG.E.U16 R151, [R158.64] ;  /* 0x000000069e977981 */ /* 0x000524000c1e1500 */
[C---:B--2---:R-:W-:Y:S02]  /*9340*/  IMAD.WIDE R158, R3.reuse, 0x2, R168 ;  /* 0x00000002039e7825 */ /* 0x044fe400078e02a8 */
[----:B------:R-:W2:Y:S04]  /*9350*/  LDL.64 R168, [R1+0x308] ;  /* 0x0003080001a87983 */ /* 0x000ea80000100a00 */
[----:B------:R0:W2:Y:S01]  /*9360*/  LDG.E.U16 R158, [R158.64] ;  /* 0x000000069e9e7981 */ /* 0x0000a2000c1e1500 */
[----:B---3--:R-:W-:-:S05]  /*9370*/  IMAD.WIDE R160, R3, 0x2, R160 ;  /* 0x0000000203a07825 */ /* 0x008fca00078e02a0 */
[----:B0-----:R0:W3:Y:S02]  /*9380*/  LDG.E.U16 R159, [R160.64] ;  /* 0x00000006a09f7981 */ /* 0x0010e4000c1e1500 */
[C---:B0-----:R-:W-:Y:S02]  /*9390*/  IMAD.WIDE R160, R3.reuse, 0x2, R172 ;  /* 0x0000000203a07825 */ /* 0x041fe400078e02ac */
[----:B------:R-:W2:Y:S02]  /*93a0*/  LDL.64 R172, [R1+0x2f0] ;  /* 0x0002f00001ac7983 */ /* 0x000ea40000100a00 */
[C---:B------:R-:W-:Y:S02]  /*93b0*/  IMAD.WIDE R162, R3.reuse, 0x2, R162 ;  /* 0x0000000203a27825 */ /* 0x040fe400078e02a2 */
[----:B------:R0:W3:Y:S04]  /*93c0*/  LDG.E.U16 R160, [R160.64] ;  /* 0x00000006a0a07981 */ /* 0x0000e8000c1e1500 */
[----:B------:R0:W3:Y:S01]  /*93d0*/  LDG.E.U16 R157, [R162.64] ;  /* 0x00000006a29d7981 */ /* 0x0000e2000c1e1500 */
[----:B------:R-:W-:-:S05]  /*93e0*/  IMAD.WIDE R164, R3, 0x2, R164 ;  /* 0x0000000203a47825 */ /* 0x000fca00078e02a4 */
[----:B-1----:R1:W3:Y:S01]  /*93f0*/  LDG.E.U16 R155, [R164.64] ;  /* 0x00000006a49b7981 */ /* 0x0022e2000c1e1500 */
[----:B0-----:R-:W-:-:S03]  /*9400*/  IMAD.WIDE R162, R3, 0x2, R178 ;  /* 0x0000000203a27825 */ /* 0x001fc600078e02b2 */
[----:B------:R-:W3:Y:S04]  /*9410*/  LDL.64 R178, [R1+0x2b8] ;  /* 0x0002b80001b27983 */ /* 0x000ee80000100a00 */
[----:B------:R0:W3:Y:S01]  /*9420*/  LDG.E.U16 R162, [R162.64] ;  /* 0x00000006a2a27981 */ /* 0x0000e2000c1e1500 */
[----:B-1----:R-:W-:-:S03]  /*9430*/  IMAD.WIDE R164, R3, 0x2, R170 ;  /* 0x0000000203a47825 */ /* 0x002fc600078e02aa */
[----:B------:R-:W3:Y:S04]  /*9440*/  LDL.64 R170, [R1+0x2e0] ;  /* 0x0002e00001aa7983 */ /* 0x000ee80000100a00 */
[----:B0-----:R0:W4:Y:S01]  /*9450*/  LDG.E.U16 R163, [R164.64] ;  /* 0x00000006a4a37981 */ /* 0x001122000c1e1500 */
[----:B------:R-:W-:-:S05]  /*9460*/  IMAD.WIDE R166, R3, 0x2, R166 ;  /* 0x0000000203a67825 */ /* 0x000fca00078e02a6 */
[----:B------:R1:W4:Y:S02]  /*9470*/  LDG.E.U16 R161, [R166.64] ;  /* 0x00000006a6a17981 */ /* 0x000324000c1e1500 */
[C---:B-1----:R-:W-:Y:S02]  /*9480*/  IMAD.WIDE R166, R3.reuse, 0x2, R176 ;  /* 0x0000000203a67825 */ /* 0x042fe400078e02b0 */
[----:B------:R-:W4:Y:S04]  /*9490*/  LDL.64 R176, [R1+0x2a8] ;  /* 0x0002a80001b07983 */ /* 0x000f280000100a00 */
[----:B------:R1:W4:Y:S01]  /*94a0*/  LDG.E.U16 R166, [R166.64] ;  /* 0x00000006a6a67981 */ /* 0x000322000c1e1500 */
[----:B0-----:R-:W-:-:S03]  /*94b0*/  IMAD.WIDE R164, R3, 0x2, R174 ;  /* 0x0000000203a47825 */ /* 0x001fc600078e02ae */
[----:B------:R-:W4:Y:S04]  /*94c0*/  LDL.64 R174, [R1+0x2d0] ;  /* 0x0002d00001ae7983 */ /* 0x000f280000100a00 */
[----:B------:R0:W4:Y:S01]  /*94d0*/  LDG.E.U16 R164, [R164.64] ;  /* 0x00000006a4a47981 */ /* 0x000122000c1e1500 */
[----:B--2---:R-:W-:-:S05]  /*94e0*/  IMAD.WIDE R172, R3, 0x2, R172 ;  /* 0x0000000203ac7825 */ /* 0x004fca00078e02ac */
[----:B-1----:R1:W2:Y:S04]  /*94f0*/  LDG.E.U16 R167, [R172.64] ;  /* 0x00000006aca77981 */ /* 0x0022a8000c1e1500 */
[----:B-1----:R-:W2:Y:S01]  /*9500*/  LDL.64 R172, [R1+0x2d8] ;  /* 0x0002d80001ac7983 */ /* 0x002ea20000100a00 */
[----:B------:R-:W-:-:S05]  /*9510*/  IMAD.WIDE R168, R3, 0x2, R168 ;  /* 0x0000000203a87825 */ /* 0x000fca00078e02a8 */
[----:B0-----:R0:W2:Y:S02]  /*9520*/  LDG.E.U16 R165, [R168.64] ;  /* 0x00000006a8a57981 */ /* 0x0010a4000c1e1500 */
[C---:B0-----:R-:W-:Y:S02]  /*9530*/  IMAD.WIDE R168, R3.reuse, 0x2, R180 ;  /* 0x0000000203a87825 */ /* 0x041fe400078e02b4 */
[----:B------:R-:W2:Y:S04]  /*9540*/  LDL.64 R180, [R1+0x298] ;  /* 0x0002980001b47983 */ /* 0x000ea80000100a00 */
[----:B------:R0:W2:Y:S01]  /*9550*/  LDG.E.U16 R168, [R168.64] ;  /* 0x00000006a8a87981 */ /* 0x0000a2000c1e1500 */
[----:B---3--:R-:W-:-:S05]  /*9560*/  IMAD.WIDE R170, R3, 0x2, R170 ;  /* 0x0000000203aa7825 */ /* 0x008fca00078e02aa */
[----:B0-----:R2:W3:Y:S01]  /*9570*/  LDG.E.U16 R169, [R170.64] ;  /* 0x00000006aaa97981 */ /* 0x0014e2000c1e1500 */
[----:B----4-:R-:W-:-:S04]  /*9580*/  IMAD.WIDE R174, R3, 0x2, R174 ;  /* 0x0000000203ae7825 */ /* 0x010fc800078e02ae */
[----:B--2---:R-:W-:-:S06]  /*9590*/  IMAD.WIDE R170, R3, 0x2, R172 ;  /* 0x0000000203aa7825 */ /* 0x004fcc00078e02ac */
[----:B------:R0:W2:Y:S04]  /*95a0*/  LDG.E.U16 R170, [R170.64] ;  /* 0x00000006aaaa7981 */ /* 0x0000a8000c1e1500 */
[----:B0-----:R0:W4:Y:S04]  /*95b0*/  LDG.E.U16 R171, [R174.64] ;  /* 0x00000006aeab7981 */ /* 0x001128000c1e1500 */
[----:B0-----:R-:W2:Y:S01]  /*95c0*/  LDL.64 R174, [R1+0x2b0] ;  /* 0x0002b00001ae7983 */ /* 0x001ea20000100a00 */
[----:B------:R-:W-:-:S03]  /*95d0*/  IMAD.WIDE R172, R3, 0x2, R182 ;  /* 0x0000000203ac7825 */ /* 0x000fc600078e02b6 */
[----:B------:R-:W3:Y:S01]  /*95e0*/  LDL.64 R182, [R1+0x1f0] ;  /* 0x0001f00001b67983 */ /* 0x000ee20000100a00 */
[----:B------:R-:W-:-:S03]  /*95f0*/  IMAD.WIDE R178, R3, 0x2, R178 ;  /* 0x0000000203b27825 */ /* 0x000fc600078e02b2 */
[----:B------:R0:W3:Y:S01]  /*9600*/  LDG.E.U16 R172, [R172.64] ;  /* 0x00000006acac7981 */ /* 0x0000e2000c1e1500 */
[----:B------:R-:W-:-:S04]  /*9610*/  IMAD.WIDE R176, R3, 0x2, R176 ;  /* 0x0000000203b07825 */ /* 0x000fc800078e02b0 */
[C---:B------:R-:W-:Y:S01]  /*9620*/  IMAD.WIDE R180, R3.reuse, 0x2, R180 ;  /* 0x0000000203b47825 */ /* 0x040fe200078e02b4 */
[----:B0-----:R0:W3:Y:S03]  /*9630*/  LDG.E.U16 R173, [R178.64] ;  /* 0x00000006b2ad7981 */ /* 0x0010e6000c1e1500 */
[----:B0----5:R-:W-:-:S04]  /*9640*/  IMAD.WIDE R178, R3, 0x2, R6 ;  /* 0x0000000203b27825 */ /* 0x021fc800078e0206 */
[----:B--2---:R-:W-:-:S06]  /*9650*/  IMAD.WIDE R174, R3, 0x2, R174 ;  /* 0x0000000203ae7825 */ /* 0x004fcc00078e02ae */
[----:B------:R0:W2:Y:S04]  /*9660*/  LDG.E.U16 R174, [R174.64] ;  /* 0x00000006aeae7981 */ /* 0x0000a8000c1e1500 */
[----:B0-----:R0:W2:Y:S02]  /*9670*/  LDG.E.U16 R175, [R176.64] ;  /* 0x00000006b0af7981 */ /* 0x0010a4000c1e1500 */
[C---:B0-----:R-:W-:Y:S02]  /*9680*/  IMAD.WIDE R176, R3.reuse, 0x2, R186 ;  /* 0x0000000203b07825 */ /* 0x041fe400078e02ba */
[----:B------:R0:W2:Y:S04]  /*9690*/  LDG.E.U16 R186, [R178.64] ;  /* 0x00000006b2ba7981 */ /* 0x0000a8000c1e1500 */
[----:B------:R1:W2:Y:S04]  /*96a0*/  LDG.E.U16 R176, [R176.64] ;  /* 0x00000006b0b07981 */ /* 0x0002a8000c1e1500 */
[----:B0-----:R-:W2:Y:S04]  /*96b0*/  LDL.64 R178, [R1+0x270] ;  /* 0x0002700001b27983 */ /* 0x001ea80000100a00 */
[----:B-1----:R0:W4:Y:S04]  /*96c0*/  LDG.E.U16 R177, [R180.64] ;  /* 0x00000006b4b17981 */ /* 0x002128000c1e1500 */
[----:B0-----:R-:W4:Y:S01]  /*96d0*/  LDL.64 R180, [R1+0x230] ;  /* 0x0002300001b47983 */ /* 0x001f220000100a00 */
[----:B---3--:R-:W-:-:S05]  /*96e0*/  IMAD.WIDE R182, R3, 0x2, R182 ;  /* 0x0000000203b67825 */ /* 0x008fca00078e02b6 */
[----:B------:R0:W3:Y:S04]  /*96f0*/  LDG.E.U16 R189, [R182.64] ;  /* 0x00000006b6bd7981 */ /* 0x0000e8000c1e1500 */
[----:B0-----:R-:W3:Y:S01]  /*9700*/  LDL.64 R182, [R1+0x260] ;  /* 0x0002600001b67983 */ /* 0x001ee20000100a00 */
[----:B--2---:R-:W-:-:S05]  /*9710*/  IMAD.WIDE R178, R3, 0x2, R178 ;  /* 0x0000000203b27825 */ /* 0x004fca00078e02b2 */
[----:B------:R0:W2:Y:S01]  /*9720*/  LDG.E.U16 R185, [R178.64] ;  /* 0x00000006b2b97981 */ /* 0x0000a2000c1e1500 */
[----:B----4-:R-:W-:-:S03]  /*9730*/  IMAD.WIDE R180, R3, 0x2, R180 ;  /* 0x0000000203b47825 */ /* 0x010fc600078e02b4 */
[----:B0-----:R-:W4:Y:S04]  /*9740*/  LDL.64 R178, [R1+0x268] ;  /* 0x0002680001b27983 */ /* 0x001f280000100a00 */
[----:B------:R0:W2:Y:S04]  /*9750*/  LDG.E.U16 R187, [R180.64] ;  /* 0x00000006b4bb7981 */ /* 0x0000a8000c1e1500 */
[----:B0-----:R-:W2:Y:S01]  /*9760*/  LDL.64 R180, [R1+0x1b0] ;  /* 0x0001b00001b47983 */ /* 0x001ea20000100a00 */
[----:B---3--:R-:W-:-:S05]  /*9770*/  IMAD.WIDE R182, R3, 0x2, R182 ;  /* 0x0000000203b67825 */ /* 0x008fca00078e02b6 */
[----:B------:R0:W3:Y:S04]  /*9780*/  LDG.E.U16 R195, [R182.64] ;  /* 0x00000006b6c37981 */ /* 0x0000e8000c1e1500 */
[----:B0-----:R-:W3:Y:S01]  /*9790*/  LDL.64 R182, [R1+0x1a8] ;  /* 0x0001a80001b67983 */ /* 0x001ee20000100a00 */
[----:B----4-:R-:W-:-:S05]  /*97a0*/  IMAD.WIDE R178, R3, 0x2, R178 ;  /* 0x0000000203b27825 */ /* 0x010fca00078e02b2 */
[----:B------:R0:W4:Y:S01]  /*97b0*/  LDG.E.U16 R193, [R178.64] ;  /* 0x00000006b2c17981 */ /* 0x000122000c1e1500 */
[----:B--2---:R-:W-:-:S03]  /*97c0*/  IMAD.WIDE R180, R3, 0x2, R180 ;  /* 0x0000000203b47825 */ /* 0x004fc600078e02b4 */
[----:B0-----:R-:W2:Y:S04]  /*97d0*/  LDL.64 R178, [R1+0x228] ;  /* 0x0002280001b27983 */ /* 0x001ea80000100a00 */
[----:B------:R0:W4:Y:S04]  /*97e0*/  LDG.E.U16 R191, [R180.64] ;  /* 0x00000006b4bf7981 */ /* 0x000128000c1e1500 */
        /* <DEDUP_REMOVED lines=82> */
[----:B---3--:R-:W-:-:S06]  /*9d10*/  IMAD.WIDE R182, R3, 0x2, R182 ;  /* 0x0000000203b67825 */ /* 0x008fcc00078e02b6 */
[----:B------:R-:W2:Y:S01]  /*9d20*/  LDG.E.U16 R182, [R182.64] ;  /* 0x00000006b6b67981 */ /* 0x000ea2000c1e1500 */
[----:B----4-:R-:W-:-:S06]  /*9d30*/  IMAD.WIDE R178, R3, 0x2, R178 ;  /* 0x0000000203b27825 */ /* 0x010fcc00078e02b2 */
[----:B------:R0:W4:Y:S01]  /*9d40*/  LDG.E.U16 R178, [R178.64] ;  /* 0x00000006b2b27981 */ /* 0x000122000c1e1500 */
[----:B--2---:R-:W-:-:S05]  /*9d50*/  IMAD.WIDE R180, R3, 0x2, R180 ;  /* 0x0000000203b47825 */ /* 0x004fca00078e02b4 */
[----:B0-----:R0:W2:Y:S04]  /*9d60*/  LDG.E.U16 R179, [R180.64] ;  /* 0x00000006b4b37981 */ /* 0x0010a8000c1e1500 */
[----:B------:R-:W-:Y:S01]  /*9d70*/  BAR.SYNC.DEFER_BLOCKING 0x0 ;  /* 0x0000000000007b1d */ /* 0x000fe20000010000 */
[C---:B0-----:R-:W-:Y:S02]  /*9d80*/  LOP3.LUT R181, R238.reuse, 0x10, RZ, 0x3c, !PT ;  /* 0x00000010eeb57812 */ /* 0x041fe400078e3cff */
        /* <DEDUP_REMOVED lines=68> */
[----:B0-----:R-:W2:Y:S04]  /*a1d0*/  LDL R245, [R1+0xe4] ;  /* 0x0000e40001f57983 */ /* 0x001ea80000100800 */
        /* <DEDUP_REMOVED lines=51> */
[----:B0-----:R-:W3:Y:S04]  /*a510*/  LDL R239, [R1+0x9c0] ;  /* 0x0009c00001ef7983 */ /* 0x001ee80000100800 */
        /* <DEDUP_REMOVED lines=13> */
[----:B--2---:R-:W-:Y:S04]  /*a5f0*/  STS.U16 [R5+0x1ee00], R179 ;  /* 0x01ee00b305007388 */ /* 0x004fe80000000400 */
[----:B------:R0:W-:Y:S04]  /*a600*/  STS.U16 [R5+0x1fe00], R182 ;  /* 0x01fe00b605007388 */ /* 0x0001e80000000400 */
[----:B------:R-:W-:Y:S06]  /*a610*/  BAR.SYNC.DEFER_BLOCKING 0x0 ;  /* 0x0000000000007b1d */ /* 0x000fec0000010000 */
[----:B------:R-:W-:Y:S04]  /*a620*/  LDSM.16.MT88.4 R124, [R2] ;  /* 0x00000000027c783b */ /* 0x000fe80000004200 */
[----:B------:R-:W-:Y:S01]  /*a630*/  LDSM.16.MT88.4 R188, [R2+0x1000] ;  /* 0x0010000002bc783b */ /* 0x000fe20000004200 */
[----:B------:R-:W-:-:S02]  /*a640*/  LOP3.LUT R242, R2, 0x40, RZ, 0x3c, !PT ;  /* 0x0000004002f27812 */ /* 0x000fc400078e3cff */
[C---:B------:R-:W-:Y:S01]  /*a650*/  LOP3.LUT R243, R2.reuse, 0x20, RZ, 0x3c, !PT ;  /* 0x0000002002f37812 */ /* 0x040fe200078e3cff */
[----:B------:R-:W-:Y:S04]  /*a660*/  LDSM.16.MT88.4 R180, [R2+0x80] ;  /* 0x0000800002b4783b */ /* 0x000fe80000004200 */
[----:B------:R-:W1:Y:S04]  /*a670*/  LDSM.16.M88.4 R144, [R245+0x10000] ;  /* 0x01000000f590783b */ /* 0x000e680000000200 */
[----:B------:R-:W2:Y:S01]  /*a680*/  LDSM.16.M88.4 R120, [R245+0x18000] ;  /* 0x01800000f578783b */ /* 0x000ea20000000200 */
[----:B0-----:R-:W-:-:S03]  /*a690*/  LOP3.LUT R5, R2, 0x60, RZ, 0x3c, !PT ;  /* 0x0000006002057812 */ /* 0x001fc600078e3cff */
[----:B------:R-:W0:Y:S04]  /*a6a0*/  LDSM.16.MT88.4 R176, [R243] ;  /* 0x00000000f3b0783b */ /* 0x000e280000004200 */
[----:B------:R-:W4:Y:S04]  /*a6b0*/  LDSM.16.MT88.4 R136, [R242] ;  /* 0x00000000f288783b */ /* 0x000f280000004200 */
[----:B------:R-:W0:Y:S04]  /*a6c0*/  LDSM.16.MT88.4 R152, [R5] ;  /* 0x000000000598783b */ /* 0x000e280000004200 */
[----:B------:R-:W0:Y:S04]  /*a6d0*/  LDSM.16.MT88.4 R228, [R243+0x80] ;  /* 0x00008000f3e4783b */ /* 0x000e280000004200 */
[----:B------:R-:W0:Y:S04]  /*a6e0*/  LDSM.16.MT88.4 R156, [R242+0x80] ;  /* 0x00008000f29c783b */ /* 0x000e280000004200 */
[----:B------:R-:W0:Y:S04]  /*a6f0*/  LDSM.16.MT88.4 R140, [R5+0x80] ;  /* 0x00008000058c783b */ /* 0x000e280000004200 */
[----:B------:R-:W0:Y:S04]  /*a700*/  LDSM.16.MT88.4 R168, [R242+0x1080] ;  /* 0x00108000f2a8783b */ /* 0x000e280000004200 */
[----:B------:R-:W0:Y:S01]  /*a710*/  LDSM.16.MT88.4 R208, [R243+0x1000] ;  /* 0x00100000f3d0783b */ /* 0x000e220000004200 */
[C---:B-1----:R-:W-:Y:S03]  /*a720*/  HMMA.16816.F32.BF16 R132, R124.reuse, R144, RZ ;  /* 0x000000907c84723c */ /* 0x042fe600000418ff */
[----:B------:R-:W1:Y:S04]  /*a730*/  LDSM.16.MT88.4 R204, [R242+0x1000] ;  /* 0x00100000f2cc783b */ /* 0x000e680000004200 */
[----:B------:R-:W1:Y:S01]  /*a740*/  LDSM.16.MT88.4 R200, [R5+0x1000] ;  /* 0x0010000005c8783b */ /* 0x000e620000004200 */
[----:B--2---:R-:W-:Y:S03]  /*a750*/  HMMA.16816.F32.BF16 R124, R124, R120, RZ ;  /* 0x000000787c7c723c */ /* 0x004fe600000418ff */
[----:B------:R-:W2:Y:S04]  /*a760*/  LDSM.16.MT88.4 R196, [R2+0x1080] ;  /* 0x0010800002c4783b */ /* 0x000ea80000004200 */
[----:B------:R-:W1:Y:S01]  /*a770*/  LDSM.16.MT88.4 R160, [R243+0x1080] ;  /* 0x00108000f3a0783b */ /* 0x000e620000004200 */
[----:B------:R-:W-:Y:S03]  /*a780*/  HMMA.16816.F32.BF16 R172, R180, R144, RZ ;  /* 0x00000090b4ac723c */ /* 0x000fe600000418ff */
[----:B------:R-:W-:Y:S04]  /*a790*/  LDSM.16.MT88.4 R212, [R2+0x2000] ;  /* 0x0020000002d4783b */ /* 0x000fe80000004200 */
[----:B------:R-:W-:Y:S01]  /*a7a0*/  LDSM.16.MT88.4 R224, [R242+0x9000] ;  /* 0x00900000f2e0783b */ /* 0x000fe20000004200 */
[C---:B------:R-:W-:Y:S03]  /*a7b0*/  HMMA.16816.F32.BF16 R132, R188.reuse, R146, R132 ;  /* 0x00000092bc84723c */ /* 0x040fe60000041884 */
[----:B------:R-:W-:Y:S04]  /*a7c0*/  LDSM.16.MT88.4 R220, [R242+0x9080] ;  /* 0x00908000f2dc783b */ /* 0x000fe80000004200 */
[----:B------:R-:W-:Y:S01]  /*a7d0*/  LDSM.16.MT88.4 R216, [R5+0x9000] ;  /* 0x0090000005d8783b */ /* 0x000fe20000004200 */
[----:B------:R-:W-:Y:S03]  /*a7e0*/  HMMA.16816.F32.BF16 R188, R188, R122, R124 ;  /* 0x0000007abcbc723c */ /* 0x000fe6000004187c */
[----:B------:R-:W1:Y:S05]  /*a7f0*/  LDSM.16.MT88.4 R124, [R5+0x1080] ;  /* 0x00108000057c783b */ /* 0x000e6a0000004200 */
[-C--:B0-----:R-:W-:Y:S08]  /*a800*/  HMMA.16816.F32.BF16 R164, R176, R144.reuse, RZ ;  /* 0x00000090b0a4723c */ /* 0x081ff000000418ff */
[-C--:B----4-:R-:W-:Y:S08]  /*a810*/  HMMA.16816.F32.BF16 R192, R136, R144.reuse, RZ ;  /* 0x0000009088c0723c */ /* 0x090ff000000418ff */
[-C--:B------:R-:W-:Y:S08]  /*a820*/  HMMA.16816.F32.BF16 R184, R152, R144.reuse, RZ ;  /* 0x0000009098b8723c */ /* 0x080ff000000418ff */
[-C--:B------:R-:W-:Y:S08]  /*a830*/  HMMA.16816.F32.BF16 R232, R228, R144.reuse, RZ ;  /* 0x00000090e4e8723c */ /* 0x080ff000000418ff */
[----:B------:R-:W-:Y:S08]  /*a840*/  HMMA.16816.F32.BF16 R128, R156, R144, RZ ;  /* 0x000000909c80723c */ /* 0x000ff000000418ff */
[-C--:B------:R-:W-:Y:S08]  /*a850*/  HMMA.16816.F32.BF16 R176, R176, R120.reuse, RZ ;  /* 0x00000078b0b0723c */ /* 0x080ff000000418ff */
[-C--:B------:R-:W-:Y:S08]  /*a860*/  HMMA.16816.F32.BF16 R136, R136, R120.reuse, RZ ;  /* 0x000000788888723c */ /* 0x080ff000000418ff */
[-C--:B------:R-:W-:Y:S08]  /*a870*/  HMMA.16816.F32.BF16 R152, R152, R120.reuse, RZ ;  /* 0x000000789898723c */ /* 0x080ff000000418ff */
[-C--:B------:R-:W-:Y:S08]  /*a880*/  HMMA.16816.F32.BF16 R180, R180, R120.reuse, RZ ;  /* 0x00000078b4b4723c */ /* 0x080ff000000418ff */
[-C--:B------:R-:W-:Y:S08]  /*a890*/  HMMA.16816.F32.BF16 R228, R228, R120.reuse, RZ ;  /* 0x00000078e4e4723c */ /* 0x080ff000000418ff */
[----:B------:R-:W-:Y:S08]  /*a8a0*/  HMMA.16816.F32.BF16 R156, R156, R120, RZ ;  /* 0x000000789c9c723c */ /* 0x000ff000000418ff */
[C---:B------:R-:W-:Y:S08]  /*a8b0*/  HMMA.16816.F32.BF16 R148, R140.reuse, R144, RZ ;  /* 0x000000908c94723c */ /* 0x040ff000000418ff */
[----:B------:R-:W-:Y:S08]  /*a8c0*/  HMMA.16816.F32.BF16 R140, R140, R120, RZ ;  /* 0x000000788c8c723c */ /* 0x000ff000000418ff */
[-C--:B------:R-:W-:Y:S08]  /*a8d0*/  HMMA.16816.F32.BF16 R128, R168, R146.reuse, R128 ;  /* 0x00000092a880723c */ /* 0x080ff00000041880 */
[C---:B------:R-:W-:Y:S08]  /*a8e0*/  HMMA.16816.F32.BF16 R164, R208.reuse, R146, R164 ;  /* 0x00000092d0a4723c */ /* 0x040ff000000418a4 */
[----:B------:R-:W-:Y:S01]  /*a8f0*/  HMMA.16816.F32.BF16 R176, R208, R122, R176 ;  /* 0x0000007ad0b0723c */ /* 0x000fe200000418b0 */
[----:B------:R-:W-:Y:S07]  /*a900*/  LDSM.16.MT88.4 R208, [R2+0x2080] ;  /* 0x0020800002d0783b */ /* 0x000fee0000004200 */
[C---:B-1----:R-:W-:Y:S08]  /*a910*/  HMMA.16816.F32.BF16 R192, R204.reuse, R146, R192 ;  /* 0x00000092ccc0723c */ /* 0x042ff000000418c0 */
[----:B------:R-:W-:Y:S01]  /*a920*/  HMMA.16816.F32.BF16 R136, R204, R122, R136 ;  /* 0x0000007acc88723c */ /* 0x000fe20000041888 */
[----:B------:R-:W-:Y:S07]  /*a930*/  LDSM.16.MT88.4 R204, [R243+0x2000] ;  /* 0x00200000f3cc783b */ /* 0x000fee0000004200 */
[C---:B------:R-:W-:Y:S08]  /*a940*/  HMMA.16816.F32.BF16 R184, R200.reuse, R146, R184 ;  /* 0x00000092c8b8723c */ /* 0x040ff000000418b8 */
[----:B------:R-:W-:Y:S01]  /*a950*/  HMMA.16816.F32.BF16 R152, R200, R122, R152 ;  /* 0x0000007ac898723c */ /* 0x000fe20000041898 */
[----:B------:R-:W-:Y:S07]  /*a960*/  LDSM.16.MT88.4 R200, [R243+0x2080] ;  /* 0x00208000f3c8783b */ /* 0x000fee0000004200 */
[C---:B--2---:R-:W-:Y:S08]  /*a970*/  HMMA.16816.F32.BF16 R172, R196.reuse, R146, R172 ;  /* 0x00000092c4ac723c */ /* 0x044ff000000418ac */
[----:B------:R-:W-:Y:S01]  /*a980*/  HMMA.16816.F32.BF16 R180, R196, R122, R180 ;  /* 0x0000007ac4b4723c */ /* 0x000fe200000418b4 */
[----:B------:R-:W-:Y:S07]  /*a990*/  LDSM.16.MT88.4 R196, [R242+0x2000] ;  /* 0x00200000f2c4783b */ /* 0x000fee0000004200 */
[C---:B------:R-:W-:Y:S08]  /*a9a0*/  HMMA.16816.F32.BF16 R232, R160.reuse, R146, R232 ;  /* 0x00000092a0e8723c */ /* 0x040ff000000418e8 */
[-C--:B------:R-:W-:Y:S01]  /*a9b0*/  HMMA.16816.F32.BF16 R228, R160, R122.reuse, R228 ;  /* 0x0000007aa0e4723c */ /* 0x080fe200000418e4 */
[----:B------:R-:W-:Y:S07]  /*a9c0*/  LDSM.16.MT88.4 R160, [R242+0x2080] ;  /* 0x00208000f2a0783b */ /* 0x000fee0000004200 */
[----:B------:R-:W-:Y:S01]  /*a9d0*/  HMMA.16816.F32.BF16 R168, R168, R122, R156 ;  /* 0x0000007aa8a8723c */ /* 0x000fe2000004189c */
[----:B------:R-:W-:Y:S07]  /*a9e0*/  LDSM.16.MT88.4 R156, [R5+0x2000] ;  /* 0x00200000059c783b */ /* 0x000fee0000004200 */
[C---:B------:R-:W-:Y:S01]  /*a9f0*/  HMMA.16816.F32.BF16 R144, R124.reuse, R146, R148 ;  /* 0x000000927c90723c */ /* 0x040fe20000041894 */
[----:B---3--:R-:W0:Y:S07]  /*aa00*/  LDSM.16.M88.4 R148, [R239+0x10000] ;  /* 0x01000000ef94783b */ /* 0x008e2e0000000200 */
[----:B------:R-:W-:Y:S01]  /*aa10*/  HMMA.16816.F32.BF16 R120, R124, R122, R140 ;  /* 0x0000007a7c78723c */ /* 0x000fe2000004188c */
[----:B------:R-:W1:Y:S04]  /*aa20*/  LDSM.16.M88.4 R124, [R239+0x18000] ;  /* 0x01800000ef7c783b */ /* 0x000e680000000200 */
[----:B------:R-:W2:Y:S03]  /*aa30*/  LDSM.16.MT88.4 R140, [R5+0x2080] ;  /* 0x00208000058c783b */ /* 0x000ea60000004200 */
[C---:B0-----:R-:W-:Y:S08]  /*aa40*/  HMMA.16816.F32.BF16 R132, R212.reuse, R148, R132 ;  /* 0x00000094d484723c */ /* 0x041ff00000041884 */
[----:B-1----:R-:W-:Y:S01]  /*aa50*/  HMMA.16816.F32.BF16 R188, R212, R124, R188 ;  /* 0x0000007cd4bc723c */ /* 0x002fe200000418bc */
[----:B------:R-:W0:Y:S07]  /*aa60*/  LDSM.16.MT88.4 R212, [R2+0x3000] ;  /* 0x0030000002d4783b */ /* 0x000e2e0000004200 */
[C---:B------:R-:W-:Y:S08]  /*aa70*/  HMMA.16816.F32.BF16 R172, R208.reuse, R148, R172 ;  /* 0x00000094d0ac723c */ /* 0x040ff000000418ac */
[----:B------:R-:W-:Y:S01]  /*aa80*/  HMMA.16816.F32.BF16 R180, R208, R124, R180 ;  /* 0x0000007cd0b4723c */ /* 0x000fe200000418b4 */
[----:B------:R-:W1:Y:S07]  /*aa90*/  LDSM.16.MT88.4 R208, [R2+0x3080] ;  /* 0x0030800002d0783b */ /* 0x000e6e0000004200 */
[C---:B------:R-:W-:Y:S08]  /*aaa0*/  HMMA.16816.F32.BF16 R164, R204.reuse, R148, R164 ;  /* 0x00000094cca4723c */ /* 0x040ff000000418a4 */
[----:B------:R-:W-:Y:S01]  /*aab0*/  HMMA.16816.F32.BF16 R176, R204, R124, R176 ;  /* 0x0000007cccb0723c */ /* 0x000fe200000418b0 */
[----:B------:R-:W3:Y:S07]  /*aac0*/  LDSM.16.MT88.4 R204, [R243+0x3000] ;  /* 0x00300000f3cc783b */ /* 0x000eee0000004200 */
[C---:B------:R-:W-:Y:S08]  /*aad0*/  HMMA.16816.F32.BF16 R232, R200.reuse, R148, R232 ;  /* 0x00000094c8e8723c */ /* 0x040ff000000418e8 */
[----:B------:R-:W-:Y:S01]  /*aae0*/  HMMA.16816.F32.BF16 R228, R200, R124, R228 ;  /* 0x0000007cc8e4723c */ /* 0x000fe200000418e4 */
[----:B------:R-:W4:Y:S07]  /*aaf0*/  LDSM.16.MT88.4 R200, [R243+0x3080] ;  /* 0x00308000f3c8783b */ /* 0x000f2e0000004200 */
[C---:B------:R-:W-:Y:S08]  /*ab00*/  HMMA.16816.F32.BF16 R192, R196.reuse, R148, R192 ;  /* 0x00000094c4c0723c */ /* 0x040ff000000418c0 */
[----:B------:R-:W-:Y:S01]  /*ab10*/  HMMA.16816.F32.BF16 R136, R196, R124, R136 ;  /* 0x0000007cc488723c */ /* 0x000fe20000041888 */
[----:B------:R-:W0:Y:S07]  /*ab20*/  LDSM.16.MT88.4 R196, [R242+0x3000] ;  /* 0x00300000f2c4783b */ /* 0x000e2e0000004200 */
[C---:B------:R-:W-:Y:S08]  /*ab30*/  HMMA.16816.F32.BF16 R128, R160.reuse, R148, R128 ;  /* 0x00000094a080723c */ /* 0x040ff00000041880 */
[----:B------:R-:W-:Y:S01]  /*ab40*/  HMMA.16816.F32.BF16 R168, R160, R124, R168 ;  /* 0x0000007ca0a8723c */ /* 0x000fe200000418a8 */
[----:B------:R-:W1:Y:S07]  /*ab50*/  LDSM.16.MT88.4 R160, [R242+0x3080] ;  /* 0x00308000f2a0783b */ /* 0x000e6e0000004200 */
[C---:B------:R-:W-:Y:S08]  /*ab60*/  HMMA.16816.F32.BF16 R184, R156.reuse, R148, R184 ;  /* 0x000000949cb8723c */ /* 0x040ff000000418b8 */
[----:B------:R-:W-:Y:S01]  /*ab70*/  HMMA.16816.F32.BF16 R152, R156, R124, R152 ;  /* 0x0000007c9c98723c */ /* 0x000fe20000041898 */
[----:B------:R-:W3:Y:S07]  /*ab80*/  LDSM.16.MT88.4 R156, [R5+0x3000] ;  /* 0x00300000059c783b */ /* 0x000eee0000004200 */
[C---:B--2---:R-:W-:Y:S08]  /*ab90*/  HMMA.16816.F32.BF16 R144, R140.reuse, R148, R144 ;  /* 0x000000948c90723c */ /* 0x044ff00000041890 */
[----:B------:R-:W-:Y:S01]  /*aba0*/  HMMA.16816.F32.BF16 R120, R140, R124, R120 ;  /* 0x0000007c8c78723c */ /* 0x000fe20000041878 */
[----:B------:R-:W2:Y:S07]  /*abb0*/  LDSM.16.MT88.4 R140, [R5+0x3080] ;  /* 0x00308000058c783b */ /* 0x000eae0000004200 */
[C---:B0-----:R-:W-:Y:S08]  /*abc0*/  HMMA.16816.F32.BF16 R132, R212.reuse, R150, R132 ;  /* 0x00000096d484723c */ /* 0x041ff00000041884 */
[----:B------:R-:W-:Y:S01]  /*abd0*/  HMMA.16816.F32.BF16 R188, R212, R126, R188 ;  /* 0x0000007ed4bc723c */ /* 0x000fe200000418bc */
[----:B------:R-:W-:Y:S07]  /*abe0*/  LDSM.16.MT88.4 R212, [R2+0x4000] ;  /* 0x0040000002d4783b */ /* 0x000fee0000004200 */
[C---:B-1----:R-:W-:Y:S08]  /*abf0*/  HMMA.16816.F32.BF16 R172, R208.reuse, R150, R172 ;  /* 0x00000096d0ac723c */ /* 0x042ff000000418ac */
[----:B------:R-:W-:Y:S01]  /*ac00*/  HMMA.16816.F32.BF16 R180, R208, R126, R180 ;  /* 0x0000007ed0b4723c */ /* 0x000fe200000418b4 */
[----:B------:R-:W-:Y:S07]  /*ac10*/  LDSM.16.MT88.4 R208, [R2+0x4080] ;  /* 0x0040800002d0783b */ /* 0x000fee0000004200 */
[C---:B---3--:R-:W-:Y:S08]  /*ac20*/  HMMA.16816.F32.BF16 R164, R204.reuse, R150, R164 ;  /* 0x00000096cca4723c */ /* 0x048ff000000418a4 */
[----:B------:R-:W-:Y:S01]  /*ac30*/  HMMA.16816.F32.BF16 R176, R204, R126, R176 ;  /* 0x0000007eccb0723c */ /* 0x000fe200000418b0 */
[----:B------:R-:W-:Y:S07]  /*ac40*/  LDSM.16.MT88.4 R204, [R243+0x4000] ;  /* 0x00400000f3cc783b */ /* 0x000fee0000004200 */
[C---:B----4-:R-:W-:Y:S08]  /*ac50*/  HMMA.16816.F32.BF16 R232, R200.reuse, R150, R232 ;  /* 0x00000096c8e8723c */ /* 0x050ff000000418e8 */
[----:B------:R-:W-:Y:S01]  /*ac60*/  HMMA.16816.F32.BF16 R228, R200, R126, R228 ;  /* 0x0000007ec8e4723c */ /* 0x000fe200000418e4 */
[----:B------:R-:W-:Y:S07]  /*ac70*/  LDSM.16.MT88.4 R200, [R243+0x4080] ;  /* 0x00408000f3c8783b */ /* 0x000fee0000004200 */
[C---:B------:R-:W-:Y:S08]  /*ac80*/  HMMA.16816.F32.BF16 R192, R196.reuse, R150, R192 ;  /* 0x00000096c4c0723c */ /* 0x040ff000000418c0 */
        /* <DEDUP_REMOVED lines=8> */
[C---:B--2---:R-:W-:Y:S01]  /*ad10*/  HMMA.16816.F32.BF16 R148, R140.reuse, R150, R144 ;  /* 0x000000968c94723c */ /* 0x044fe20000041890 */
[----:B------:R-:W-:Y:S07]  /*ad20*/  LDSM.16.MT88.4 R144, [R5+0x4080] ;  /* 0x004080000590783b */ /* 0x000fee0000004200 */
[----:B------:R-:W-:Y:S01]  /*ad30*/  HMMA.16816.F32.BF16 R124, R140, R126, R120 ;  /* 0x0000007e8c7c723c */ /* 0x000fe20000041878 */
[----:B------:R-:W0:Y:S04]  /*ad40*/  LDSM.16.M88.4 R140, [R245+0x10080] ;  /* 0x01008000f58c783b */ /* 0x000e280000000200 */
[----:B------:R-:W1:Y:S03]  /*ad50*/  LDSM.16.M88.4 R120, [R245+0x18080] ;  /* 0x01808000f578783b */ /* 0x000e660000000200 */
        /* <DEDUP_REMOVED lines=8> */
[----:B------:R-:W2:Y:S07]  /*ade0*/  LDSM.16.MT88.4 R204, [R243+0x5000] ;  /* 0x00500000f3cc783b */ /* 0x000eae0000004200 */
        /* <DEDUP_REMOVED lines=15> */
[C---:B0-----:R-:W-:Y:S08]  /*aee0*/  HMMA.16816.F32.BF16 R132, R212.reuse, R142, R132 ;  /* 0x0000008ed484723c */ /* 0x041ff00000041884 */
[----:B------:R-:W-:Y:S01]  /*aef0*/  HMMA.16816.F32.BF16 R188, R212, R122, R188 ;  /* 0x0000007ad4bc723c */ /* 0x000fe200000418bc */
[----:B------:R-:W-:Y:S07]  /*af00*/  LDSM.16.M88.4 R212, [R239+0x10080] ;  /* 0x01008000efd4783b */ /* 0x000fee0000000200 */
[C---:B-1----:R-:W-:Y:S08]  /*af10*/  HMMA.16816.F32.BF16 R172, R208.reuse, R142, R172 ;  /* 0x0000008ed0ac723c */ /* 0x042ff000000418ac */
[----:B------:R-:W-:Y:S01]  /*af20*/  HMMA.16816.F32.BF16 R180, R208, R122, R180 ;  /* 0x0000007ad0b4723c */ /* 0x000fe200000418b4 */
[----:B------:R-:W0:Y:S07]  /*af30*/  LDSM.16.MT88.4 R208, [R2+0x6000] ;  /* 0x0060000002d0783b */ /* 0x000e2e0000004200 */
[C---:B--2---:R-:W-:Y:S08]  /*af40*/  HMMA.16816.F32.BF16 R164, R204.reuse, R142, R164 ;  /* 0x0000008ecca4723c */ /* 0x044ff000000418a4 */
[----:B------:R-:W-:Y:S01]  /*af50*/  HMMA.16816.F32.BF16 R176, R204, R122, R176 ;  /* 0x0000007accb0723c */ /* 0x000fe200000418b0 */
[----:B------:R-:W1:Y:S07]  /*af60*/  LDSM.16.M88.4 R204, [R239+0x18080] ;  /* 0x01808000efcc783b */ /* 0x000e6e0000000200 */
[C---:B---3--:R-:W-:Y:S08]  /*af70*/  HMMA.16816.F32.BF16 R232, R200.reuse, R142, R232 ;  /* 0x0000008ec8e8723c */ /* 0x048ff000000418e8 */
[----:B------:R-:W-:Y:S01]  /*af80*/  HMMA.16816.F32.BF16 R228, R200, R122, R228 ;  /* 0x0000007ac8e4723c */ /* 0x000fe200000418e4 */
[----:B------:R-:W2:Y:S07]  /*af90*/  LDSM.16.MT88.4 R200, [R2+0x6080] ;  /* 0x0060800002c8783b */ /* 0x000eae0000004200 */
[C---:B----4-:R-:W-:Y:S08]  /*afa0*/  HMMA.16816.F32.BF16 R192, R196.reuse, R142, R192 ;  /* 0x0000008ec4c0723c */ /* 0x050ff000000418c0 */
[----:B------:R-:W-:Y:S01]  /*afb0*/  HMMA.16816.F32.BF16 R136, R196, R122, R136 ;  /* 0x0000007ac488723c */ /* 0x000fe20000041888 */
[----:B------:R-:W3:Y:S07]  /*afc0*/  LDSM.16.MT88.4 R196, [R243+0x6000] ;  /* 0x00600000f3c4783b */ /* 0x000eee0000004200 */
[C---:B------:R-:W-:Y:S08]  /*afd0*/  HMMA.16816.F32.BF16 R128, R160.reuse, R142, R128 ;  /* 0x0000008ea080723c */ /* 0x040ff00000041880 */
[----:B------:R-:W-:Y:S01]  /*afe0*/  HMMA.16816.F32.BF16 R168, R160, R122, R168 ;  /* 0x0000007aa0a8723c */ /* 0x000fe200000418a8 */
[----:B------:R-:W4:Y:S07]  /*aff0*/  LDSM.16.MT88.4 R160, [R243+0x6080] ;  /* 0x00608000f3a0783b */ /* 0x000f2e0000004200 */
[C---:B------:R-:W-:Y:S08]  /*b000*/  HMMA.16816.F32.BF16 R184, R156.reuse, R142, R184 ;  /* 0x0000008e9cb8723c */ /* 0x040ff000000418b8 */
[----:B------:R-:W-:Y:S01]  /*b010*/  HMMA.16816.F32.BF16 R152, R156, R122, R152 ;  /* 0x0000007a9c98723c */ /* 0x000fe20000041898 */
[----:B------:R-:W3:Y:S07]  /*b020*/  LDSM.16.MT88.4 R156, [R242+0x6000] ;  /* 0x00600000f29c783b */ /* 0x000eee0000004200 */
[C---:B------:R-:W-:Y:S01]  /*b030*/  HMMA.16816.F32.BF16 R140, R144.reuse, R142, R148 ;  /* 0x0000008e908c723c */ /* 0x040fe20000041894 */
[----:B------:R-:W3:Y:S07]  /*b040*/  LDSM.16.MT88.4 R148, [R242+0x6080] ;  /* 0x00608000f294783b */ /* 0x000eee0000004200 */
[----:B------:R-:W-:Y:S01]  /*b050*/  HMMA.16816.F32.BF16 R120, R144, R122, R124 ;  /* 0x0000007a9078723c */ /* 0x000fe2000004187c */
[----:B------:R-:W4:Y:S04]  /*b060*/  LDSM.16.MT88.4 R144, [R5+0x6000] ;  /* 0x006000000590783b */ /* 0x000f280000004200 */
[----:B------:R-:W4:Y:S03]  /*b070*/  LDSM.16.MT88.4 R124, [R5+0x6080] ;  /* 0x00608000057c783b */ /* 0x000f260000004200 */
[C---:B0-----:R-:W-:Y:S08]  /*b080*/  HMMA.16816.F32.BF16 R132, R208.reuse, R212, R132 ;  /* 0x000000d4d084723c */ /* 0x041ff00000041884 */
[----:B-1----:R-:W-:Y:S01]  /*b090*/  HMMA.16816.F32.BF16 R188, R208, R204, R188 ;  /* 0x000000ccd0bc723c */ /* 0x002fe200000418bc */
[----:B------:R-:W0:Y:S07]  /*b0a0*/  LDSM.16.MT88.4 R208, [R2+0x7000] ;  /* 0x0070000002d0783b */ /* 0x000e2e0000004200 */
[C---:B--2---:R-:W-:Y:S08]  /*b0b0*/  HMMA.16816.F32.BF16 R172, R200.reuse, R212, R172 ;  /* 0x000000d4c8ac723c */ /* 0x044ff000000418ac */
[----:B------:R-:W-:Y:S01]  /*b0c0*/  HMMA.16816.F32.BF16 R180, R200, R204, R180 ;  /* 0x000000ccc8b4723c */ /* 0x000fe200000418b4 */
[----:B------:R-:W1:Y:S07]  /*b0d0*/  LDSM.16.MT88.4 R200, [R2+0x7080] ;  /* 0x0070800002c8783b */ /* 0x000e6e0000004200 */
        /* <DEDUP_REMOVED lines=20> */
[----:B------:R-:W-:Y:S07]  /*b220*/  LDSM.16.MT88.4 R208, [R2+0x8000] ;  /* 0x0080000002d0783b */ /* 0x000fee0000004200 */
[C---:B-1----:R-:W-:Y:S08]  /*b230*/  HMMA.16816.F32.BF16 R172, R200.reuse, R214, R172 ;  /* 0x000000d6c8ac723c */ /* 0x042ff000000418ac */
[----:B------:R-:W-:Y:S01]  /*b240*/  HMMA.16816.F32.BF16 R180, R200, R206, R180 ;  /* 0x000000cec8b4723c */ /* 0x000fe200000418b4 */
[----:B------:R-:W-:Y:S07]  /*b250*/  LDSM.16.MT88.4 R200, [R2+0x8080] ;  /* 0x0080800002c8783b */ /* 0x000fee0000004200 */
[C---:B--2---:R-:W-:Y:S08]  /*b260*/  HMMA.16816.F32.BF16 R164, R196.reuse, R214, R164 ;  /* 0x000000d6c4a4723c */ /* 0x044ff000000418a4 */
[----:B------:R-:W-:Y:S01]  /*b270*/  HMMA.16816.F32.BF16 R176, R196, R206, R176 ;  /* 0x000000cec4b0723c */ /* 0x000fe200000418b0 */
[----:B------:R-:W-:Y:S07]  /*b280*/  LDSM.16.MT88.4 R196, [R243+0x8000] ;  /* 0x00800000f3c4783b */ /* 0x000fee0000004200 */
[C---:B---3--:R-:W-:Y:S08]  /*b290*/  HMMA.16816.F32.BF16 R232, R160.reuse, R214, R232 ;  /* 0x000000d6a0e8723c */ /* 0x048ff000000418e8 */
[----:B------:R-:W-:Y:S01]  /*b2a0*/  HMMA.16816.F32.BF16 R228, R160, R206, R228 ;  /* 0x000000cea0e4723c */ /* 0x000fe200000418e4 */
[----:B------:R-:W0:Y:S07]  /*b2b0*/  LDSM.16.M88.4 R160, [R245+0x10100] ;  /* 0x01010000f5a0783b */ /* 0x000e2e0000000200 */
[C---:B----4-:R-:W-:Y:S08]  /*b2c0*/  HMMA.16816.F32.BF16 R192, R156.reuse, R214, R192 ;  /* 0x000000d69cc0723c */ /* 0x050ff000000418c0 */
[----:B------:R-:W-:Y:S01]  /*b2d0*/  HMMA.16816.F32.BF16 R136, R156, R206, R136 ;  /* 0x000000ce9c88723c */ /* 0x000fe20000041888 */
[----:B------:R-:W-:Y:S07]  /*b2e0*/  LDSM.16.M88.4 R156, [R245+0x18100] ;  /* 0x01810000f59c783b */ /* 0x000fee0000000200 */
[C---:B------:R-:W-:Y:S08]  /*b2f0*/  HMMA.16816.F32.BF16 R128, R148.reuse, R214, R128 ;  /* 0x000000d69480723c */ /* 0x040ff00000041880 */
[----:B------:R-:W-:Y:S01]  /*b300*/  HMMA.16816.F32.BF16 R168, R148, R206, R168 ;  /* 0x000000ce94a8723c */ /* 0x000fe200000418a8 */
[----:B------:R-:W-:Y:S07]  /*b310*/  LDSM.16.MT88.4 R148, [R243+0x8080] ;  /* 0x00808000f394783b */ /* 0x000fee0000004200 */
[C---:B------:R-:W-:Y:S08]  /*b320*/  HMMA.16816.F32.BF16 R184, R144.reuse, R214, R184 ;  /* 0x000000d690b8723c */ /* 0x040ff000000418b8 */
[----:B------:R-:W-:Y:S01]  /*b330*/  HMMA.16816.F32.BF16 R152, R144, R206, R152 ;  /* 0x000000ce9098723c */ /* 0x000fe20000041898 */
[----:B------:R-:W1:Y:S07]  /*b340*/  LDSM.16.MT88.4 R144, [R242+0x8000] ;  /* 0x00800000f290783b */ /* 0x000e6e0000004200 */
[C---:B------:R-:W-:Y:S01]  /*b350*/  HMMA.16816.F32.BF16 R212, R124.reuse, R214, R140 ;  /* 0x000000d67cd4723c */ /* 0x040fe2000004188c */
[----:B------:R-:W2:Y:S07]  /*b360*/  LDSM.16.MT88.4 R140, [R242+0x8080] ;  /* 0x00808000f28c783b */ /* 0x000eae0000004200 */
[----:B------:R-:W-:Y:S01]  /*b370*/  HMMA.16816.F32.BF16 R204, R124, R206, R120 ;  /* 0x000000ce7ccc723c */ /* 0x000fe20000041878 */
[----:B------:R-:W3:Y:S04]  /*b380*/  LDSM.16.MT88.4 R124, [R5+0x8000] ;  /* 0x00800000057c783b */ /* 0x000ee80000004200 */
[----:B------:R-:W4:Y:S03]  /*b390*/  LDSM.16.MT88.4 R120, [R5+0x8080] ;  /* 0x008080000578783b */ /* 0x000f260000004200 */
[-C--:B0-----:R-:W-:Y:S08]  /*b3a0*/  HMMA.16816.F32.BF16 R164, R196, R160.reuse, R164 ;  /* 0x000000a0c4a4723c */ /* 0x081ff000000418a4 */
[-C--:B-1----:R-:W-:Y:S08]  /*b3b0*/  HMMA.16816.F32.BF16 R192, R144, R160.reuse, R192 ;  /* 0x000000a090c0723c */ /* 0x082ff000000418c0 */
[-C--:B--2---:R-:W-:Y:S08]  /*b3c0*/  HMMA.16816.F32.BF16 R128, R140, R160.reuse, R128 ;  /* 0x000000a08c80723c */ /* 0x084ff00000041880 */
[C---:B---3--:R-:W-:Y:S08]  /*b3d0*/  HMMA.16816.F32.BF16 R184, R124.reuse, R160, R184 ;  /* 0x000000a07cb8723c */ /* 0x048ff000000418b8 */
[----:B------:R-:W-:Y:S01]  /*b3e0*/  HMMA.16816.F32.BF16 R152, R124, R156, R152 ;  /* 0x0000009c7c98723c */ /* 0x000fe20000041898 */
[----:B------:R-:W0:Y:S07]  /*b3f0*/  LDSM.16.MT88.4 R124, [R243+0x9000] ;  /* 0x00900000f37c783b */ /* 0x000e2e0000004200 */
[C---:B----4-:R-:W-:Y:S08]  /*b400*/  HMMA.16816.F32.BF16 R212, R120.reuse, R160, R212 ;  /* 0x000000a078d4723c */ /* 0x050ff000000418d4 */
[-C--:B------:R-:W-:Y:S01]  /*b410*/  HMMA.16816.F32.BF16 R204, R120, R156.reuse, R204 ;  /* 0x0000009c78cc723c */ /* 0x080fe200000418cc */
[----:B------:R-:W1:Y:S07]  /*b420*/  LDSM.16.MT88.4 R120, [R243+0x9080] ;  /* 0x00908000f378783b */ /* 0x000e6e0000004200 */
[-C--:B------:R-:W-:Y:S01]  /*b430*/  HMMA.16816.F32.BF16 R168, R140, R156.reuse, R168 ;  /* 0x0000009c8ca8723c */ /* 0x080fe200000418a8 */
[----:B------:R-:W2:Y:S07]  /*b440*/  LDSM.16.MT88.4 R140, [R2+0x9080] ;  /* 0x00908000028c783b */ /* 0x000eae0000004200 */
[-C--:B------:R-:W-:Y:S01]  /*b450*/  HMMA.16816.F32.BF16 R136, R144, R156.reuse, R136 ;  /* 0x0000009c9088723c */ /* 0x080fe20000041888 */
[----:B------:R-:W3:Y:S07]  /*b460*/  LDSM.16.MT88.4 R144, [R2+0x9000] ;  /* 0x009000000290783b */ /* 0x000eee0000004200 */
        /* <DEDUP_REMOVED lines=10> */
[----:B------:R-:W4:Y:S07]  /*b510*/  LDSM.16.MT88.4 R208, [R5+0x9080] ;  /* 0x0090800005d0783b */ /* 0x000f2e0000004200 */
[C---:B0-----:R-:W-:Y:S08]  /*b520*/  HMMA.16816.F32.BF16 R164, R124.reuse, R162, R164 ;  /* 0x000000a27ca4723c */ /* 0x041ff000000418a4 */
[----:B------:R-:W-:Y:S01]  /*b530*/  HMMA.16816.F32.BF16 R176, R124, R158, R176 ;  /* 0x0000009e7cb0723c */ /* 0x000fe200000418b0 */
[----:B------:R-:W0:Y:S07]  /*b540*/  LDSM.16.M88.4 R124, [R239+0x10100] ;  /* 0x01010000ef7c783b */ /* 0x000e2e0000000200 */
[C---:B-1----:R-:W-:Y:S08]  /*b550*/  HMMA.16816.F32.BF16 R232, R120.reuse, R162, R232 ;  /* 0x000000a278e8723c */ /* 0x042ff000000418e8 */
[----:B------:R-:W-:Y:S01]  /*b560*/  HMMA.16816.F32.BF16 R228, R120, R158, R228 ;  /* 0x0000009e78e4723c */ /* 0x000fe200000418e4 */
[----:B------:R-:W1:Y:S07]  /*b570*/  LDSM.16.M88.4 R120, [R239+0x18100] ;  /* 0x01810000ef78783b */ /* 0x000e6e0000000200 */
[C---:B--2---:R-:W-:Y:S08]  /*b580*/  HMMA.16816.F32.BF16 R172, R140.reuse, R162, R172 ;  /* 0x000000a28cac723c */ /* 0x044ff000000418ac */
[----:B------:R-:W-:Y:S01]  /*b590*/  HMMA.16816.F32.BF16 R180, R140, R158, R180 ;  /* 0x0000009e8cb4723c */ /* 0x000fe200000418b4 */
[----:B------:R-:W2:Y:S07]  /*b5a0*/  LDSM.16.MT88.4 R140, [R242+0xa000] ;  /* 0x00a00000f28c783b */ /* 0x000eae0000004200 */
[C---:B---3--:R-:W-:Y:S08]  /*b5b0*/  HMMA.16816.F32.BF16 R132, R144.reuse, R162, R132 ;  /* 0x000000a29084723c */ /* 0x048ff00000041884 */
[----:B------:R-:W-:Y:S01]  /*b5c0*/  HMMA.16816.F32.BF16 R188, R144, R158, R188 ;  /* 0x0000009e90bc723c */ /* 0x000fe200000418bc */
[----:B------:R-:W3:Y:S07]  /*b5d0*/  LDSM.16.MT88.4 R144, [R243+0xa080] ;  /* 0x00a08000f390783b */ /* 0x000eee0000004200 */
[C---:B------:R-:W-:Y:S08]  /*b5e0*/  HMMA.16816.F32.BF16 R192, R224.reuse, R162, R192 ;  /* 0x000000a2e0c0723c */ /* 0x040ff000000418c0 */
[-C--:B------:R-:W-:Y:S01]  /*b5f0*/  HMMA.16816.F32.BF16 R136, R224, R158.reuse, R136 ;  /* 0x0000009ee088723c */ /* 0x080fe20000041888 */
[----:B------:R-:W-:Y:S07]  /*b600*/  LDSM.16.MT88.4 R224, [R243+0xb080] ;  /* 0x00b08000f3e0783b */ /* 0x000fee0000004200 */
[-C--:B------:R-:W-:Y:S08]  /*b610*/  HMMA.16816.F32.BF16 R168, R220, R158.reuse, R168 ;  /* 0x0000009edca8723c */ /* 0x080ff000000418a8 */
[-C--:B------:R-:W-:Y:S08]  /*b620*/  HMMA.16816.F32.BF16 R152, R216, R158.reuse, R152 ;  /* 0x0000009ed898723c */ /* 0x080ff00000041898 */
[----:B----4-:R-:W-:Y:S01]  /*b630*/  HMMA.16816.F32.BF16 R156, R208, R158, R204 ;  /* 0x0000009ed09c723c */ /* 0x010fe200000418cc */
[----:B------:R-:W-:Y:S07]  /*b640*/  LDSM.16.MT88.4 R204, [R5+0xa000] ;  /* 0x00a0000005cc783b */ /* 0x000fee0000004200 */
[C---:B0-----:R-:W-:Y:S08]  /*b650*/  HMMA.16816.F32.BF16 R132, R200.reuse, R124, R132 ;  /* 0x0000007cc884723c */ /* 0x041ff00000041884 */
[----:B-1----:R-:W-:Y:S01]  /*b660*/  HMMA.16816.F32.BF16 R188, R200, R120, R188 ;  /* 0x00000078c8bc723c */ /* 0x002fe200000418bc */
[----:B------:R-:W0:Y:S07]  /*b670*/  LDSM.16.MT88.4 R200, [R242+0xa080] ;  /* 0x00a08000f2c8783b */ /* 0x000e2e0000004200 */
[C---:B------:R-:W-:Y:S08]  /*b680*/  HMMA.16816.F32.BF16 R172, R196.reuse, R124, R172 ;  /* 0x0000007cc4ac723c */ /* 0x040ff000000418ac */
[----:B------:R-:W-:Y:S01]  /*b690*/  HMMA.16816.F32.BF16 R180, R196, R120, R180 ;  /* 0x00000078c4b4723c */ /* 0x000fe200000418b4 */
[----:B------:R-:W1:Y:S07]  /*b6a0*/  LDSM.16.MT88.4 R196, [R5+0xa080] ;  /* 0x00a0800005c4783b */ /* 0x000e6e0000004200 */
[-C--:B--2---:R-:W-:Y:S08]  /*b6b0*/  HMMA.16816.F32.BF16 R192, R140, R124.reuse, R192 ;  /* 0x0000007c8cc0723c */ /* 0x084ff000000418c0 */
[C---:B------:R-:W-:Y:S08]  /*b6c0*/  HMMA.16816.F32.BF16 R164, R148.reuse, R124, R164 ;  /* 0x0000007c94a4723c */ /* 0x040ff000000418a4 */
[----:B------:R-:W-:Y:S01]  /*b6d0*/  HMMA.16816.F32.BF16 R176, R148, R120, R176 ;  /* 0x0000007894b0723c */ /* 0x000fe200000418b0 */
[----:B------:R-:W2:Y:S07]  /*b6e0*/  LDSM.16.MT88.4 R148, [R2+0xb000] ;  /* 0x00b000000294783b */ /* 0x000eae0000004200 */
[C---:B---3--:R-:W-:Y:S08]  /*b6f0*/  HMMA.16816.F32.BF16 R232, R144.reuse, R124, R232 ;  /* 0x0000007c90e8723c */ /* 0x048ff000000418e8 */
[-C--:B------:R-:W-:Y:S01]  /*b700*/  HMMA.16816.F32.BF16 R228, R144, R120.reuse, R228 ;  /* 0x0000007890e4723c */ /* 0x080fe200000418e4 */
[----:B------:R-:W3:Y:S07]  /*b710*/  LDSM.16.MT88.4 R144, [R2+0xb080] ;  /* 0x00b080000290783b */ /* 0x000eee0000004200 */
[----:B------:R-:W-:Y:S01]  /*b720*/  HMMA.16816.F32.BF16 R140, R140, R120, R136 ;  /* 0x000000788c8c723c */ /* 0x000fe20000041888 */
[----:B------:R-:W4:Y:S07]  /*b730*/  LDSM.16.MT88.4 R136, [R243+0xb000] ;  /* 0x00b00000f388783b */ /* 0x000f2e0000004200 */
[-C--:B------:R-:W-:Y:S01]  /*b740*/  HMMA.16816.F32.BF16 R128, R220, R162.reuse, R128 ;  /* 0x000000a2dc80723c */ /* 0x080fe20000041880 */
[----:B------:R-:W2:Y:S07]  /*b750*/  LDSM.16.MT88.4 R220, [R242+0xb000] ;  /* 0x00b00000f2dc783b */ /* 0x000eae0000004200 */
[-C--:B------:R-:W-:Y:S01]  /*b760*/  HMMA.16816.F32.BF16 R184, R216, R162.reuse, R184 ;  /* 0x000000a2d8b8723c */ /* 0x080fe200000418b8 */
[----:B------:R-:W2:Y:S07]  /*b770*/  LDSM.16.MT88.4 R216, [R242+0xb080] ;  /* 0x00b08000f2d8783b */ /* 0x000eae0000004200 */
[----:B------:R-:W-:Y:S01]  /*b780*/  HMMA.16816.F32.BF16 R160, R208, R162, R212 ;  /* 0x000000a2d0a0723c */ /* 0x000fe200000418d4 */
[----:B------:R-:W2:Y:S04]  /*b790*/  LDSM.16.MT88.4 R212, [R5+0xb000] ;  /* 0x00b0000005d4783b */ /* 0x000ea80000004200 */
[----:B------:R-:W2:Y:S03]  /*b7a0*/  LDSM.16.MT88.4 R208, [R5+0xb080] ;  /* 0x00b0800005d0783b */ /* 0x000ea60000004200 */
[-C--:B0-----:R-:W-:Y:S08]  /*b7b0*/  HMMA.16816.F32.BF16 R128, R200, R124.reuse, R128 ;  /* 0x0000007cc880723c */ /* 0x081ff00000041880 */
[-C--:B------:R-:W-:Y:S08]  /*b7c0*/  HMMA.16816.F32.BF16 R184, R204, R124.reuse, R184 ;  /* 0x0000007cccb8723c */ /* 0x080ff000000418b8 */
[----:B-1----:R-:W-:Y:S08]  /*b7d0*/  HMMA.16816.F32.BF16 R160, R196, R124, R160 ;  /* 0x0000007cc4a0723c */ /* 0x002ff000000418a0 */
[-C--:B------:R-:W-:Y:S01]  /*b7e0*/  HMMA.16816.F32.BF16 R168, R200, R120.reuse, R168 ;  /* 0x00000078c8a8723c */ /* 0x080fe200000418a8 */
[----:B------:R-:W-:Y:S07]  /*b7f0*/  LDSM.16.MT88.4 R200, [R2+0xc080] ;  /* 0x00c0800002c8783b */ /* 0x000fee0000004200 */
[----:B------:R-:W-:Y:S01]  /*b800*/  HMMA.16816.F32.BF16 R156, R196, R120, R156 ;  /* 0x00000078c49c723c */ /* 0x000fe2000004189c */
[----:B------:R-:W-:Y:S07]  /*b810*/  LDSM.16.MT88.4 R196, [R243+0xc000] ;  /* 0x00c00000f3c4783b */ /* 0x000fee0000004200 */
[C---:B--2---:R-:W-:Y:S08]  /*b820*/  HMMA.16816.F32.BF16 R132, R148.reuse, R126, R132 ;  /* 0x0000007e9484723c */ /* 0x044ff00000041884 */
[----:B------:R-:W-:Y:S01]  /*b830*/  HMMA.16816.F32.BF16 R188, R148, R122, R188 ;  /* 0x0000007a94bc723c */ /* 0x000fe200000418bc */
[----:B------:R-:W0:Y:S07]  /*b840*/  LDSM.16.M88.4 R148, [R245+0x10180] ;  /* 0x01018000f594783b */ /* 0x000e2e0000000200 */
[C---:B---3--:R-:W-:Y:S08]  /*b850*/  HMMA.16816.F32.BF16 R172, R144.reuse, R126, R172 ;  /* 0x0000007e90ac723c */ /* 0x048ff000000418ac */
[----:B------:R-:W-:Y:S01]  /*b860*/  HMMA.16816.F32.BF16 R180, R144, R122, R180 ;  /* 0x0000007a90b4723c */ /* 0x000fe200000418b4 */
[----:B------:R-:W-:Y:S07]  /*b870*/  LDSM.16.MT88.4 R144, [R243+0xc080] ;  /* 0x00c08000f390783b */ /* 0x000fee0000004200 */
[C---:B----4-:R-:W-:Y:S08]  /*b880*/  HMMA.16816.F32.BF16 R164, R136.reuse, R126, R164 ;  /* 0x0000007e88a4723c */ /* 0x050ff000000418a4 */
[----:B------:R-:W-:Y:S01]  /*b890*/  HMMA.16816.F32.BF16 R176, R136, R122, R176 ;  /* 0x0000007a88b0723c */ /* 0x000fe200000418b0 */
[----:B------:R-:W1:Y:S07]  /*b8a0*/  LDSM.16.M88.4 R136, [R245+0x18180] ;  /* 0x01818000f588783b */ /* 0x000e6e0000000200 */
[----:B------:R-:W-:Y:S01]  /*b8b0*/  HMMA.16816.F32.BF16 R152, R204, R120, R152 ;  /* 0x00000078cc98723c */ /* 0x000fe20000041898 */
[----:B------:R-:W2:Y:S07]  /*b8c0*/  LDSM.16.MT88.4 R204, [R2+0xc000] ;  /* 0x00c0000002cc783b */ /* 0x000eae0000004200 */
[C---:B------:R-:W-:Y:S08]  /*b8d0*/  HMMA.16816.F32.BF16 R232, R224.reuse, R126, R232 ;  /* 0x0000007ee0e8723c */ /* 0x040ff000000418e8 */
[----:B------:R-:W-:Y:S01]  /*b8e0*/  HMMA.16816.F32.BF16 R228, R224, R122, R228 ;  /* 0x0000007ae0e4723c */ /* 0x000fe200000418e4 */
[----:B------:R-:W-:Y:S07]  /*b8f0*/  LDSM.16.MT88.4 R224, [R243+0xd080] ;  /* 0x00d08000f3e0783b */ /* 0x000fee0000004200 */
[-C--:B------:R-:W-:Y:S08]  /*b900*/  HMMA.16816.F32.BF16 R192, R220, R126.reuse, R192 ;  /* 0x0000007edcc0723c */ /* 0x080ff000000418c0 */
[-C--:B------:R-:W-:Y:S08]  /*b910*/  HMMA.16816.F32.BF16 R128, R216, R126.reuse, R128 ;  /* 0x0000007ed880723c */ /* 0x080ff00000041880 */
[-C--:B------:R-:W-:Y:S08]  /*b920*/  HMMA.16816.F32.BF16 R184, R212, R126.reuse, R184 ;  /* 0x0000007ed4b8723c */ /* 0x080ff000000418b8 */
[C---:B------:R-:W-:Y:S01]  /*b930*/  HMMA.16816.F32.BF16 R160, R208.reuse, R126, R160 ;  /* 0x0000007ed0a0723c */ /* 0x040fe200000418a0 */
[----:B------:R-:W3:Y:S07]  /*b940*/  LDSM.16.MT88.4 R124, [R5+0xc080] ;  /* 0x00c08000057c783b */ /* 0x000eee0000004200 */
[-C--:B------:R-:W-:Y:S01]  /*b950*/  HMMA.16816.F32.BF16 R156, R208, R122.reuse, R156 ;  /* 0x0000007ad09c723c */ /* 0x080fe2000004189c */
[----:B------:R-:W-:Y:S07]  /*b960*/  LDSM.16.MT88.4 R208, [R5+0xd080] ;  /* 0x00d0800005d0783b */ /* 0x000fee0000004200 */
[-C--:B------:R-:W-:Y:S01]  /*b970*/  HMMA.16816.F32.BF16 R140, R220, R122.reuse, R140 ;  /* 0x0000007adc8c723c */ /* 0x080fe2000004188c */
[----:B------:R-:W-:Y:S07]  /*b980*/  LDSM.16.MT88.4 R220, [R242+0xd000] ;  /* 0x00d00000f2dc783b */ /* 0x000fee0000004200 */
[-C--:B------:R-:W-:Y:S01]  /*b990*/  HMMA.16816.F32.BF16 R168, R216, R122.reuse, R168 ;  /* 0x0000007ad8a8723c */ /* 0x080fe200000418a8 */
[----:B------:R-:W-:Y:S07]  /*b9a0*/  LDSM.16.MT88.4 R216, [R242+0xd080] ;  /* 0x00d08000f2d8783b */ /* 0x000fee0000004200 */
[----:B------:R-:W-:Y:S01]  /*b9b0*/  HMMA.16816.F32.BF16 R152, R212, R122, R152 ;  /* 0x0000007ad498723c */ /* 0x000fe20000041898 */
[----:B------:R-:W-:Y:S04]  /*b9c0*/  LDSM.16.MT88.4 R120, [R2+0xd000] ;  /* 0x00d000000278783b */ /* 0x000fe80000004200 */
[----:B------:R-:W-:Y:S03]  /*b9d0*/  LDSM.16.MT88.4 R212, [R5+0xd000] ;  /* 0x00d0000005d4783b */ /* 0x000fe60000004200 */
[C---:B0-----:R-:W-:Y:S08]  /*b9e0*/  HMMA.16816.F32.BF16 R172, R200.reuse, R148, R172 ;  /* 0x00000094c8ac723c */ /* 0x041ff000000418ac */
[----:B-1----:R-:W-:Y:S01]  /*b9f0*/  HMMA.16816.F32.BF16 R180, R200, R136, R180 ;  /* 0x00000088c8b4723c */ /* 0x002fe200000418b4 */
[----:B------:R-:W-:Y:S07]  /*ba00*/  LDSM.16.MT88.4 R200, [R242+0xc080] ;  /* 0x00c08000f2c8783b */ /* 0x000fee0000004200 */
[C---:B------:R-:W-:Y:S08]  /*ba10*/  HMMA.16816.F32.BF16 R164, R196.reuse, R148, R164 ;  /* 0x00000094c4a4723c */ /* 0x040ff000000418a4 */
[----:B------:R-:W-:Y:S01]  /*ba20*/  HMMA.16816.F32.BF16 R176, R196, R136, R176 ;  /* 0x00000088c4b0723c */ /* 0x000fe200000418b0 */
[----:B------:R-:W0:Y:S07]  /*ba30*/  LDSM.16.MT88.4 R196, [R242+0xc000] ;  /* 0x00c00000f2c4783b */ /* 0x000e2e0000004200 */
[C---:B------:R-:W-:Y:S08]  /*ba40*/  HMMA.16816.F32.BF16 R232, R144.reuse, R148, R232 ;  /* 0x0000009490e8723c */ /* 0x040ff000000418e8 */
[----:B------:R-:W-:Y:S01]  /*ba50*/  HMMA.16816.F32.BF16 R228, R144, R136, R228 ;  /* 0x0000008890e4723c */ /* 0x000fe200000418e4 */
[----:B------:R-:W1:Y:S07]  /*ba60*/  LDSM.16.MT88.4 R144, [R5+0xc000] ;  /* 0x00c000000590783b */ /* 0x000e6e0000004200 */
[C---:B--2---:R-:W-:Y:S08]  /*ba70*/  HMMA.16816.F32.BF16 R132, R204.reuse, R148, R132 ;  /* 0x00000094cc84723c */ /* 0x044ff00000041884 */
[----:B------:R-:W-:Y:S01]  /*ba80*/  HMMA.16816.F32.BF16 R188, R204, R136, R188 ;  /* 0x00000088ccbc723c */ /* 0x000fe200000418bc */
[----:B------:R-:W-:Y:S07]  /*ba90*/  LDSM.16.MT88.4 R204, [R2+0xe000] ;  /* 0x00e0000002cc783b */ /* 0x000fee0000004200 */
[C---:B---3--:R-:W-:Y:S08]  /*baa0*/  HMMA.16816.F32.BF16 R160, R124.reuse, R148, R160 ;  /* 0x000000947ca0723c */ /* 0x048ff000000418a0 */
[----:B------:R-:W-:Y:S01]  /*bab0*/  HMMA.16816.F32.BF16 R156, R124, R136, R156 ;  /* 0x000000887c9c723c */ /* 0x000fe2000004189c */
[----:B------:R-:W2:Y:S07]  /*bac0*/  LDSM.16.MT88.4 R124, [R2+0xd080] ;  /* 0x00d08000027c783b */ /* 0x000eae0000004200 */
[C---:B0-----:R-:W-:Y:S08]  /*bad0*/  HMMA.16816.F32.BF16 R192, R196.reuse, R148, R192 ;  /* 0x00000094c4c0723c */ /* 0x041ff000000418c0 */
[----:B------:R-:W-:Y:S01]  /*bae0*/  HMMA.16816.F32.BF16 R140, R196, R136, R140 ;  /* 0x00000088c48c723c */ /* 0x000fe2000004188c */
[----:B------:R-:W-:Y:S07]  /*baf0*/  LDSM.16.M88.4 R196, [R239+0x18180] ;  /* 0x01818000efc4783b */ /* 0x000fee0000000200 */
[C---:B------:R-:W-:Y:S08]  /*bb00*/  HMMA.16816.F32.BF16 R128, R200.reuse, R148, R128 ;  /* 0x00000094c880723c */ /* 0x040ff00000041880 */
[----:B------:R-:W-:Y:S01]  /*bb10*/  HMMA.16816.F32.BF16 R168, R200, R136, R168 ;  /* 0x00000088c8a8723c */ /* 0x000fe200000418a8 */
[----:B------:R-:W-:Y:S07]  /*bb20*/  LDSM.16.M88.4 R200, [R239+0x10180] ;  /* 0x01018000efc8783b */ /* 0x000fee0000000200 */
[C---:B-1----:R-:W-:Y:S08]  /*bb30*/  HMMA.16816.F32.BF16 R184, R144.reuse, R148, R184 ;  /* 0x0000009490b8723c */ /* 0x042ff000000418b8 */
[----:B------:R-:W-:Y:S01]  /*bb40*/  HMMA.16816.F32.BF16 R152, R144, R136, R152 ;  /* 0x000000889098723c */ /* 0x000fe20000041898 */
[----:B------:R-:W0:Y:S07]  /*bb50*/  LDSM.16.MT88.4 R144, [R243+0xd000] ;  /* 0x00d00000f390783b */ /* 0x000e2e0000004200 */
[C---:B------:R-:W-:Y:S08]  /*bb60*/  HMMA.16816.F32.BF16 R132, R120.reuse, R150, R132 ;  /* 0x000000967884723c */ /* 0x040ff00000041884 */
[----:B------:R-:W-:Y:S01]  /*bb70*/  HMMA.16816.F32.BF16 R188, R120, R138, R188 ;  /* 0x0000008a78bc723c */ /* 0x000fe200000418bc */
[----:B------:R-:W1:Y:S07]  /*bb80*/  LDSM.16.MT88.4 R120, [R2+0xe080] ;  /* 0x00e080000278783b */ /* 0x000e6e0000004200 */
[C---:B--2---:R-:W-:Y:S08]  /*bb90*/  HMMA.16816.F32.BF16 R172, R124.reuse, R150, R172 ;  /* 0x000000967cac723c */ /* 0x044ff000000418ac */
[-C--:B------:R-:W-:Y:S01]  /*bba0*/  HMMA.16816.F32.BF16 R180, R124, R138.reuse, R180 ;  /* 0x0000008a7cb4723c */ /* 0x080fe200000418b4 */
[----:B------:R-:W2:Y:S07]  /*bbb0*/  LDSM.16.MT88.4 R124, [R242+0xe000] ;  /* 0x00e00000f27c783b */ /* 0x000eae0000004200 */
[-C--:B------:R-:W-:Y:S08]  /*bbc0*/  HMMA.16816.F32.BF16 R228, R224, R138.reuse, R228 ;  /* 0x0000008ae0e4723c */ /* 0x080ff000000418e4 */
[-C--:B0-----:R-:W-:Y:S08]  /*bbd0*/  HMMA.16816.F32.BF16 R176, R144, R138.reuse, R176 ;  /* 0x0000008a90b0723c */ /* 0x081ff000000418b0 */
[-C--:B------:R-:W-:Y:S08]  /*bbe0*/  HMMA.16816.F32.BF16 R140, R220, R138.reuse, R140 ;  /* 0x0000008adc8c723c */ /* 0x080ff0000004188c */
[-C--:B------:R-:W-:Y:S08]  /*bbf0*/  HMMA.16816.F32.BF16 R168, R216, R138.reuse, R168 ;  /* 0x0000008ad8a8723c */ /* 0x080ff000000418a8 */
[-C--:B------:R-:W-:Y:S08]  /*bc00*/  HMMA.16816.F32.BF16 R152, R212, R138.reuse, R152 ;  /* 0x0000008ad498723c */ /* 0x080ff00000041898 */
[----:B------:R-:W-:Y:S01]  /*bc10*/  HMMA.16816.F32.BF16 R156, R208, R138, R156 ;  /* 0x0000008ad09c723c */ /* 0x000fe2000004189c */
[----:B------:R-:W0:Y:S07]  /*bc20*/  LDSM.16.MT88.4 R136, [R243+0xe000] ;  /* 0x00e00000f388783b */ /* 0x000e2e0000004200 */
[C---:B-1----:R-:W-:Y:S08]  /*bc30*/  HMMA.16816.F32.BF16 R172, R120.reuse, R200, R172 ;  /* 0x000000c878ac723c */ /* 0x042ff000000418ac */
[----:B------:R-:W-:Y:S01]  /*bc40*/  HMMA.16816.F32.BF16 R180, R120, R196, R180 ;  /* 0x000000c478b4723c */ /* 0x000fe200000418b4 */
[----:B------:R-:W1:Y:S07]  /*bc50*/  LDSM.16.MT88.4 R120, [R5+0xe000] ;  /* 0x00e000000578783b */ /* 0x000e6e0000004200 */
[-C--:B------:R-:W-:Y:S01]  /*bc60*/  HMMA.16816.F32.BF16 R164, R144, R150.reuse, R164 ;  /* 0x0000009690a4723c */ /* 0x080fe200000418a4 */
[----:B------:R-:W3:Y:S07]  /*bc70*/  LDSM.16.MT88.4 R144, [R243+0xe080] ;  /* 0x00e08000f390783b */ /* 0x000eee0000004200 */
[-C--:B------:R-:W-:Y:S08]  /*bc80*/  HMMA.16816.F32.BF16 R192, R220, R150.reuse, R192 ;  /* 0x00000096dcc0723c */ /* 0x080ff000000418c0 */
[-C--:B------:R-:W-:Y:S08]  /*bc90*/  HMMA.16816.F32.BF16 R184, R212, R150.reuse, R184 ;  /* 0x00000096d4b8723c */ /* 0x080ff000000418b8 */
[----:B------:R-:W-:Y:S01]  /*bca0*/  HMMA.16816.F32.BF16 R232, R224, R150, R232 ;  /* 0x00000096e0e8723c */ /* 0x000fe200000418e8 */
[----:B------:R-:W4:Y:S07]  /*bcb0*/  S2R R249, SR_TID.X ;  /* 0x0000000000f97919 */ /* 0x000f2e0000002100 */
[----:B--2---:R-:W-:Y:S08]  /*bcc0*/  HMMA.16816.F32.BF16 R140, R124, R196, R140 ;  /* 0x000000c47c8c723c */ /* 0x004ff0000004188c */
[C---:B0-----:R-:W-:Y:S08]  /*bcd0*/  HMMA.16816.F32.BF16 R164, R136.reuse, R200, R164 ;  /* 0x000000c888a4723c */ /* 0x041ff000000418a4 */
[-C--:B------:R-:W-:Y:S01]  /*bce0*/  HMMA.16816.F32.BF16 R176, R136, R196.reuse, R176 ;  /* 0x000000c488b0723c */ /* 0x080fe200000418b0 */
[----:B------:R-:W-:Y:S07]  /*bcf0*/  LDSM.16.MT88.4 R136, [R5+0xf000] ;  /* 0x00f000000588783b */ /* 0x000fee0000004200 */
[-C--:B-1----:R-:W-:Y:S08]  /*bd00*/  HMMA.16816.F32.BF16 R152, R120, R196.reuse, R152 ;  /* 0x000000c47898723c */ /* 0x082ff00000041898 */
[----:B---3--:R-:W-:Y:S08]  /*bd10*/  HMMA.16816.F32.BF16 R228, R144, R196, R228 ;  /* 0x000000c490e4723c */ /* 0x008ff000000418e4 */
[----:B------:R-:W-:Y:S01]  /*bd20*/  HMMA.16816.F32.BF16 R160, R208, R150, R160 ;  /* 0x00000096d0a0723c */ /* 0x000fe200000418a0 */
[----:B------:R-:W0:Y:S04]  /*bd30*/  S2R R241, SR_CTAID.X ;  /* 0x0000000000f17919 */ /* 0x000e280000002500 */
[----:B------:R-:W1:Y:S03]  /*bd40*/  S2R R240, SR_CTAID.X ;  /* 0x0000000000f07919 */ /* 0x000e660000002500 */
[-C--:B------:R-:W-:Y:S01]  /*bd50*/  HMMA.16816.F32.BF16 R192, R124, R200.reuse, R192 ;  /* 0x000000c87cc0723c */ /* 0x080fe200000418c0 */
[----:B------:R-:W2:Y:S07]  /*bd60*/  LDSM.16.MT88.4 R124, [R5+0xe080] ;  /* 0x00e08000057c783b */ /* 0x000eae0000004200 */
[-C--:B------:R-:W-:Y:S01]  /*bd70*/  HMMA.16816.F32.BF16 R132, R204, R200.reuse, R132 ;  /* 0x000000c8cc84723c */ /* 0x080fe20000041884 */
[----:B------:R-:W3:Y:S04]  /*bd80*/  S2R R220, SR_CTAID.X ;  /* 0x0000000000dc7919 */ /* 0x000ee80000002500 */
[----:B------:R-:W-:Y:S03]  /*bd90*/  LDSM.16.MT88.4 R212, [R2+0xf000] ;  /* 0x00f0000002d4783b */ /* 0x000fe60000004200 */
[-C--:B------:R-:W-:Y:S01]  /*bda0*/  HMMA.16816.F32.BF16 R184, R120, R200.reuse, R184 ;  /* 0x000000c878b8723c */ /* 0x080fe200000418b8 */
[----:B------:R0:W-:Y:S07]  /*bdb0*/  LDSM.16.MT88.4 R120, [R5+0xf080] ;  /* 0x00f080000578783b */ /* 0x0001ee0000004200 */
[----:B------:R-:W-:Y:S01]  /*bdc0*/  HMMA.16816.F32.BF16 R232, R144, R200, R232 ;  /* 0x000000c890e8723c */ /* 0x000fe200000418e8 */
[----:B0-----:R-:W0:Y:S04]  /*bdd0*/  S2R R5, SR_TID.X ;  /* 0x0000000000057919 */ /* 0x001e280000002100 */
[----:B------:R-:W3:Y:S01]  /*bde0*/  LDSM.16.MT88.4 R144, [R242+0xf000] ;  /* 0x00f00000f290783b */ /* 0x000ee20000004200 */
[----:B----4-:R-:W-:-:S02]  /*bdf0*/  LOP3.LUT R249, R249, 0x3, RZ, 0xc0, !PT ;  /* 0x00000003f9f97812 */ /* 0x010fc400078ec0ff */
[----:B------:R-:W-:Y:S01]  /*be00*/  HMMA.16816.F32.BF16 R188, R204, R196, R188 ;  /* 0x000000c4ccbc723c */ /* 0x000fe200000418bc */
[----:B------:R-:W4:Y:S02]  /*be10*/  LDSM.16.MT88.4 R204, [R243+0xf000] ;  /* 0x00f00000f3cc783b */ /* 0x000f240000004200 */
[----:B------:R-:W-:Y:S02]  /*be20*/  IMAD.SHL.U32 R239, R249, 0x2, RZ ;  /* 0x00000002f9ef7824 */ /* 0x000fe400078e00ff */
[----:B------:R-:W4:Y:S01]  /*be30*/  LDSM.16.MT88.4 R208, [R2+0xf080] ;  /* 0x00f0800002d0783b */ /* 0x000f220000004200 */
[C---:B0-----:R-:W-:Y:S02]  /*be40*/  LOP3.LUT R251, R5.reuse, 0x1c, RZ, 0xc0, !PT ;  /* 0x0000001c05fb7812 */ /* 0x041fe400078ec0ff */
[----:B------:R-:W-:-:S04]  /*be50*/  LOP3.LUT R5, R5, 0xe0, RZ, 0xc0, !PT ;  /* 0x000000e005057812 */ /* 0x000fc800078ec0ff */
[----:B------:R-:W-:Y:S02]  /*be60*/  LEA.HI R5, R5, R239, RZ, 0x1e ;  /* 0x000000ef05057211 */ /* 0x000fe400078ff0ff */
[----:B------:R-:W0:Y:S01]  /*be70*/  S2R R239, SR_CTAID.X ;  /* 0x0000000000ef7919 */ /* 0x000e220000002500 */
[C---:B--2---:R-:W-:Y:S08]  /*be80*/  HMMA.16816.F32.BF16 R160, R124.reuse, R200, R160 ;  /* 0x000000c87ca0723c */ /* 0x044ff000000418a0 */
[----:B------:R-:W-:Y:S01]  /*be90*/  HMMA.16816.F32.BF16 R156, R124, R196, R156 ;  /* 0x000000c47c9c723c */ /* 0x000fe2000004189c */
[----:B------:R-:W-:Y:S01]  /*bea0*/  IMAD.SHL.U32 R241, R241, 0x80, RZ ;  /* 0x00000080f1f17824 */ /* 0x000fe200078e00ff */
[----:B-1----:R-:W-:-:S04]  /*beb0*/  SHF.L.U32 R240, R240, 0x7, RZ ;  /* 0x00000007f0f07819 */ /* 0x002fc800000006ff */
[C---:B------:R-:W-:Y:S02]  /*bec0*/  LEA.HI R241, R251.reuse, R241, RZ, 0x1e ;  /* 0x000000f1fbf17211 */ /* 0x040fe400078ff0ff */
[----:B------:R-:W-:Y:S01]  /*bed0*/  LEA.HI R240, R251, R240, RZ, 0x1e ;  /* 0x000000f0fbf07211 */ /* 0x000fe200078ff0ff */
[----:B---3--:R-:W-:Y:S01]  /*bee0*/  HMMA.16816.F32.BF16 R192, R144, R202, R192 ;  /* 0x000000ca90c0723c */ /* 0x008fe200000418c0 */
[----:B------:R-:W-:Y:S02]  /*bef0*/  IADD3 R241, R241, 0x78, RZ ;  /* 0x00000078f1f17810 */ /* 0x000fe40007ffe0ff */
[----:B------:R-:W-:-:S05]  /*bf00*/  IADD3 R240, R240, 0x70, RZ ;  /* 0x00000070f0f07810 */ /* 0x000fca0007ffe0ff */
[----:B------:R-:W-:Y:S01]  /*bf10*/  HMMA.16816.F32.BF16 R140, R144, R198, R140 ;  /* 0x000000c6908c723c */ /* 0x000fe2000004188c */
[----:B0-----:R-:W-:-:S06]  /*bf20*/  IMAD.SHL.U32 R239, R239, 0x80, RZ ;  /* 0x00000080efef7824 */ /* 0x001fcc00078e00ff */
[----:B------:R-:W-:Y:S01]  /*bf30*/  IADD3 R144, P0, R5, UR4, RZ ;  /* 0x0000000405907c10 */ /* 0x000fe2000ff1e0ff */
[----:B------:R-:W-:Y:S01]  /*bf40*/  HMMA.16816.F32.BF16 R160, R120, R202, R160 ;  /* 0x000000ca78a0723c */ /* 0x000fe200000418a0 */
[----:B------:R-:W-:Y:S02]  /*bf50*/  LEA.HI R239, R251, R239, RZ, 0x1e ;  /* 0x000000effbef7211 */ /* 0x000fe400078ff0ff */
[C---:B------:R-:W-:Y:S01]  /*bf60*/  ISETP.GT.U32.AND P1, PT, R144.reuse, R241, PT ;  /* 0x000000f19000720c */ /* 0x040fe20003f24070 */
[----:B------:R-:W-:Y:S01]  /*bf70*/  IMAD.X R145, RZ, RZ, UR5, P0 ;  /* 0x00000005ff917e24 */ /* 0x000fe200080e06ff */
[----:B------:R-:W-:-:S03]  /*bf80*/  ISETP.GT.U32.AND P2, PT, R144, R240, PT ;  /* 0x000000f09000720c */ /* 0x000fc60003f44070 */
[----:B------:R-:W-:Y:S01]  /*bf90*/  HMMA.16816.F32.BF16 R156, R120, R198, R156 ;  /* 0x000000c6789c723c */ /* 0x000fe2000004189c */
[C---:B------:R-:W-:Y:S02]  /*bfa0*/  ISETP.GT.U32.AND.EX P1, PT, R145.reuse, RZ, PT, P1 ;  /* 0x000000ff9100720c */ /* 0x040fe40003f24110 */
[----:B------:R-:W-:Y:S01]  /*bfb0*/  ISETP.GT.U32.AND.EX P2, PT, R145, RZ, PT, P2 ;  /* 0x000000ff9100720c */ /* 0x000fe20003f44120 */
[----:B------:R-:W-:Y:S01]  /*bfc0*/  IMAD.SHL.U32 R220, R220, 0x80, RZ ;  /* 0x00000080dcdc7824 */ /* 0x000fe200078e00ff */
[----:B------:R-:W-:Y:S02]  /*bfd0*/  LEA.HI R221, R251, 0x60, RZ, 0x1e ;  /* 0x00000060fbdd7811 */ /* 0x000fe400078ff0ff */
[C---:B------:R-:W-:Y:S02]  /*bfe0*/  IADD3 R120, P3, R144.reuse, 0x40, RZ ;  /* 0x0000004090787810 */ /* 0x040fe40007f7e0ff */
[----:B------:R-:W-:Y:S02]  /*bff0*/  IADD3 R121, P4, R144, 0x41, RZ ;  /* 0x0000004190797810 */ /* 0x000fe40007f9e0ff */
[----:B------:R-:W-:Y:S01]  /*c000*/  IADD3 R239, R239, 0x68, RZ ;  /* 0x00000068efef7810 */ /* 0x000fe20007ffe0ff */
[----:B------:R-:W-:Y:S01]  /*c010*/  IMAD.X R122, RZ, RZ, R145, P3 ;  /* 0x000000ffff7a7224 */ /* 0x000fe200018e0691 */
[----:B------:R-:W-:-:S02]  /*c020*/  SEL R5, RZ, 0x1, !P1 ;  /* 0x00000001ff057807 */ /* 0x000fc40004800000 */
[----:B------:R-:W-:Y:S01]  /*c030*/  SEL R124, RZ, 0x1fffe, !P2 ;  /* 0x0001fffeff7c7807 */ /* 0x000fe20005000000 */
[----:B------:R-:W-:Y:S01]  /*c040*/  IMAD.IADD R220, R220, 0x1, R221 ;  /* 0x00000001dcdc7824 */ /* 0x000fe200078e02dd */
[----:B------:R-:W-:Y:S02]  /*c050*/  ISETP.GT.U32.AND P0, PT, R121, R239, PT ;  /* 0x000000ef7900720c */ /* 0x000fe40003f04070 */
[----:B------:R-:W-:Y:S02]  /*c060*/  IADD3.X R123, RZ, R145, RZ, P4, !PT ;  /* 0x00000091ff7b7210 */ /* 0x000fe400027fe4ff */
[----:B------:R-:W-:Y:S01]  /*c070*/  ISETP.GT.U32.AND P1, PT, R120, R239, PT ;  /* 0x000000ef7800720c */ /* 0x000fe20003f24070 */
[----:B------:R-:W-:Y:S01]  /*c080*/  IMAD.IADD R5, R5, 0x1, R124 ;  /* 0x0000000105057824 */ /* 0x000fe200078e027c */
[----:B------:R-:W-:Y:S02]  /*c090*/  ISETP.GT.U32.AND.EX P0, PT, R123, RZ, PT, P0 ;  /* 0x000000ff7b00720c */ /* 0x000fe40003f04100 */
[----:B------:R-:W-:-:S02]  /*c0a0*/  ISETP.GT.U32.AND.EX P1, PT, R122, RZ, PT, P1 ;  /* 0x000000ff7a00720c */ /* 0x000fc40003f24110 */
[-C--:B------:R-:W-:Y:S01]  /*c0b0*/  ISETP.GT.U32.AND P3, PT, R120, R220.reuse, PT ;  /* 0x000000dc7800720c */ /* 0x080fe20003f64070 */
[----:B----4-:R-:W-:Y:S01]  /*c0c0*/  HMMA.16816.F32.BF16 R164, R204, R202, R164 ;  /* 0x000000cacca4723c */ /* 0x010fe200000418a4 */
[----:B------:R-:W-:Y:S02]  /*c0d0*/  ISETP.GT.U32.AND P2, PT, R121, R220, PT ;  /* 0x000000dc7900720c */ /* 0x000fe40003f44070 */
[----:B------:R-:W-:Y:S02]  /*c0e0*/  LOP3.LUT R5, R5, 0x3, RZ, 0xc0, !PT ;  /* 0x0000000305057812 */ /* 0x000fe400078ec0ff */
[----:B------:R-:W-:-:S03]  /*c0f0*/  SEL R124, RZ, 0x7fff8, !P1 ;  /* 0x0007fff8ff7c7807 */ /* 0x000fc60004800000 */
[----:B------:R-:W-:Y:S01]  /*c100*/  HMMA.16816.F32.BF16 R176, R204, R198, R176 ;  /* 0x000000c6ccb0723c */ /* 0x000fe200000418b0 */
[----:B------:R-:W-:-:S06]  /*c110*/  ISETP.GT.U32.AND.EX P1, PT, R122, RZ, PT, P3 ;  /* 0x000000ff7a00720c */ /* 0x000fcc0003f24130 */
[----:B------:R-:W-:Y:S01]  /*c120*/  SEL R204, RZ, 0x4, !P0 ;  /* 0x00000004ffcc7807 */ /* 0x000fe20004000000 */
[----:B------:R-:W-:Y:S01]  /*c130*/  HMMA.16816.F32.BF16 R128, R216, R150, R128 ;  /* 0x00000096d880723c */ /* 0x000fe20000041880 */
[----:B------:R-:W0:Y:S01]  /*c140*/  S2R R218, SR_CTAID.X ;  /* 0x0000000000da7919 */ /* 0x000e220000002500 */
[----:B------:R-:W-:Y:S02]  /*c150*/  ISETP.GT.U32.AND.EX P0, PT, R123, RZ, PT, P2 ;  /* 0x000000ff7b00720c */ /* 0x000fe40003f04120 */
[----:B------:R-:W-:Y:S01]  /*c160*/  IADD3 R204, R5, R124, R204 ;  /* 0x0000007c05cc7210 */ /* 0x000fe20007ffe0cc */
[----:B------:R-:W1:Y:S01]  /*c170*/  S2R R216, SR_CTAID.X ;  /* 0x0000000000d87919 */ /* 0x000e620000002500 */
[----:B------:R-:W-:Y:S02]  /*c180*/  SEL R5, RZ, 0x1fffe, !P1 ;  /* 0x0001fffeff057807 */ /* 0x000fe40004800000 */
[----:B------:R-:W-:Y:S01]  /*c190*/  SEL R124, RZ, 0x1, !P0 ;  /* 0x00000001ff7c7807 */ /* 0x000fe20004000000 */
[----:B------:R2:W-:Y:S01]  /*c1a0*/  LDSM.16.MT88.4 R148, [R243+0xf080] ;  /* 0x00f08000f394783b */ /* 0x0005e20000004200 */
[----:B------:R-:W-:-:S02]  /*c1b0*/  ISETP.GT.U32.AND P1, PT, R144, R220, PT ;  /* 0x000000dc9000720c */ /* 0x000fc40003f24070 */
[----:B------:R-:W-:Y:S02]  /*c1c0*/  ISETP.GT.U32.AND P0, PT, R144, R239, PT ;  /* 0x000000ef9000720c */ /* 0x000fe40003f04070 */
[----:B------:R-:W-:Y:S02]  /*c1d0*/  IADD3 R5, R124, R5, RZ ;  /* 0x000000057c057210 */ /* 0x000fe40007ffe0ff */
[C---:B------:R-:W-:Y:S02]  /*c1e0*/  ISETP.GT.U32.AND.EX P1, PT, R145.reuse, RZ, PT, P1 ;  /* 0x000000ff9100720c */ /* 0x040fe40003f24110 */
[----:B------:R-:W-:Y:S02]  /*c1f0*/  ISETP.GT.U32.AND.EX P0, PT, R145, RZ, PT, P0 ;  /* 0x000000ff9100720c */ /* 0x000fe40003f04100 */
[----:B------:R-:W-:Y:S02]  /*c200*/  LOP3.LUT R205, R5, 0x3, RZ, 0xc0, !PT ;  /* 0x0000000305cd7812 */ /* 0x000fe400078ec0ff */
[----:B------:R-:W-:-:S02]  /*c210*/  SEL R124, RZ, 0x7fff8, !P1 ;  /* 0x0007fff8ff7c7807 */ /* 0x000fc40004800000 */
[----:B------:R-:W-:-:S04]  /*c220*/  SEL R5, RZ, 0x4, !P0 ;  /* 0x00000004ff057807 */ /* 0x000fc80004000000 */
[----:B------:R-:W-:Y:S02]  /*c230*/  IADD3 R205, R205, R124, R5 ;  /* 0x0000007ccdcd7210 */ /* 0x000fe40007ffe005 */
[----:B------:R-:W3:Y:S01]  /*c240*/  LDSM.16.MT88.4 R124, [R242+0xe080] ;  /* 0x00e08000f27c783b */ /* 0x000ee20000004200 */
[----:B------:R-:W-:Y:S01]  /*c250*/  LEA.HI R219, R251, 0x58, RZ, 0x1e ;  /* 0x00000058fbdb7811 */ /* 0x000fe200078ff0ff */
[----:B0-----:R-:W-:-:S04]  /*c260*/  IMAD.SHL.U32 R218, R218, 0x80, RZ ;  /* 0x00000080dada7824 */ /* 0x001fc800078e00ff */
[----:B------:R-:W-:Y:S01]  /*c270*/  IMAD.IADD R218, R218, 0x1, R219 ;  /* 0x00000001dada7824 */ /* 0x000fe200078e02db */
[----:B------:R-:W-:Y:S01]  /*c280*/  LEA.HI R217, R251, 0x50, RZ, 0x1e ;  /* 0x00000050fbd97811 */ /* 0x000fe200078ff0ff */
[----:B-1----:R-:W-:-:S03]  /*c290*/  IMAD.SHL.U32 R216, R216, 0x80, RZ ;  /* 0x00000080d8d87824 */ /* 0x002fc600078e00ff */
[-C--:B------:R-:W-:Y:S01]  /*c2a0*/  ISETP.GT.U32.AND P1, PT, R120, R218.reuse, PT ;  /* 0x000000da7800720c */ /* 0x080fe20003f24070 */
[----:B------:R-:W-:Y:S01]  /*c2b0*/  IMAD.IADD R216, R216, 0x1, R217 ;  /* 0x00000001d8d87824 */ /* 0x000fe200078e02d9 */
[----:B------:R-:W-:Y:S02]  /*c2c0*/  ISETP.GT.U32.AND P0, PT, R121, R218, PT ;  /* 0x000000da7900720c */ /* 0x000fe40003f04070 */
[----:B------:R-:W-:Y:S01]  /*c2d0*/  ISETP.GT.U32.AND.EX P1, PT, R122, RZ, PT, P1 ;  /* 0x000000ff7a00720c */ /* 0x000fe20003f24110 */
[----:B------:R-:W-:Y:S01]  /*c2e0*/  HMMA.16816.F32.BF16 R184, R136, R202, R184 ;  /* 0x000000ca88b8723c */ /* 0x000fe200000418b8 */
[----:B------:R-:W-:Y:S02]  /*c2f0*/  ISETP.GT.U32.AND.EX P0, PT, R123, RZ, PT, P0 ;  /* 0x000000ff7b00720c */ /* 0x000fe40003f04100 */
[----:B------:R-:W-:Y:S02]  /*c300*/  SEL R5, RZ, 0x1fffe, !P1 ;  /* 0x0001fffeff057807 */ /* 0x000fe40004800000 */
[----:B------:R-:W-:-:S02]  /*c310*/  ISETP.GT.U32.AND P2, PT, R121, R216, PT ;  /* 0x000000d87900720c */ /* 0x000fc40003f44070 */
[----:B------:R-:W-:Y:S01]  /*c320*/  ISETP.GT.U32.AND P1, PT, R120, R216, PT ;  /* 0x000000d87800720c */ /* 0x000fe20003f24070 */
[----:B------:R-:W-:Y:S01]  /*c330*/  HMMA.16816.F32.BF16 R152, R136, R198, R152 ;  /* 0x000000c68898723c */ /* 0x000fe20000041898 */
[----:B------:R0:W1:Y:S01]  /*c340*/  LDSM.16.MT88.4 R136, [R242+0xf080] ;  /* 0x00f08000f288783b */ /* 0x0000620000004200 */
[----:B------:R-:W-:Y:S02]  /*c350*/  SEL R206, RZ, 0x1, !P0 ;  /* 0x00000001ffce7807 */ /* 0x000fe40004000000 */
[----:B------:R-:W-:Y:S02]  /*c360*/  ISETP.GT.U32.AND.EX P0, PT, R123, RZ, PT, P2 ;  /* 0x000000ff7b00720c */ /* 0x000fe40003f04120 */
[----:B------:R-:W-:Y:S01]  /*c370*/  ISETP.GT.U32.AND.EX P1, PT, R122, RZ, PT, P1 ;  /* 0x000000ff7a00720c */ /* 0x000fe20003f24110 */
[----:B------:R-:W4:Y:S01]  /*c380*/  S2R R223, SR_CTAID.X ;  /* 0x0000000000df7919 */ /* 0x000f220000002500 */
[----:B------:R-:W-:-:S03]  /*c390*/  IADD3 R206, R206, R5, RZ ;  /* 0x00000005cece7210 */ /* 0x000fc60007ffe0ff */
[----:B------:R-:W0:Y:S01]  /*c3a0*/  S2R R225, SR_CTAID.X ;  /* 0x0000000000e17919 */ /* 0x000e220000002500 */
[----:B------:R-:W-:-:S03]  /*c3b0*/  SEL R5, RZ, 0x4, !P0 ;  /* 0x00000004ff057807 */ /* 0x000fc60004000000 */
[----:B------:R-:W0:Y:S01]  /*c3c0*/  S2R R227, SR_CTAID.X ;  /* 0x0000000000e37919 */ /* 0x000e220000002500 */
[----:B------:R-:W-:-:S03]  /*c3d0*/  SEL R146, RZ, 0x7fff8, !P1 ;  /* 0x0007fff8ff927807 */ /* 0x000fc60004800000 */
[----:B------:R-:W0:Y:S01]  /*c3e0*/  S2R R221, SR_CTAID.X ;  /* 0x0000000000dd7919 */ /* 0x000e220000002500 */
[----:B------:R-:W-:-:S03]  /*c3f0*/  ISETP.GT.U32.AND P0, PT, R121, R241, PT ;  /* 0x000000f17900720c */ /* 0x000fc60003f04070 */
[----:B--2---:R-:W2:Y:S01]  /*c400*/  S2R R243, SR_CTAID.X ;  /* 0x0000000000f37919 */ /* 0x004ea20000002500 */
[----:B------:R-:W-:Y:S01]  /*c410*/  ISETP.GT.U32.AND P1, PT, R120, R241, PT ;  /* 0x000000f17800720c */ /* 0x000fe20003f24070 */
[C---:B------:R-:W-:Y:S01]  /*c420*/  HMMA.16816.F32.BF16 R172, R208.reuse, R202, R172 ;  /* 0x000000cad0ac723c */ /* 0x040fe200000418ac */
[----:B------:R-:W-:Y:S02]  /*c430*/  LOP3.LUT R206, R206, 0x3, RZ, 0xc0, !PT ;  /* 0x00000003cece7812 */ /* 0x000fe400078ec0ff */
[----:B------:R-:W-:Y:S02]  /*c440*/  ISETP.GT.U32.AND.EX P0, PT, R123, RZ, PT, P0 ;  /* 0x000000ff7b00720c */ /* 0x000fe40003f04100 */
[----:B------:R-:W-:Y:S01]  /*c450*/  ISETP.GT.U32.AND.EX P1, PT, R122, RZ, PT, P1 ;  /* 0x000000ff7a00720c */ /* 0x000fe20003f24110 */
[----:B------:R-:W0:Y:S02]  /*c460*/  S2R R217, SR_CTAID.X ;  /* 0x0000000000d97919 */ /* 0x000e240000002500 */
[----:B------:R-:W-:Y:S02]  /*c470*/  HMMA.16816.F32.BF16 R180, R208, R198, R180 ;  /* 0x000000c6d0b4723c */ /* 0x000fe400000418b4 */
[----:B------:R-:W0:Y:S01]  /*c480*/  S2R R210, SR_CTAID.X ;  /* 0x0000000000d27919 */ /* 0x000e220000002500 */
[----:B------:R-:W-:-:S03]  /*c490*/  IADD3 R206, R206, R146, R5 ;  /* 0x00000092cece7210 */ /* 0x000fc60007ffe005 */
[----:B------:R-:W0:Y:S02]  /*c4a0*/  S2R R208, SR_CTAID.X ;  /* 0x0000000000d07919 */ /* 0x000e240000002500 */
[----:B------:R-:W-:Y:S01]  /*c4b0*/  HMMA.16816.F32.BF16 R132, R212, R202, R132 ;  /* 0x000000cad484723c */ /* 0x000fe20000041884 */
[----:B------:R-:W-:Y:S02]  /*c4c0*/  SEL R5, RZ, 0x1, !P0 ;  /* 0x00000001ff057807 */ /* 0x000fe40004000000 */
[----:B------:R-:W-:-:S05]  /*c4d0*/  SEL R146, RZ, 0x1fffe, !P1 ;  /* 0x0001fffeff927807 */ /* 0x000fca0004800000 */
[----:B------:R-:W-:Y:S01]  /*c4e0*/  HMMA.16816.F32.BF16 R188, R212, R198, R188 ;  /* 0x000000c6d4bc723c */ /* 0x000fe200000418bc */
[----:B------:R-:W1:Y:S04]  /*c4f0*/  S2R R212, SR_CTAID.X ;  /* 0x0000000000d47919 */ /* 0x000e680000002500 */
[----:B------:R-:W1:Y:S01]  /*c500*/  S2R R214, SR_CTAID.X ;  /* 0x0000000000d67919 */ /* 0x000e620000002500 */
[-C--:B------:R-:W-:Y:S02]  /*c510*/  ISETP.GT.U32.AND P2, PT, R121, R240.reuse, PT ;  /* 0x000000f07900720c */ /* 0x080fe40003f44070 */
[----:B---3--:R-:W-:Y:S01]  /*c520*/  HMMA.16816.F32.BF16 R128, R124, R200, R128 ;  /* 0x000000c87c80723c */ /* 0x008fe20000041880 */
[----:B------:R-:W-:Y:S01]  /*c530*/  ISETP.GT.U32.AND P3, PT, R120, R240, PT ;  /* 0x000000f07800720c */ /* 0x000fe20003f64070 */
[----:B------:R-:W-:Y:S01]  /*c540*/  IMAD.IADD R5, R5, 0x1, R146 ;  /* 0x0000000105057824 */ /* 0x000fe200078e0292 */
[----:B------:R-:W-:-:S02]  /*c550*/  ISETP.GT.U32.AND.EX P1, PT, R123, RZ, PT, P2 ;  /* 0x000000ff7b00720c */ /* 0x000fc40003f24120 */
[----:B------:R-:W-:Y:S02]  /*c560*/  ISETP.GT.U32.AND.EX P2, PT, R122, RZ, PT, P3 ;  /* 0x000000ff7a00720c */ /* 0x000fe40003f44130 */
[----:B------:R-:W-:Y:S02]  /*c570*/  LOP3.LUT R207, R5, 0x3, RZ, 0xc0, !PT ;  /* 0x0000000305cf7812 */ /* 0x000fe400078ec0ff */
[----:B------:R-:W-:Y:S02]  /*c580*/  SEL R5, RZ, 0x4, !P1 ;  /* 0x00000004ff057807 */ /* 0x000fe40004800000 */
[----:B------:R-:W-:Y:S01]  /*c590*/  SEL R146, RZ, 0x7fff8, !P2 ;  /* 0x0007fff8ff927807 */ /* 0x000fe20005000000 */
[----:B----4-:R-:W-:Y:S01]  /*c5a0*/  IMAD.SHL.U32 R223, R223, 0x80, RZ ;  /* 0x00000080dfdf7824 */ /* 0x010fe200078e00ff */
[----:B------:R-:W-:Y:S01]  /*c5b0*/  LEA.HI R224, R251, 0x18, RZ, 0x1e ;  /* 0x00000018fbe07811 */ /* 0x000fe200078ff0ff */
[----:B0-----:R-:W-:Y:S01]  /*c5c0*/  IMAD.SHL.U32 R225, R225, 0x80, RZ ;  /* 0x00000080e1e17824 */ /* 0x001fe200078e00ff */
[----:B------:R-:W-:Y:S01]  /*c5d0*/  LEA.HI R226, R251, 0x10, RZ, 0x1e ;  /* 0x00000010fbe27811 */ /* 0x000fe200078ff0ff */
[----:B------:R-:W-:Y:S01]  /*c5e0*/  IMAD.SHL.U32 R227, R227, 0x80, RZ ;  /* 0x00000080e3e37824 */ /* 0x000fe200078e00ff */
[----:B------:R-:W-:Y:S01]  /*c5f0*/  LEA.HI R242, R251, 0x8, RZ, 0x1e ;  /* 0x00000008fbf27811 */ /* 0x000fe200078ff0ff */
[----:B------:R-:W-:Y:S01]  /*c600*/  IMAD.SHL.U32 R221, R221, 0x80, RZ ;  /* 0x00000080dddd7824 */ /* 0x000fe200078e00ff */
[----:B--2---:R-:W-:-:S02]  /*c610*/  SHF.L.U32 R243, R243, 0x7, RZ ;  /* 0x00000007f3f37819 */ /* 0x004fc400000006ff */
[----:B------:R-:W-:Y:S02]  /*c620*/  LEA.HI R222, R251, 0x20, RZ, 0x1e ;  /* 0x00000020fbde7811 */ /* 0x000fe400078ff0ff */
[----:B------:R-:W-:Y:S01]  /*c630*/  IADD3 R207, R207, R146, R5 ;  /* 0x00000092cfcf7210 */ /* 0x000fe20007ffe005 */
[----:B------:R-:W-:Y:S01]  /*c640*/  FMUL R5, R159, c[0x0][0x188] ;  /* 0x000062009f057a20 */ /* 0x000fe20000400000 */
[----:B------:R-:W-:Y:S01]  /*c650*/  LEA.HI R243, R251, R243, RZ, 0x1e ;  /* 0x000000f3fbf37211 */ /* 0x000fe200078ff0ff */
[----:B------:R-:W-:Y:S01]  /*c660*/  IMAD.IADD R227, R227, 0x1, R242 ;  /* 0x00000001e3e37824 */ /* 0x000fe200078e02f2 */
[----:B------:R-:W-:Y:S01]  /*c670*/  IADD3 R221, R221, R222, RZ ;  /* 0x000000dedddd7210 */ /* 0x000fe20007ffe0ff */
[----:B------:R-:W-:Y:S02]  /*c680*/  IMAD.IADD R225, R225, 0x1, R226 ;  /* 0x00000001e1e17824 */ /* 0x000fe400078e02e2 */
[----:B------:R-:W-:Y:S01]  /*c690*/  IMAD.IADD R223, R223, 0x1, R224 ;  /* 0x00000001dfdf7824 */ /* 0x000fe200078e02e0 */
[----:B------:R-:W-:Y:S01]  /*c6a0*/  FSEL R5, R5, -INF , !P0 ;  /* 0xff80000005057808 */ /* 0x000fe20004000000 */
[----:B-1----:R-:W-:Y:S01]  /*c6b0*/  IMAD.SHL.U32 R214, R214, 0x80, RZ ;  /* 0x00000080d6d67824 */ /* 0x002fe200078e00ff */
[C---:B------:R-:W-:Y:S01]  /*c6c0*/  LEA.HI R213, R251.reuse, 0x40, RZ, 0x1e ;  /* 0x00000040fbd57811 */ /* 0x040fe200078ff0ff */
[----:B------:R-:W-:Y:S01]  /*c6d0*/  IMAD.SHL.U32 R212, R212, 0x80, RZ ;  /* 0x00000080d4d47824 */ /* 0x000fe200078e00ff */
[C---:B------:R-:W-:Y:S01]  /*c6e0*/  LEA.HI R215, R251.reuse, 0x48, RZ, 0x1e ;  /* 0x00000048fbd77811 */ /* 0x040fe200078ff0ff */
[----:B------:R-:W-:Y:S01]  /*c6f0*/  IMAD.SHL.U32 R208, R208, 0x80, RZ ;  /* 0x00000080d0d07824 */ /* 0x000fe200078e00ff */
[----:B------:R-:W-:Y:S01]  /*c700*/  LEA.HI R209, R251, 0x30, RZ, 0x1e ;  /* 0x00000030fbd17811 */ /* 0x000fe200078ff0ff */
[----:B------:R-:W-:Y:S01]  /*c710*/  IMAD.SHL.U32 R217, R217, 0x80, RZ ;  /* 0x00000080d9d97824 */ /* 0x000fe200078e00ff */
[----:B------:R-:W-:-:S02]  /*c720*/  LEA.HI R211, R251, 0x38, RZ, 0x1e ;  /* 0x00000038fbd37811 */ /* 0x000fc400078ff0ff */
[----:B------:R-:W-:Y:S01]  /*c730*/  SHF.L.U32 R210, R210, 0x7, RZ ;  /* 0x00000007d2d27819 */ /* 0x000fe200000006ff */
[C---:B------:R-:W-:Y:S01]  /*c740*/  HMMA.16816.F32.BF16 R232, R148.reuse, R202, R232 ;  /* 0x000000ca94e8723c */ /* 0x040fe200000418e8 */
[C---:B------:R-:W-:Y:S02]  /*c750*/  ISETP.GT.U32.AND P2, PT, R121.reuse, R243, PT ;  /* 0x000000f37900720c */ /* 0x040fe40003f44070 */
[C---:B------:R-:W-:Y:S02]  /*c760*/  ISETP.GT.U32.AND P1, PT, R121.reuse, R227, PT ;  /* 0x000000e37900720c */ /* 0x040fe40003f24070 */
[C---:B------:R-:W-:Y:S02]  /*c770*/  ISETP.GT.U32.AND P3, PT, R121.reuse, R225, PT ;  /* 0x000000e17900720c */ /* 0x040fe40003f64070 */
[C---:B------:R-:W-:Y:S02]  /*c780*/  ISETP.GT.U32.AND P4, PT, R121.reuse, R223, PT ;  /* 0x000000df7900720c */ /* 0x040fe40003f84070 */
[----:B------:R-:W-:Y:S01]  /*c790*/  ISETP.GT.U32.AND P0, PT, R121, R221, PT ;  /* 0x000000dd7900720c */ /* 0x000fe20003f04070 */
[----:B------:R-:W-:Y:S01]  /*c7a0*/  HMMA.16816.F32.BF16 R228, R148, R198, R228 ;  /* 0x000000c694e4723c */ /* 0x000fe200000418e4 */
[----:B------:R-:W-:Y:S01]  /*c7b0*/  LEA.HI R219, R251, 0x28, RZ, 0x1e ;  /* 0x00000028fbdb7811 */ /* 0x000fe200078ff0ff */
[----:B------:R-:W-:Y:S01]  /*c7c0*/  FMUL R147, R191, c[0x0][0x188] ;  /* 0x00006200bf937a20 */ /* 0x000fe20000400000 */
[----:B------:R-:W-:Y:S01]  /*c7d0*/  ISETP.GT.U32.AND.EX P2, PT, R123, RZ, PT, P2 ;  /* 0x000000ff7b00720c */ /* 0x000fe20003f44120 */
[----:B------:R-:W-:Y:S01]  /*c7e0*/  FMUL R146, R177, c[0x0][0x188] ;  /* 0x00006200b1927a20 */ /* 0x000fe20000400000 */
[----:B------:R-:W-:Y:S01]  /*c7f0*/  ISETP.GT.U32.AND.EX P1, PT, R123, RZ, PT, P1 ;  /* 0x000000ff7b00720c */ /* 0x000fe20003f24110 */
[----:B------:R-:W-:-:S02]  /*c800*/  FMUL R179, R179, c[0x0][0x188] ;  /* 0x00006200b3b37a20 */ /* 0x000fc40000400000 */
[----:B------:R-:W-:Y:S01]  /*c810*/  HMMA.16816.F32.BF16 R200, R136, R202, R128 ;  /* 0x000000ca88c8723c */ /* 0x000fe20000041880 */
[----:B------:R-:W-:Y:S01]  /*c820*/  FMUL R148, R189, c[0x0][0x188] ;  /* 0x00006200bd947a20 */ /* 0x000fe20000400000 */
[C---:B------:R-:W-:Y:S01]  /*c830*/  ISETP.GT.U32.AND.EX P3, PT, R123.reuse, RZ, PT, P3 ;  /* 0x000000ff7b00720c */ /* 0x040fe20003f64130 */
[----:B------:R-:W-:Y:S01]  /*c840*/  IMAD.IADD R214, R214, 0x1, R215 ;  /* 0x00000001d6d67824 */ /* 0x000fe200078e02d7 */
[C---:B------:R-:W-:Y:S01]  /*c850*/  ISETP.GT.U32.AND.EX P4, PT, R123.reuse, RZ, PT, P4 ;  /* 0x000000ff7b00720c */ /* 0x040fe20003f84140 */
[----:B------:R-:W-:Y:S01]  /*c860*/  IMAD.IADD R212, R212, 0x1, R213 ;  /* 0x00000001d4d47824 */ /* 0x000fe200078e02d5 */
[----:B------:R-:W-:Y:S01]  /*c870*/  ISETP.GT.U32.AND.EX P0, PT, R123, RZ, PT, P0 ;  /* 0x000000ff7b00720c */ /* 0x000fe20003f04100 */
[----:B------:R-:W-:Y:S01]  /*c880*/  FMUL R129, R141, c[0x0][0x188] ;  /* 0x000062008d817a20 */ /* 0x000fe20000400000 */
[----:B------:R-:W-:Y:S01]  /*c890*/  IADD3 R217, R217, R219, RZ ;  /* 0x000000dbd9d97210 */ /* 0x000fe20007ffe0ff */
[----:B------:R-:W-:Y:S02]  /*c8a0*/  IMAD.IADD R210, R210, 0x1, R211 ;  /* 0x00000001d2d27824 */ /* 0x000fe400078e02d3 */
[----:B------:R-:W-:Y:S01]  /*c8b0*/  IMAD.IADD R208, R208, 0x1, R209 ;  /* 0x00000001d0d07824 */ /* 0x000fe200078e02d1 */
[----:B------:R-:W-:-:S02]  /*c8c0*/  FSEL R148, R148, -INF , !P2 ;  /* 0xff80000094947808 */ /* 0x000fc40005000000 */
[----:B------:R-:W-:Y:S02]  /*c8d0*/  FSEL R147, R147, -INF , !P1 ;  /* 0xff80000093937808 */ /* 0x000fe40004800000 */
[----:B------:R-:W-:Y:S02]  /*c8e0*/  FSEL R146, R146, -INF , !P3 ;  /* 0xff80000092927808 */ /* 0x000fe40005800000 */
[----:B------:R-:W-:Y:S02]  /*c8f0*/  FSEL R141, R179, -INF , !P4 ;  /* 0xff800000b38d7808 */ /* 0x000fe40006000000 */
[----:B------:R-:W-:Y:S02]  /*c900*/  FSEL R129, R129, -INF , !P0 ;  /* 0xff80000081817808 */ /* 0x000fe40004000000 */
[C---:B------:R-:W-:Y:S02]  /*c910*/  ISETP.GT.U32.AND P2, PT, R121.reuse, R214, PT ;  /* 0x000000d67900720c */ /* 0x040fe40003f44070 */
[----:B------:R-:W-:-:S02]  /*c920*/  ISETP.GT.U32.AND P1, PT, R121, R212, PT ;  /* 0x000000d47900720c */ /* 0x000fc40003f24070 */
[C---:B------:R-:W-:Y:S02]  /*c930*/  ISETP.GT.U32.AND P3, PT, R121.reuse, R210, PT ;  /* 0x000000d27900720c */ /* 0x040fe40003f64070 */
[C---:B------:R-:W-:Y:S02]  /*c940*/  ISETP.GT.U32.AND P4, PT, R121.reuse, R208, PT ;  /* 0x000000d07900720c */ /* 0x040fe40003f84070 */
[----:B------:R-:W-:Y:S01]  /*c950*/  ISETP.GT.U32.AND P0, PT, R121, R217, PT ;  /* 0x000000d97900720c */ /* 0x000fe20003f04070 */
[----:B------:R-:W-:Y:S01]  /*c960*/  FMUL R121, R183, c[0x0][0x188] ;  /* 0x00006200b7797a20 */ /* 0x000fe20000400000 */
[----:B------:R-:W-:Y:S01]  /*c970*/  ISETP.GT.U32.AND.EX P2, PT, R123, RZ, PT, P2 ;  /* 0x000000ff7b00720c */ /* 0x000fe20003f44120 */
[----:B------:R-:W-:Y:S01]  /*c980*/  FMUL R128, R155, c[0x0][0x188] ;  /* 0x000062009b807a20 */ /* 0x000fe20000400000 */
[----:B------:R-:W-:Y:S01]  /*c990*/  ISETP.GT.U32.AND.EX P1, PT, R123, RZ, PT, P1 ;  /* 0x000000ff7b00720c */ /* 0x000fe20003f24110 */
[----:B------:R-:W-:Y:S01]  /*c9a0*/  FMUL R143, R143, c[0x0][0x188] ;  /* 0x000062008f8f7a20 */ /* 0x000fe20000400000 */
[----:B------:R-:W-:Y:S01]  /*c9b0*/  ISETP.GT.U32.AND.EX P3, PT, R123, RZ, PT, P3 ;  /* 0x000000ff7b00720c */ /* 0x000fe20003f64130 */
[----:B------:R-:W-:Y:S01]  /*c9c0*/  FMUL R131, R153, c[0x0][0x188] ;  /* 0x0000620099837a20 */ /* 0x000fe20000400000 */
[----:B------:R-:W-:-:S02]  /*c9d0*/  ISETP.GT.U32.AND.EX P4, PT, R123, RZ, PT, P4 ;  /* 0x000000ff7b00720c */ /* 0x000fc40003f84140 */
[----:B------:R-:W-:Y:S01]  /*c9e0*/  ISETP.GT.U32.AND.EX P0, PT, R123, RZ, PT, P0 ;  /* 0x000000ff7b00720c */ /* 0x000fe20003f04100 */
[----:B------:R-:W-:Y:S01]  /*c9f0*/  FMUL R123, R181, c[0x0][0x188] ;  /* 0x00006200b57b7a20 */ /* 0x000fe20000400000 */
[----:B------:R-:W-:Y:S02]  /*ca00*/  FSEL R121, R121, -INF , !P2 ;  /* 0xff80000079797808 */ /* 0x000fe40005000000 */
[----:B------:R-:W-:Y:S02]  /*ca10*/  FSEL R128, R128, -INF , !P3 ;  /* 0xff80000080807808 */ /* 0x000fe40005800000 */
[----:B------:R-:W-:Y:S02]  /*ca20*/  FSEL R123, R123, -INF , !P1 ;  /* 0xff8000007b7b7808 */ /* 0x000fe40004800000 */
[----:B------:R-:W-:Y:S02]  /*ca30*/  FSEL R159, R143, -INF , !P0 ;  /* 0xff8000008f9f7808 */ /* 0x000fe40004000000 */
[----:B------:R-:W-:-:S02]  /*ca40*/  FSEL R131, R131, -INF , !P4 ;  /* 0xff80000083837808 */ /* 0x000fc40006000000 */
[C---:B------:R-:W-:Y:S02]  /*ca50*/  ISETP.GT.U32.AND P2, PT, R120.reuse, R243, PT ;  /* 0x000000f37800720c */ /* 0x040fe40003f44070 */
[C---:B------:R-:W-:Y:S02]  /*ca60*/  ISETP.GT.U32.AND P1, PT, R120.reuse, R227, PT ;  /* 0x000000e37800720c */ /* 0x040fe40003f24070 */
        /* <DEDUP_REMOVED lines=13> */
[----:B------:R-:W-:Y:S02]  /*cb40*/  FSEL R151, R151, -INF , !P2 ;  /* 0xff80000097977808 */ /* 0x000fe40005000000 */
[----:B------:R-:W-:Y:S02]  /*cb50*/  FSEL R150, R150, -INF , !P1 ;  /* 0xff80000096967808 */ /* 0x000fe40004800000 */
[----:B------:R-:W-:Y:S02]  /*cb60*/  FSEL R149, R149, -INF , !P3 ;  /* 0xff80000095957808 */ /* 0x000fe40005800000 */
[----:B------:R-:W-:Y:S02]  /*cb70*/  FSEL R143, R178, -INF , !P0 ;  /* 0xff800000b28f7808 */ /* 0x000fe40004000000 */
[----:B------:R-:W-:Y:S02]  /*cb80*/  FSEL R140, R140, -INF , !P4 ;  /* 0xff8000008c8c7808 */ /* 0x000fe40006000000 */
[----:B------:R-:W-:-:S02]  /*cb90*/  ISETP.GT.U32.AND P2, PT, R120, R214, PT ;  /* 0x000000d67800720c */ /* 0x000fc40003f44070 */
[C---:B------:R-:W-:Y:S02]  /*cba0*/  ISETP.GT.U32.AND P1, PT, R120.reuse, R212, PT ;  /* 0x000000d47800720c */ /* 0x040fe40003f24070 */
[C---:B------:R-:W-:Y:S02]  /*cbb0*/  ISETP.GT.U32.AND P3, PT, R120.reuse, R210, PT ;  /* 0x000000d27800720c */ /* 0x040fe40003f64070 */
[C---:B------:R-:W-:Y:S02]  /*cbc0*/  ISETP.GT.U32.AND P0, PT, R120.reuse, R208, PT ;  /* 0x000000d07800720c */ /* 0x040fe40003f04070 */
[----:B------:R-:W-:Y:S01]  /*cbd0*/  ISETP.GT.U32.AND P4, PT, R120, R217, PT ;  /* 0x000000d97800720c */ /* 0x000fe20003f84070 */
[----:B------:R-:W-:Y:S01]  /*cbe0*/  FMUL R120, R132, c[0x0][0x188] ;  /* 0x0000620084787a20 */ /* 0x000fe20000400000 */
[C---:B------:R-:W-:Y:S01]  /*cbf0*/  ISETP.GT.U32.AND.EX P2, PT, R122.reuse, RZ, PT, P2 ;  /* 0x000000ff7a00720c */ /* 0x040fe20003f44120 */
[----:B------:R-:W-:Y:S01]  /*cc00*/  FMUL R153, R133, c[0x0][0x188] ;  /* 0x0000620085997a20 */ /* 0x000fe20000400000 */
[----:B------:R-:W-:-:S02]  /*cc10*/  ISETP.GT.U32.AND.EX P1, PT, R122, RZ, PT, P1 ;  /* 0x000000ff7a00720c */ /* 0x000fc40003f24110 */
[C---:B------:R-:W-:Y:S02]  /*cc20*/  ISETP.GT.U32.AND.EX P3, PT, R122.reuse, RZ, PT, P3 ;  /* 0x000000ff7a00720c */ /* 0x040fe40003f64130 */
[C---:B------:R-:W-:Y:S02]  /*cc30*/  ISETP.GT.U32.AND.EX P0, PT, R122.reuse, RZ, PT, P0 ;  /* 0x000000ff7a00720c */ /* 0x040fe40003f04100 */
[----:B------:R-:W-:Y:S01]  /*cc40*/  ISETP.GT.U32.AND.EX P4, PT, R122, RZ, PT, P4 ;  /* 0x000000ff7a00720c */ /* 0x000fe20003f84140 */
[----:B------:R-:W-:Y:S02]  /*cc50*/  FMUL R122, R135, c[0x0][0x188] ;  /* 0x00006200877a7a20 */ /* 0x000fe40000400000 */
[----:B------:R-:W-:Y:S02]  /*cc60*/  FMUL R133, R180, c[0x0][0x188] ;  /* 0x00006200b4857a20 */ /* 0x000fe40000400000 */
[----:B------:R-:W-:Y:S02]  /*cc70*/  FMUL R132, R182, c[0x0][0x188] ;  /* 0x00006200b6847a20 */ /* 0x000fe40000400000 */
[----:B------:R-:W-:Y:S01]  /*cc80*/  FMUL R135, R154, c[0x0][0x188] ;  /* 0x000062009a877a20 */ /* 0x000fe20000400000 */
[----:B------:R-:W-:-:S02]  /*cc90*/  FSEL R133, R133, -INF , !P1 ;  /* 0xff80000085857808 */ /* 0x000fc40004800000 */
[----:B------:R-:W-:Y:S02]  /*cca0*/  FSEL R132, R132, -INF , !P2 ;  /* 0xff80000084847808 */ /* 0x000fe40005000000 */
[----:B------:R-:W-:Y:S02]  /*ccb0*/  FSEL R135, R135, -INF , !P3 ;  /* 0xff80000087877808 */ /* 0x000fe40005800000 */
[CC--:B------:R-:W-:Y:S02]  /*ccc0*/  ISETP.GT.U32.AND P2, PT, R144.reuse, R243.reuse, PT ;  /* 0x000000f39000720c */ /* 0x0c0fe40003f44070 */
[C---:B------:R-:W-:Y:S02]  /*ccd0*/  ISETP.GE.U32.AND P1, PT, R144.reuse, R243, PT ;  /* 0x000000f39000720c */ /* 0x040fe40003f26070 */
[----:B------:R-:W-:Y:S01]  /*cce0*/  ISETP.GT.U32.AND P3, PT, R144, R227, PT ;  /* 0x000000e39000720c */ /* 0x000fe20003f64070 */
[----:B------:R-:W-:Y:S01]  /*ccf0*/  FMUL R134, R134, c[0x0][0x188] ;  /* 0x0000620086867a20 */ /* 0x000fe20000400000 */
[C---:B------:R-:W-:Y:S01]  /*cd00*/  ISETP.GT.U32.AND.EX P2, PT, R145.reuse, RZ, PT, P2 ;  /* 0x000000ff9100720c */ /* 0x040fe20003f44120 */
[----:B------:R-:W-:Y:S01]  /*cd10*/  FMUL R142, R142, c[0x0][0x188] ;  /* 0x000062008e8e7a20 */ /* 0x000fe20000400000 */
[C---:B------:R-:W-:Y:S01]  /*cd20*/  ISETP.GE.U32.AND.EX P1, PT, R145.reuse, RZ, PT, P1 ;  /* 0x000000ff9100720c */ /* 0x040fe20003f26110 */
[----:B------:R-:W-:Y:S01]  /*cd30*/  FMUL R152, R152, c[0x0][0x188] ;  /* 0x0000620098987a20 */ /* 0x000fe20000400000 */
[----:B------:R-:W-:Y:S01]  /*cd40*/  ISETP.GT.U32.AND.EX P3, PT, R145, RZ, PT, P3 ;  /* 0x000000ff9100720c */ /* 0x000fe20003f64130 */
[----:B------:R-:W-:Y:S01]  /*cd50*/  FMUL R182, R166, c[0x0][0x188] ;  /* 0x00006200a6b67a20 */ /* 0x000fe20000400000 */
[----:B------:R-:W-:-:S02]  /*cd60*/  FSEL R176, R142, -INF , !P4 ;  /* 0xff8000008eb07808 */ /* 0x000fc40006000000 */
[----:B------:R-:W-:Y:S02]  /*cd70*/  FSEL R166, R152, -INF , !P0 ;  /* 0xff80000098a67808 */ /* 0x000fe40004000000 */
[----:B------:R-:W-:Y:S02]  /*cd80*/  FSEL R154, R120, -INF , !P2 ;  /* 0xff800000789a7808 */ /* 0x000fe40005000000 */
[----:B------:R-:W-:Y:S02]  /*cd90*/  FSEL R153, R153, -INF , !P1 ;  /* 0xff80000099997808 */ /* 0x000fe40004800000 */
[----:B------:R-:W-:Y:S02]  /*cda0*/  FSEL R189, R134, -INF , !P3 ;  /* 0xff80000086bd7808 */ /* 0x000fe40005800000 */
[C---:B------:R-:W-:Y:S02]  /*cdb0*/  ISETP.GE.U32.AND P4, PT, R144.reuse, R227, PT ;  /* 0x000000e39000720c */ /* 0x040fe40003f86070 */
[----:B------:R-:W-:-:S02]  /*cdc0*/  ISETP.GT.U32.AND P0, PT, R144, R225, PT ;  /* 0x000000e19000720c */ /* 0x000fc40003f04070 */
[C---:B------:R-:W-:Y:S02]  /*cdd0*/  ISETP.GE.U32.AND P2, PT, R144.reuse, R225, PT ;  /* 0x000000e19000720c */ /* 0x040fe40003f46070 */
[CC--:B------:R-:W-:Y:S02]  /*cde0*/  ISETP.GT.U32.AND P1, PT, R144.reuse, R223.reuse, PT ;  /* 0x000000df9000720c */ /* 0x0c0fe40003f24070 */
[----:B------:R-:W-:Y:S01]  /*cdf0*/  ISETP.GE.U32.AND P3, PT, R144, R223, PT ;  /* 0x000000df9000720c */ /* 0x000fe20003f66070 */
[----:B------:R-:W-:Y:S01]  /*ce00*/  FMUL R164, R164, c[0x0][0x188] ;  /* 0x00006200a4a47a20 */ /* 0x000fe20000400000 */
[----:B------:R-:W-:Y:S01]  /*ce10*/  ISETP.GE.U32.AND.EX P4, PT, R145, RZ, PT, P4 ;  /* 0x000000ff9100720c */ /* 0x000fe20003f86140 */
[----:B------:R-:W-:Y:S01]  /*ce20*/  FMUL R165, R165, c[0x0][0x188] ;  /* 0x00006200a5a57a20 */ /* 0x000fe20000400000 */
[----:B------:R-:W-:Y:S01]  /*ce30*/  ISETP.GT.U32.AND.EX P0, PT, R145, RZ, PT, P0 ;  /* 0x000000ff9100720c */ /* 0x000fe20003f04100 */
[----:B------:R-:W-:Y:S01]  /*ce40*/  FMUL R167, R167, c[0x0][0x188] ;  /* 0x00006200a7a77a20 */ /* 0x000fe20000400000 */
[----:B------:R-:W-:-:S02]  /*ce50*/  ISETP.GE.U32.AND.EX P2, PT, R145, RZ, PT, P2 ;  /* 0x000000ff9100720c */ /* 0x000fc40003f46120 */
[C---:B------:R-:W-:Y:S02]  /*ce60*/  ISETP.GT.U32.AND.EX P1, PT, R145.reuse, RZ, PT, P1 ;  /* 0x000000ff9100720c */ /* 0x040fe40003f24110 */
[----:B------:R-:W-:Y:S02]  /*ce70*/  ISETP.GE.U32.AND.EX P3, PT, R145, RZ, PT, P3 ;  /* 0x000000ff9100720c */ /* 0x000fe40003f66130 */
[----:B------:R-:W-:Y:S02]  /*ce80*/  FSEL R152, R122, -INF , !P4 ;  /* 0xff8000007a987808 */ /* 0x000fe40006000000 */
[----:B------:R-:W-:Y:S02]  /*ce90*/  FSEL R188, R164, -INF , !P0 ;  /* 0xff800000a4bc7808 */ /* 0x000fe40004000000 */
[----:B------:R-:W-:Y:S02]  /*cea0*/  FSEL R183, R165, -INF , !P2 ;  /* 0xff800000a5b77808 */ /* 0x000fe40005000000 */
[----:B------:R-:W-:-:S02]  /*ceb0*/  FSEL R182, R182, -INF , !P1 ;  /* 0xff800000b6b67808 */ /* 0x000fc40004800000 */
[----:B------:R-:W-:Y:S02]  /*cec0*/  FSEL R181, R167, -INF , !P3 ;  /* 0xff800000a7b57808 */ /* 0x000fe40005800000 */
[CC--:B------:R-:W-:Y:S02]  /*ced0*/  ISETP.GT.U32.AND P4, PT, R144.reuse, R221.reuse, PT ;  /* 0x000000dd9000720c */ /* 0x0c0fe40003f84070 */
[C---:B------:R-:W-:Y:S02]  /*cee0*/  ISETP.GE.U32.AND P0, PT, R144.reuse, R221, PT ;  /* 0x000000dd9000720c */ /* 0x040fe40003f06070 */
[CC--:B------:R-:W-:Y:S02]  /*cef0*/  ISETP.GT.U32.AND P2, PT, R144.reuse, R217.reuse, PT ;  /* 0x000000d99000720c */ /* 0x0c0fe40003f44070 */
[C---:B------:R-:W-:Y:S02]  /*cf00*/  ISETP.GE.U32.AND P1, PT, R144.reuse, R217, PT ;  /* 0x000000d99000720c */ /* 0x040fe40003f26070 */
[----:B------:R-:W-:Y:S01]  /*cf10*/  ISETP.GE.U32.AND P3, PT, R144, R208, PT ;  /* 0x000000d09000720c */ /* 0x000fe20003f66070 */
[----:B------:R-:W-:Y:S01]  /*cf20*/  FMUL R180, R192, c[0x0][0x188] ;  /* 0x00006200c0b47a20 */ /* 0x000fe20000400000 */
[----:B------:R-:W-:Y:S01]  /*cf30*/  ISETP.GT.U32.AND.EX P4, PT, R145, RZ, PT, P4 ;  /* 0x000000ff9100720c */ /* 0x000fe20003f84140 */
[----:B------:R-:W-:Y:S01]  /*cf40*/  FMUL R179, R193, c[0x0][0x188] ;  /* 0x00006200c1b37a20 */ /* 0x000fe20000400000 */
[C---:B------:R-:W-:Y:S01]  /*cf50*/  ISETP.GE.U32.AND.EX P0, PT, R145.reuse, RZ, PT, P0 ;  /* 0x000000ff9100720c */ /* 0x040fe20003f06100 */
[----:B------:R-:W-:Y:S01]  /*cf60*/  FMUL R178, R194, c[0x0][0x188] ;  /* 0x00006200c2b27a20 */ /* 0x000fe20000400000 */
[----:B------:R-:W-:Y:S01]  /*cf70*/  ISETP.GT.U32.AND.EX P2, PT, R145, RZ, PT, P2 ;  /* 0x000000ff9100720c */ /* 0x000fe20003f44120 */
[----:B------:R-:W-:Y:S01]  /*cf80*/  FMUL R177, R195, c[0x0][0x188] ;  /* 0x00006200c3b17a20 */ /* 0x000fe20000400000 */
[----:B------:R-:W-:Y:S01]  /*cf90*/  ISETP.GE.U32.AND.EX P1, PT, R145, RZ, PT, P1 ;  /* 0x000000ff9100720c */ /* 0x000fe20003f26110 */
[----:B------:R-:W-:Y:S01]  /*cfa0*/  FMUL R142, R185, c[0x0][0x188] ;  /* 0x00006200b98e7a20 */ /* 0x000fe20000400000 */
[----:B------:R-:W-:-:S02]  /*cfb0*/  ISETP.GE.U32.AND.EX P3, PT, R145, RZ, PT, P3 ;  /* 0x000000ff9100720c */ /* 0x000fc40003f66130 */
[----:B------:R-:W-:Y:S02]  /*cfc0*/  FSEL R180, R180, -INF , !P4 ;  /* 0xff800000b4b47808 */ /* 0x000fe40006000000 */
[----:B------:R-:W-:Y:S02]  /*cfd0*/  FSEL R179, R179, -INF , !P0 ;  /* 0xff800000b3b37808 */ /* 0x000fe40004000000 */
[----:B------:R-:W-:Y:S02]  /*cfe0*/  FSEL R178, R178, -INF , !P2 ;  /* 0xff800000b2b27808 */ /* 0x000fe40005000000 */
[----:B------:R-:W-:Y:S02]  /*cff0*/  FSEL R177, R177, -INF , !P1 ;  /* 0xff800000b1b17808 */ /* 0x000fe40004800000 */
[----:B------:R-:W-:Y:S02]  /*d000*/  FSEL R142, R142, -INF , !P3 ;  /* 0xff8000008e8e7808 */ /* 0x000fe40005800000 */
[----:B------:R-:W-:-:S02]  /*d010*/  ISETP.GE.U32.AND P4, PT, R144, R210, PT ;  /* 0x000000d29000720c */ /* 0x000fc40003f86070 */
[C---:B------:R-:W-:Y:S02]  /*d020*/  ISETP.GE.U32.AND P0, PT, R144.reuse, R241, PT ;  /* 0x000000f19000720c */ /* 0x040fe40003f06070 */
[C---:B------:R-:W-:Y:S02]  /*d030*/  ISETP.GE.U32.AND P2, PT, R144.reuse, R240, PT ;  /* 0x000000f09000720c */ /* 0x040fe40003f46070 */
[C---:B------:R-:W-:Y:S02]  /*d040*/  ISETP.GE.U32.AND P1, PT, R144.reuse, R239, PT ;  /* 0x000000ef9000720c */ /* 0x040fe40003f26070 */
[----:B------:R-:W-:Y:S01]  /*d050*/  ISETP.GE.U32.AND P3, PT, R144, R220, PT ;  /* 0x000000dc9000720c */ /* 0x000fe20003f66070 */
[----:B------:R-:W-:Y:S01]  /*d060*/  FMUL R165, R187, c[0x0][0x188] ;  /* 0x00006200bba57a20 */ /* 0x000fe20000400000 */
[----:B------:R-:W-:Y:S01]  /*d070*/  LOP3.LUT R207, R207, 0xf, RZ, 0xc0, !PT ;  /* 0x0000000fcfcf7812 */ /* 0x000fe200078ec0ff */
[----:B------:R-:W-:Y:S01]  /*d080*/  FMUL R120, R163, c[0x0][0x188] ;  /* 0x00006200a3787a20 */ /* 0x000fe20000400000 */
[----:B------:R-:W-:Y:S01]  /*d090*/  ISETP.GE.U32.AND.EX P4, PT, R145, RZ, PT, P4 ;  /* 0x000000ff9100720c */ /* 0x000fe20003f86140 */
[----:B------:R-:W-:Y:S01]  /*d0a0*/  FMUL R122, R161, c[0x0][0x188] ;  /* 0x00006200a17a7a20 */ /* 0x000fe20000400000 */
[----:B------:R-:W-:Y:S01]  /*d0b0*/  ISETP.GE.U32.AND.EX P0, PT, R145, RZ, PT, P0 ;  /* 0x000000ff9100720c */ /* 0x000fe20003f06100 */
[----:B------:R-:W-:Y:S01]  /*d0c0*/  FMUL R155, R203, c[0x0][0x188] ;  /* 0x00006200cb9b7a20 */ /* 0x000fe20000400000 */
[----:B------:R-:W-:Y:S01]  /*d0d0*/  ISETP.GE.U32.AND.EX P2, PT, R145, RZ, PT, P2 ;  /* 0x000000ff9100720c */ /* 0x000fe20003f46120 */
[----:B------:R-:W-:Y:S01]  /*d0e0*/  FMUL R130, R201, c[0x0][0x188] ;  /* 0x00006200c9827a20 */ /* 0x000fe20000400000 */
[----:B------:R-:W-:Y:S01]  /*d0f0*/  ISETP.GE.U32.AND.EX P1, PT, R145, RZ, PT, P1 ;  /* 0x000000ff9100720c */ /* 0x000fe20003f26110 */
[----:B------:R-:W-:Y:S01]  /*d100*/  IMAD.SHL.U32 R205, R205, 0x100, RZ ;  /* 0x00000100cdcd7824 */ /* 0x000fe200078e00ff */
[----:B------:R-:W-:Y:S01]  /*d110*/  ISETP.GE.U32.AND.EX P3, PT, R145, RZ, PT, P3 ;  /* 0x000000ff9100720c */ /* 0x000fe20003f66130 */
[----:B------:R-:W-:Y:S01]  /*d120*/  IMAD R204, R204, 0x10, R207 ;  /* 0x00000010cccc7824 */ /* 0x000fe200078e02cf */
[----:B------:R-:W-:-:S02]  /*d130*/  FSEL R165, R165, -INF , !P4 ;  /* 0xff800000a5a57808 */ /* 0x000fc40006000000 */
[----:B------:R-:W-:Y:S02]  /*d140*/  FSEL R120, R120, -INF , !P0 ;  /* 0xff80000078787808 */ /* 0x000fe40004000000 */
[----:B------:R-:W-:Y:S02]  /*d150*/  FSEL R122, R122, -INF , !P2 ;  /* 0xff8000007a7a7808 */ /* 0x000fe40005000000 */
[----:B------:R-:W-:Y:S02]  /*d160*/  FSEL R155, R155, -INF , !P1 ;  /* 0xff8000009b9b7808 */ /* 0x000fe40004800000 */
[----:B------:R-:W-:Y:S02]  /*d170*/  FSEL R130, R130, -INF , !P3 ;  /* 0xff80000082827808 */ /* 0x000fe40005800000 */
[C---:B------:R-:W-:Y:S02]  /*d180*/  ISETP.GE.U32.AND P4, PT, R144.reuse, R218, PT ;  /* 0x000000da9000720c */ /* 0x040fe40003f86070 */
[----:B------:R-:W-:-:S02]  /*d190*/  ISETP.GE.U32.AND P0, PT, R144, R216, PT ;  /* 0x000000d89000720c */ /* 0x000fc40003f06070 */
[C---:B------:R-:W-:Y:S02]  /*d1a0*/  ISETP.GE.U32.AND P2, PT, R144.reuse, R214, PT ;  /* 0x000000d69000720c */ /* 0x040fe40003f46070 */
[C---:B------:R-:W-:Y:S02]  /*d1b0*/  ISETP.GE.U32.AND P1, PT, R144.reuse, R212, PT ;  /* 0x000000d49000720c */ /* 0x040fe40003f26070 */
[----:B------:R-:W-:Y:S01]  /*d1c0*/  ISETP.GT.U32.AND P3, PT, R144, R218, PT ;  /* 0x000000da9000720c */ /* 0x000fe20003f64070 */
[----:B------:R-:W-:Y:S01]  /*d1d0*/  HMMA.16816.F32.BF16 R168, R124, R196, R168 ;  /* 0x000000c47ca8723c */ /* 0x000fe200000418a8 */
        /* <DEDUP_REMOVED lines=8> */
[C---:B------:R-:W-:Y:S01]  /*d260*/  ISETP.GE.U32.AND.EX P1, PT, R145.reuse, RZ, PT, P1 ;  /* 0x000000ff9100720c */ /* 0x040fe20003f26110 */
[----:B------:R-:W-:Y:S01]  /*d270*/  FMUL R163, R234, c[0x0][0x188] ;  /* 0x00006200eaa37a20 */ /* 0x000fe20000400000 */
[----:B------:R-:W-:Y:S01]  /*d280*/  ISETP.GT.U32.AND.EX P3, PT, R145, RZ, PT, P3 ;  /* 0x000000ff9100720c */ /* 0x000fe20003f64130 */
[----:B------:R-:W-:Y:S01]  /*d290*/  IMAD R206, R206, 0x1000, R205 ;  /* 0x00001000cece7824 */ /* 0x000fe200078e02cd */
[----:B------:R-:W-:-:S02]  /*d2a0*/  LOP3.LUT R204, R204, 0xff, RZ, 0xc0, !PT ;  /* 0x000000ffcccc7812 */ /* 0x000fc400078ec0ff */
        /* <DEDUP_REMOVED lines=10> */
[----:B------:R-:W-:Y:S01]  /*d350*/  IMAD.IADD R144, R206, 0x1, R204 ;  /* 0x00000001ce907824 */ /* 0x000fe200078e02cc */
[----:B------:R-:W-:Y:S01]  /*d360*/  ISETP.GT.U32.AND.EX P4, PT, R145, RZ, PT, P4 ;  /* 0x000000ff9100720c */ /* 0x000fe20003f84140 */
[----:B------:R-:W-:-:S03]  /*d370*/  FMUL R124, R232, c[0x0][0x188] ;  /* 0x00006200e87c7a20 */ /* 0x000fc60000400000 */
[----:B------:R-:W-:Y:S01]  /*d380*/  LOP3.LUT R144, R144, 0xffff, RZ, 0xc0, !PT ;  /* 0x0000ffff90907812 */ /* 0x000fe200078ec0ff */
[----:B------:R-:W-:Y:S01]  /*d390*/  FMUL R126, R174, c[0x0][0x188] ;  /* 0x00006200ae7e7a20 */ /* 0x000fe20000400000 */
[C---:B------:R-:W-:Y:S02]  /*d3a0*/  ISETP.GT.U32.AND.EX P0, PT, R145.reuse, RZ, PT, P0 ;  /* 0x000000ff9100720c */ /* 0x040fe40003f04100 */
[--C-:B------:R-:W-:Y:S01]  /*d3b0*/  SHF.R.U32.HI R125, RZ, 0xf, R144.reuse ;  /* 0x0000000fff7d7819 */ /* 0x100fe20000011690 */
[----:B------:R-:W-:Y:S01]  /*d3c0*/  FMUL R172, R172, c[0x0][0x188] ;  /* 0x00006200acac7a20 */ /* 0x000fe20000400000 */
[----:B------:R-:W-:Y:S02]  /*d3d0*/  SHF.R.U32.HI R127, RZ, 0xe, R144 ;  /* 0x0000000eff7f7819 */ /* 0x000fe40000011690 */
[----:B------:R-:W-:Y:S01]  /*d3e0*/  FSEL R124, R124, -INF , !P4 ;  /* 0xff8000007c7c7808 */ /* 0x000fe20006000000 */
[----:B------:R-:W-:Y:S01]  /*d3f0*/  FMUL R184, R184, c[0x0][0x188] ;  /* 0x00006200b8b87a20 */ /* 0x000fe20000400000 */
[----:B------:R-:W-:-:S02]  /*d400*/  ISETP.GT.U32.AND.EX P2, PT, R145, RZ, PT, P2 ;  /* 0x000000ff9100720c */ /* 0x000fc40003f44120 */
[----:B------:R-:W-:Y:S01]  /*d410*/  LOP3.LUT P4, RZ, R125, 0x1, RZ, 0xc0, !PT ;  /* 0x000000017dff7812 */ /* 0x000fe2000788c0ff */
[----:B------:R-:W-:Y:S01]  /*d420*/  FMUL R185, R229, c[0x0][0x188] ;  /* 0x00006200e5b97a20 */ /* 0x000fe20000400000 */
[--C-:B------:R-:W-:Y:S02]  /*d430*/  SHF.R.U32.HI R125, RZ, 0xd, R144.reuse ;  /* 0x0000000dff7d7819 */ /* 0x100fe40000011690 */
[----:B------:R-:W-:Y:S01]  /*d440*/  FSEL R126, R126, -INF , !P0 ;  /* 0xff8000007e7e7808 */ /* 0x000fe20004000000 */
[----:B------:R-:W-:Y:S01]  /*d450*/  HMMA.16816.F32.BF16 R168, R136, R198, R168 ;  /* 0x000000c688a8723c */ /* 0x000fe200000418a8 */
[----:B------:R-:W-:Y:S02]  /*d460*/  ISETP.GT.U32.AND.EX P3, PT, R145, RZ, PT, P3 ;  /* 0x000000ff9100720c */ /* 0x000fe40003f64130 */
[----:B------:R-:W-:Y:S01]  /*d470*/  LOP3.LUT P0, RZ, R127, 0x1, RZ, 0xc0, !PT ;  /* 0x000000017fff7812 */ /* 0x000fe2000780c0ff */
[----:B------:R-:W-:Y:S01]  /*d480*/  FMUL R186, R186, c[0x0][0x188] ;  /* 0x00006200baba7a20 */ /* 0x000fe20000400000 */
[----:B------:R-:W-:-:S02]  /*d490*/  SHF.R.U32.HI R127, RZ, 0xc, R144 ;  /* 0x0000000cff7f7819 */ /* 0x000fc40000011690 */
[----:B------:R-:W-:Y:S02]  /*d4a0*/  FSEL R175, R172, -INF , !P2 ;  /* 0xff800000acaf7808 */ /* 0x000fe40005000000 */
[--C-:B------:R-:W-:Y:S01]  /*d4b0*/  SHF.R.U32.HI R136, RZ, 0x9, R144.reuse ;  /* 0x00000009ff887819 */ /* 0x100fe20000011690 */
[----:B------:R-:W-:Y:S01]  /*d4c0*/  FMUL R228, R228, c[0x0][0x188] ;  /* 0x00006200e4e47a20 */ /* 0x000fe20000400000 */
[----:B------:R-:W-:Y:S02]  /*d4d0*/  ISETP.GT.U32.AND.EX P1, PT, R145, RZ, PT, P1 ;  /* 0x000000ff9100720c */ /* 0x000fe40003f24110 */
[----:B------:R-:W-:Y:S02]  /*d4e0*/  LOP3.LUT P2, RZ, R125, 0x1, RZ, 0xc0, !PT ;  /* 0x000000017dff7812 */ /* 0x000fe4000784c0ff */
[----:B------:R-:W-:Y:S02]  /*d4f0*/  SHF.R.U32.HI R125, RZ, 0xb, R144 ;  /* 0x0000000bff7d7819 */ /* 0x000fe40000011690 */
[----:B------:R-:W-:-:S02]  /*d500*/  FSEL R187, R184, -INF , !P3 ;  /* 0xff800000b8bb7808 */ /* 0x000fc40005800000 */
[----:B------:R-:W-:Y:S02]  /*d510*/  LOP3.LUT P3, RZ, R127, 0x1, RZ, 0xc0, !PT ;  /* 0x000000017fff7812 */ /* 0x000fe4000786c0ff */
[----:B------:R-:W-:Y:S02]  /*d520*/  FSEL R185, R185, -INF , !P0 ;  /* 0xff800000b9b97808 */ /* 0x000fe40004000000 */
[----:B------:R-:W-:Y:S02]  /*d530*/  SHF.R.U32.HI R127, RZ, 0xa, R144 ;  /* 0x0000000aff7f7819 */ /* 0x000fe40000011690 */
[----:B------:R-:W-:Y:S02]  /*d540*/  LOP3.LUT P0, RZ, R136, 0x1, RZ, 0xc0, !PT ;  /* 0x0000000188ff7812 */ /* 0x000fe4000780c0ff */
[----:B------:R-:W-:Y:S02]  /*d550*/  FSEL R186, R186, -INF , !P1 ;  /* 0xff800000baba7808 */ /* 0x000fe40004800000 */
[----:B------:R-:W-:-:S02]  /*d560*/  FMNMX R136, R154, R153, !PT ;  /* 0x000000999a887209 */ /* 0x000fc40007800000 */
[----:B------:R-:W-:Y:S01]  /*d570*/  FMNMX R137, R189, R152, !PT ;  /* 0x00000098bd897209 */ /* 0x000fe20007800000 */
[----:B------:R-:W-:Y:S01]  /*d580*/  FMUL R184, R230, c[0x0][0x188] ;  /* 0x00006200e6b87a20 */ /* 0x000fe20000400000 */
[----:B------:R-:W-:Y:S02]  /*d590*/  LOP3.LUT P1, RZ, R125, 0x1, RZ, 0xc0, !PT ;  /* 0x000000017dff7812 */ /* 0x000fe4000782c0ff */
[----:B------:R-:W-:Y:S02]  /*d5a0*/  FSEL R125, R228, -INF , !P4 ;  /* 0xff800000e47d7808 */ /* 0x000fe40006000000 */
[----:B------:R-:W-:Y:S02]  /*d5b0*/  LOP3.LUT P4, RZ, R127, 0x1, RZ, 0xc0, !PT ;  /* 0x000000017fff7812 */ /* 0x000fe4000788c0ff */
[----:B------:R-:W-:Y:S02]  /*d5c0*/  SHF.R.U32.HI R127, RZ, 0x8, R144 ;  /* 0x00000008ff7f7819 */ /* 0x000fe40000011690 */
[----:B------:R-:W-:-:S02]  /*d5d0*/  FMNMX R136, R151, R136, !PT ;  /* 0x0000008897887209 */ /* 0x000fc40007800000 */
[----:B------:R-:W-:Y:S01]  /*d5e0*/  FMNMX R137, R150, R137, !PT ;  /* 0x0000008996897209 */ /* 0x000fe20007800000 */
[----:B------:R-:W-:Y:S01]  /*d5f0*/  FMUL R174, R231, c[0x0][0x188] ;  /* 0x00006200e7ae7a20 */ /* 0x000fe20000400000 */
[----:B------:R-:W-:Y:S02]  /*d600*/  FSEL R184, R184, -INF , !P2 ;  /* 0xff800000b8b87808 */ /* 0x000fe40005000000 */
[----:B------:R-:W-:Y:S02]  /*d610*/  LOP3.LUT P2, RZ, R127, 0x1, RZ, 0xc0, !PT ;  /* 0x000000017fff7812 */ /* 0x000fe4000784c0ff */
[----:B------:R-:W-:Y:S02]  /*d620*/  FMNMX R136, R148, R136, !PT ;  /* 0x0000008894887209 */ /* 0x000fe40007800000 */
[----:B------:R-:W-:Y:S02]  /*d630*/  FMNMX R137, R147, R137, !PT ;  /* 0x0000008993897209 */ /* 0x000fe40007800000 */
[----:B------:R-:W-:Y:S01]  /*d640*/  SHF.R.U32.HI R127, RZ, 0x7, R144 ;  /* 0x00000007ff7f7819 */ /* 0x000fe20000011690 */
[----:B------:R-:W-:Y:S01]  /*d650*/  FMUL R172, R200, c[0x0][0x188] ;  /* 0x00006200c8ac7a20 */ /* 0x000fe20000400000 */
[----:B------:R-:W-:Y:S01]  /*d660*/  FSEL R174, R174, -INF , !P3 ;  /* 0xff800000aeae7808 */ /* 0x000fe20005800000 */
[----:B------:R-:W0:Y:S01]  /*d670*/  SHFL.BFLY PT, R139, R136, 0x2, 0x1f ;  /* 0x0c401f00888b7f89 */ /* 0x000e2200000e0000 */
[----:B------:R-:W-:-:S02]  /*d680*/  LOP3.LUT P3, RZ, R127, 0x1, RZ, 0xc0, !PT ;  /* 0x000000017fff7812 */ /* 0x000fc4000786c0ff */
[--C-:B------:R-:W-:Y:S01]  /*d690*/  SHF.R.U32.HI R127, RZ, 0x6, R144.reuse ;  /* 0x00000006ff7f7819 */ /* 0x100fe20000011690 */
[----:B------:R-:W1:Y:S01]  /*d6a0*/  SHFL.BFLY PT, R138, R137, 0x2, 0x1f ;  /* 0x0c401f00898a7f89 */ /* 0x000e6200000e0000 */
[----:B------:R-:W-:Y:S01]  /*d6b0*/  FSEL R172, R172, -INF , !P1 ;  /* 0xff800000acac7808 */ /* 0x000fe20004800000 */
[----:B------:R-:W-:Y:S01]  /*d6c0*/  FMUL R173, R168, c[0x0][0x188] ;  /* 0x00006200a8ad7a20 */ /* 0x000fe20000400000 */
[----:B------:R-:W-:Y:S01]  /*d6d0*/  LOP3.LUT P1, RZ, R127, 0x1, RZ, 0xc0, !PT ;  /* 0x000000017fff7812 */ /* 0x000fe2000782c0ff */
[----:B------:R-:W-:Y:S01]  /*d6e0*/  FMUL R127, R202, c[0x0][0x188] ;  /* 0x00006200ca7f7a20 */ /* 0x000fe20000400000 */
[--C-:B------:R-:W-:Y:S02]  /*d6f0*/  SHF.R.U32.HI R168, RZ, 0x4, R144.reuse ;  /* 0x00000004ffa87819 */ /* 0x100fe40000011690 */
[----:B------:R-:W-:Y:S02]  /*d700*/  SHF.R.U32.HI R145, RZ, 0x5, R144 ;  /* 0x00000005ff917819 */ /* 0x000fe40000011690 */
[----:B------:R-:W-:Y:S01]  /*d710*/  FSEL R173, R173, -INF , !P0 ;  /* 0xff800000adad7808 */ /* 0x000fe20004000000 */
[----:B------:R-:W-:Y:S01]  /*d720*/  FMUL R169, R169, c[0x0][0x188] ;  /* 0x00006200a9a97a20 */ /* 0x000fe20000400000 */
[----:B------:R-:W-:-:S02]  /*d730*/  FSEL R127, R127, -INF , !P4 ;  /* 0xff8000007f7f7808 */ /* 0x000fc40006000000 */
[----:B------:R-:W-:Y:S01]  /*d740*/  LOP3.LUT P0, RZ, R168, 0x1, RZ, 0xc0, !PT ;  /* 0x00000001a8ff7812 */ /* 0x000fe2000780c0ff */
[----:B------:R-:W-:Y:S01]  /*d750*/  FMUL R168, R171, c[0x0][0x188] ;  /* 0x00006200aba87a20 */ /* 0x000fe20000400000 */
[----:B------:R-:W-:Y:S01]  /*d760*/  LOP3.LUT P4, RZ, R145, 0x1, RZ, 0xc0, !PT ;  /* 0x0000000191ff7812 */ /* 0x000fe2000788c0ff */
[----:B------:R-:W-:Y:S01]  /*d770*/  FMUL R170, R170, c[0x0][0x188] ;  /* 0x00006200aaaa7a20 */ /* 0x000fe20000400000 */
[--C-:B------:R-:W-:Y:S02]  /*d780*/  SHF.R.U32.HI R145, RZ, 0x3, R144.reuse ;  /* 0x00000003ff917819 */ /* 0x100fe40000011690 */
[--C-:B------:R-:W-:Y:S02]  /*d790*/  SHF.R.U32.HI R190, RZ, 0x2, R144.reuse ;  /* 0x00000002ffbe7819 */ /* 0x100fe40000011690 */
[----:B------:R-:W-:Y:S01]  /*d7a0*/  SHF.R.U32.HI R144, RZ, 0x1, R144 ;  /* 0x00000001ff907819 */ /* 0x000fe20000011690 */
[----:B------:R-:W-:Y:S01]  /*d7b0*/  FMUL R160, R160, c[0x0][0x188] ;  /* 0x00006200a0a07a20 */ /* 0x000fe20000400000 */
[----:B------:R-:W-:Y:S01]  /*d7c0*/  FSEL R171, R169, -INF , !P2 ;  /* 0xff800000a9ab7808 */ /* 0x000fe20005000000 */
[----:B------:R-:W-:Y:S01]  /*d7d0*/  FMUL R162, R162, c[0x0][0x188] ;  /* 0x00006200a2a27a20 */ /* 0x000fe20000400000 */
[----:B------:R-:W-:Y:S01]  /*d7e0*/  FSEL R168, R168, -INF , !P1 ;  /* 0xff800000a8a87808 */ /* 0x000fe20004800000 */
[----:B------:R-:W-:Y:S01]  /*d7f0*/  FMUL R156, R156, c[0x0][0x188] ;  /* 0x000062009c9c7a20 */ /* 0x000fe20000400000 */
[----:B------:R-:W-:Y:S01]  /*d800*/  LOP3.LUT P2, RZ, R145, 0x1, RZ, 0xc0, !PT ;  /* 0x0000000191ff7812 */ /* 0x000fe2000784c0ff */
[----:B------:R-:W-:Y:S01]  /*d810*/  FMUL R145, R158, c[0x0][0x188] ;  /* 0x000062009e917a20 */ /* 0x000fe20000400000 */
[----:B------:R-:W-:Y:S01]  /*d820*/  LOP3.LUT P1, RZ, R144, 0x1, RZ, 0xc0, !PT ;  /* 0x0000000190ff7812 */ /* 0x000fe2000782c0ff */
[----:B------:R-:W-:Y:S01]  /*d830*/  FMUL R144, R157, c[0x0][0x188] ;  /* 0x000062009d907a20 */ /* 0x000fe20000400000 */
[----:B------:R-:W-:-:S02]  /*d840*/  FSEL R169, R170, -INF , !P3 ;  /* 0xff800000aaa97808 */ /* 0x000fc40005800000 */
[----:B------:R-:W-:Y:S02]  /*d850*/  LOP3.LUT P3, RZ, R190, 0x1, RZ, 0xc0, !PT ;  /* 0x00000001beff7812 */ /* 0x000fe4000786c0ff */
[----:B------:R-:W-:Y:S02]  /*d860*/  FSEL R170, R160, -INF , !P4 ;  /* 0xff800000a0aa7808 */ /* 0x000fe40006000000 */
[----:B------:R-:W-:Y:S02]  /*d870*/  FSEL R157, R162, -INF , !P0 ;  /* 0xff800000a29d7808 */ /* 0x000fe40004000000 */
[----:B------:R-:W-:Y:S02]  /*d880*/  FSEL R160, R156, -INF , !P2 ;  /* 0xff8000009ca07808 */ /* 0x000fe40005000000 */
[----:B0-----:R-:W-:Y:S02]  /*d890*/  FMNMX R136, R136, R139, !PT ;  /* 0x0000008b88887209 */ /* 0x001fe40007800000 */
[----:B-1----:R-:W-:-:S02]  /*d8a0*/  FMNMX R137, R137, R138, !PT ;  /* 0x0000008a89897209 */ /* 0x002fc40007800000 */
[----:B------:R-:W-:Y:S02]  /*d8b0*/  FSEL R158, R144, -INF , !P3 ;  /* 0xff800000909e7808 */ /* 0x000fe40005800000 */
[----:B------:R-:W-:Y:S02]  /*d8c0*/  FSEL R156, R145, -INF , !P1 ;  /* 0xff800000919c7808 */ /* 0x000fe40004800000 */
[----:B------:R-:W-:Y:S02]  /*d8d0*/  FMNMX R138, R188, R183, !PT ;  /* 0x000000b7bc8a7209 */ /* 0x000fe40007800000 */
[----:B------:R-:W-:Y:S02]  /*d8e0*/  FMNMX R139, R182, R181, !PT ;  /* 0x000000b5b68b7209 */ /* 0x000fe40007800000 */
[----:B------:R-:W-:Y:S02]  /*d8f0*/  FMNMX R144, R180, R179, !PT ;  /* 0x000000b3b4907209 */ /* 0x000fe40007800000 */
[----:B------:R-:W-:-:S02]  /*d900*/  FMNMX R145, R178, R177, !PT ;  /* 0x000000b1b2917209 */ /* 0x000fc40007800000 */
[----:B------:R-:W-:Y:S02]  /*d910*/  FMNMX R162, R187, R142, !PT ;  /* 0x0000008ebba27209 */ /* 0x000fe40007800000 */
[----:B------:R-:W-:Y:S02]  /*d920*/  FMNMX R190, R186, R165, !PT ;  /* 0x000000a5babe7209 */ /* 0x000fe40007800000 */
        /* <DEDUP_REMOVED lines=35> */
[----:B------:R-:W-:Y:S01]  /*db60*/  FMNMX R198, R5, R198, !PT ;  /* 0x000000c605c67209 */ /* 0x000fe20007800000 */
[----:B------:R-:W0:Y:S04]  /*db70*/  SHFL.BFLY PT, R199, R138, 0x2, 0x1f ;  /* 0x0c401f008ac77f89 */ /* 0x000e2800000e0000 */
[----:B------:R-:W1:Y:S04]  /*db80*/  SHFL.BFLY PT, R200, R139, 0x2, 0x1f ;  /* 0x0c401f008bc87f89 */ /* 0x000e6800000e0000 */
[----:B------:R-:W2:Y:S04]  /*db90*/  SHFL.BFLY PT, R201, R144, 0x2, 0x1f ;  /* 0x0c401f0090c97f89 */ /* 0x000ea800000e0000 */
[----:B------:R-:W3:Y:S04]  /*dba0*/  SHFL.BFLY PT, R202, R145, 0x2, 0x1f ;  /* 0x0c401f0091ca7f89 */ /* 0x000ee800000e0000 */
[----:B------:R-:W4:Y:S04]  /*dbb0*/  SHFL.BFLY PT, R203, R162, 0x2, 0x1f ;  /* 0x0c401f00a2cb7f89 */ /* 0x000f2800000e0000 */
[----:B------:R-:W0:Y:S04]  /*dbc0*/  SHFL.BFLY PT, R204, R190, 0x2, 0x1f ;  /* 0x0c401f00becc7f89 */ /* 0x000e2800000e0000 */
[----:B------:R-:W0:Y:S04]  /*dbd0*/  SHFL.BFLY PT, R205, R191, 0x2, 0x1f ;  /* 0x0c401f00bfcd7f89 */ /* 0x000e2800000e0000 */
[----:B------:R-:W0:Y:S04]  /*dbe0*/  SHFL.BFLY PT, R206, R192, 0x2, 0x1f ;  /* 0x0c401f00c0ce7f89 */ /* 0x000e2800000e0000 */
[----:B------:R-:W0:Y:S04]  /*dbf0*/  SHFL.BFLY PT, R207, R193, 0x2, 0x1f ;  /* 0x0c401f00c1cf7f89 */ /* 0x000e2800000e0000 */
[----:B------:R-:W0:Y:S04]  /*dc00*/  SHFL.BFLY PT, R208, R194, 0x2, 0x1f ;  /* 0x0c401f00c2d07f89 */ /* 0x000e2800000e0000 */
[----:B------:R-:W2:Y:S04]  /*dc10*/  SHFL.BFLY PT, R209, R195, 0x2, 0x1f ;  /* 0x0c401f00c3d17f89 */ /* 0x000ea800000e0000 */
[----:B------:R-:W4:Y:S04]  /*dc20*/  SHFL.BFLY PT, R210, R196, 0x2, 0x1f ;  /* 0x0c401f00c4d27f89 */ /* 0x000f2800000e0000 */
[----:B------:R-:W4:Y:S04]  /*dc30*/  SHFL.BFLY PT, R211, R197, 0x2, 0x1f ;  /* 0x0c401f00c5d37f89 */ /* 0x000f2800000e0000 */
[----:B------:R-:W4:Y:S04]  /*dc40*/  SHFL.BFLY PT, R212, R198, 0x2, 0x1f ;  /* 0x0c401f00c6d47f89 */ /* 0x000f2800000e0000 */
[----:B------:R-:W4:Y:S04]  /*dc50*/  SHFL.BFLY PT, R213, R136, 0x1, 0x1f ;  /* 0x0c201f0088d57f89 */ /* 0x000f2800000e0000 */
[----:B------:R-:W4:Y:S01]  /*dc60*/  SHFL.BFLY PT, R214, R137, 0x1, 0x1f ;  /* 0x0c201f0089d67f89 */ /* 0x000f2200000e0000 */
[----:B0-----:R-:W-:-:S02]  /*dc70*/  FMNMX R199, R138, R199, !PT ;  /* 0x000000c78ac77209 */ /* 0x001fc40007800000 */
[----:B-1----:R-:W-:Y:S02]  /*dc80*/  FMNMX R200, R139, R200, !PT ;  /* 0x000000c88bc87209 */ /* 0x002fe40007800000 */
[----:B--2---:R-:W-:Y:S02]  /*dc90*/  FMNMX R201, R144, R201, !PT ;  /* 0x000000c990c97209 */ /* 0x004fe40007800000 */
[----:B---3--:R-:W-:Y:S02]  /*dca0*/  FMNMX R202, R145, R202, !PT ;  /* 0x000000ca91ca7209 */ /* 0x008fe40007800000 */
[----:B----4-:R-:W-:Y:S02]  /*dcb0*/  FMNMX R203, R162, R203, !PT ;  /* 0x000000cba2cb7209 */ /* 0x010fe40007800000 */
        /* <DEDUP_REMOVED lines=8> */
[----:B------:R-:W-:Y:S01]  /*dd40*/  FMNMX R212, R198, R212, !PT ;  /* 0x000000d4c6d47209 */ /* 0x000fe20007800000 */
[----:B------:R0:W1:Y:S01]  /*dd50*/  SHFL.BFLY PT, R138, R201, 0x1, 0x1f ;  /* 0x0c201f00c98a7f89 */ /* 0x00006200000e0000 */
[----:B------:R-:W-:Y:S01]  /*dd60*/  FMNMX R213, R136, R213, !PT ;  /* 0x000000d588d57209 */ /* 0x000fe20007800000 */
[----:B------:R-:W-:Y:S01]  /*dd70*/  BSSY B0, `(.L_x_1) ;  /* 0x000001f000007945 */ /* 0x000fe20003800000 */
[----:B------:R-:W-:Y:S01]  /*dd80*/  FMNMX R214, R137, R214, !PT ;  /* 0x000000d689d67209 */ /* 0x000fe20007800000 */
[----:B------:R0:W2:Y:S04]  /*dd90*/  SHFL.BFLY PT, R136, R199, 0x1, 0x1f ;  /* 0x0c201f00c7887f89 */ /* 0x0000a800000e0000 */
[----:B------:R0:W3:Y:S04]  /*dda0*/  SHFL.BFLY PT, R137, R200, 0x1, 0x1f ;  /* 0x0c201f00c8897f89 */ /* 0x0000e800000e0000 */
[----:B------:R0:W4:Y:S04]  /*ddb0*/  SHFL.BFLY PT, R139, R202, 0x1, 0x1f ;  /* 0x0c201f00ca8b7f89 */ /* 0x00012800000e0000 */
[----:B------:R0:W0:Y:S04]  /*ddc0*/  SHFL.BFLY PT, R144, R203, 0x1, 0x1f ;  /* 0x0c201f00cb907f89 */ /* 0x00002800000e0000 */
        /* <DEDUP_REMOVED lines=9> */
[----:B------:R-:W-:Y:S06]  /*de60*/  BAR.SYNC.DEFER_BLOCKING 0x0 ;  /* 0x0000000000007b1d */ /* 0x000fec0000010000 */
[----:B------:R-:W-:Y:S05]  /*de70*/  @P6 BRA `(.L_x_2) ;  /* 0x000000e000006947 */ /* 0x000fea0003800000 */
[----:B-1234-:R-:W1:Y:S02]  /*de80*/  S2R R251, SR_TID.X ;  /* 0x0000000000fb7919 */ /* 0x01ee640000002100 */
[----:B-1----:R-:W-:-:S02]  /*de90*/  LOP3.LUT R249, R251, 0x1c, RZ, 0xc0, !PT ;  /* 0x0000001cfbf97812 */ /* 0x002fc400078ec0ff */
[----:B------:R-:W-:Y:S02]  /*dea0*/  LOP3.LUT R251, R251, 0xff, RZ, 0xc0, !PT ;  /* 0x000000fffbfb7812 */ /* 0x000fe400078ec0ff */
[C---:B------:R-:W-:Y:S01]  /*deb0*/  LEA.HI R216, R249.reuse, 0x8, RZ, 0x1e ;  /* 0x00000008f9d87811 */ /* 0x040fe200078ff0ff */
[----:B------:R-:W-:Y:S01]  /*dec0*/  IMAD.SHL.U32 R217, R249, 0x8, RZ ;  /* 0x00000008f9d97824 */ /* 0x000fe200078e00ff */
[--C-:B------:R-:W-:Y:S02]  /*ded0*/  SHF.R.U32.HI R218, RZ, 0x3, R251.reuse ;  /* 0x00000003ffda7819 */ /* 0x100fe400000116fb */
[----:B------:R-:W-:Y:S02]  /*dee0*/  SHF.R.U32.HI R215, RZ, 0x3, R251 ;  /* 0x00000003ffd77819 */ /* 0x000fe400000116fb */
[----:B------:R-:W-:Y:S02]  /*def0*/  LOP3.LUT R218, R218, 0x1c, RZ, 0xc0, !PT ;  /* 0x0000001cdada7812 */ /* 0x000fe400078ec0ff */
[----:B------:R-:W-:-:S02]  /*df00*/  SHF.L.U32 R216, R216, 0x5, RZ ;  /* 0x00000005d8d87819 */ /* 0x000fc400000006ff */
[----:B------:R-:W-:Y:S01]  /*df10*/  LOP3.LUT R215, R215, 0x1c, RZ, 0xc0, !PT ;  /* 0x0000001cd7d77812 */ /* 0x000fe200078ec0ff */
[----:B------:R-:W-:-:S04]  /*df20*/  IMAD.IADD R217, R217, 0x1, R218 ;  /* 0x00000001d9d97824 */ /* 0x000fc800078e02da */
[----:B------:R-:W-:Y:S01]  /*df30*/  IMAD.IADD R215, R215, 0x1, R216 ;  /* 0x00000001d7d77824 */ /* 0x000fe200078e02d8 */
[----:B------:R1:W-:Y:S04]  /*df40*/  STS [R217+0x10000], R213 ;  /* 0x010000d5d9007388 */ /* 0x0003e80000000800 */
[----:B------:R1:W-:Y:S02]  /*df50*/  STS [R215+0x10000], R214 ;  /* 0x010000d6d7007388 */ /* 0x0003e40000000800 */
.L_x_2:
[----:B-1234-:R-:W-:Y:S05]  /*df60*/  BSYNC B0 ;  /* 0x0000000000007941 */ /* 0x01efea0003800000 */
.L_x_1:
[----:B------:R-:W-:Y:S01]  /*df70*/  BSSY B0, `(.L_x_3) ;  /* 0x000009a000007945 */ /* 0x000fe20003800000 */
[----:B------:R-:W-:Y:S01]  /*df80*/  BSSY B1, `(.L_x_4) ;  /* 0x0000090000017945 */ /* 0x000fe20003800000 */
[----:B------:R-:W-:Y:S02]  /*df90*/  FMNMX R136, R199, R136, !PT ;  /* 0x00000088c7887209 */ /* 0x000fe40007800000 */
[----:B------:R-:W-:Y:S02]  /*dfa0*/  FMNMX R137, R200, R137, !PT ;  /* 0x00000089c8897209 */ /* 0x000fe40007800000 */
[----:B------:R-:W-:-:S02]  /*dfb0*/  FMNMX R138, R201, R138, !PT ;  /* 0x0000008ac98a7209 */ /* 0x000fc40007800000 */
[----:B------:R-:W-:Y:S02]  /*dfc0*/  FMNMX R139, R202, R139, !PT ;  /* 0x0000008bca8b7209 */ /* 0x000fe40007800000 */
[----:B0-----:R-:W-:Y:S02]  /*dfd0*/  FMNMX R144, R203, R144, !PT ;  /* 0x00000090cb907209 */ /* 0x001fe40007800000 */
        /* <DEDUP_REMOVED lines=8> */
[----:B------:R-:W-:Y:S01]  /*e060*/  FMNMX R196, R212, R196, !PT ;  /* 0x000000c4d4c47209 */ /* 0x000fe20007800000 */
[----:B------:R-:W-:Y:S05]  /*e070*/  @P6 BRA `(.L_x_5) ;  /* 0x0000013000006947 */ /* 0x000fea0003800000 */
[----:B------:R-:W0:Y:S02]  /*e080*/  S2R R197, SR_TID.X ;  /* 0x0000000000c57919 */ /* 0x000e240000002100 */
[----:B0-----:R-:W-:-:S02]  /*e090*/  LOP3.LUT R198, R197, 0x1c, RZ, 0xc0, !PT ;  /* 0x0000001cc5c67812 */ /* 0x001fc400078ec0ff */
[----:B------:R-:W-:Y:S02]  /*e0a0*/  LOP3.LUT R197, R197, 0xff, RZ, 0xc0, !PT ;  /* 0x000000ffc5c57812 */ /* 0x000fe400078ec0ff */
[----:B------:R-:W-:Y:S02]  /*e0b0*/  LEA.HI R198, R198, 0x10, RZ, 0x1e ;  /* 0x00000010c6c67811 */ /* 0x000fe400078ff0ff */
[----:B------:R-:W-:-:S03]  /*e0c0*/  SHF.R.U32.HI R197, RZ, 0x3, R197 ;  /* 0x00000003ffc57819 */ /* 0x000fc600000116c5 */
[----:B------:R-:W-:Y:S01]  /*e0d0*/  IMAD.SHL.U32 R198, R198, 0x20, RZ ;  /* 0x00000020c6c67824 */ /* 0x000fe200078e00ff */
[----:B------:R-:W-:-:S04]  /*e0e0*/  LOP3.LUT R197, R197, 0x1c, RZ, 0xc0, !PT ;  /* 0x0000001cc5c57812 */ /* 0x000fc800078ec0ff */
[----:B------:R-:W-:-:S05]  /*e0f0*/  IADD3 R197, R197, R198, RZ ;  /* 0x000000c6c5c57210 */ /* 0x000fca0007ffe0ff */
[----:B------:R0:W-:Y:S01]  /*e100*/  STS [R197+0x10000], R136 ;  /* 0x01000088c5007388 */ /* 0x0001e20000000800 */
[----:B------:R-:W-:Y:S05]  /*e110*/  @P6 BRA `(.L_x_6) ;  /* 0x0000013000006947 */ /* 0x000fea0003800000 */
[----:B0-----:R-:W0:Y:S02]  /*e120*/  S2R R197, SR_TID.X ;  /* 0x0000000000c57919 */ /* 0x001e240000002100 */
[C---:B0-----:R-:W-:Y:S02]  /*e130*/  LOP3.LUT R198, R197.reuse, 0x1c, RZ, 0xc0, !PT ;  /* 0x0000001cc5c67812 */ /* 0x041fe400078ec0ff */
[----:B------:R-:W-:Y:S02]  /*e140*/  LOP3.LUT R197, R197, 0xff, RZ, 0xc0, !PT ;  /* 0x000000ffc5c57812 */ /* 0x000fe400078ec0ff */
[----:B------:R-:W-:Y:S02]  /*e150*/  LEA.HI R198, R198, 0x18, RZ, 0x1e ;  /* 0x00000018c6c67811 */ /* 0x000fe400078ff0ff */
[----:B------:R-:W-:-:S03]  /*e160*/  SHF.R.U32.HI R197, RZ, 0x3, R197 ;  /* 0x00000003ffc57819 */ /* 0x000fc600000116c5 */
[----:B------:R-:W-:Y:S01]  /*e170*/  IMAD.SHL.U32 R198, R198, 0x20, RZ ;  /* 0x00000020c6c67824 */ /* 0x000fe200078e00ff */
[----:B------:R-:W-:-:S05]  /*e180*/  LOP3.LUT R197, R197, 0x1c, RZ, 0xc0, !PT ;  /* 0x0000001cc5c57812 */ /* 0x000fca00078ec0ff */
[----:B------:R-:W-:-:S05]  /*e190*/  IMAD.IADD R197, R197, 0x1, R198 ;  /* 0x00000001c5c57824 */ /* 0x000fca00078e02c6 */
[----:B------:R0:W-:Y:S02]  /*e1a0*/  STS [R197+0x10000], R137 ;  /* 0x01000089c5007388 */ /* 0x0001e40000000800 */
.L_x_5:
[----:B------:R-:W-:Y:S05]  /*e1b0*/  @P6 BRA `(.L_x_7) ;  /* 0x0000013000006947 */ /* 0x000fea0003800000 */
[----:B------:R-:W1:Y:S02]  /*e1c0*/  S2R R136, SR_TID.X ;  /* 0x0000000000887919 */ /* 0x000e640000002100 */
[C---:B01----:R-:W-:Y:S02]  /*e1d0*/  LOP3.LUT R137, R136.reuse, 0x1c, RZ, 0xc0, !PT ;  /* 0x0000001c88897812 */ /* 0x043fe400078ec0ff */
[----:B------:R-:W-:Y:S02]  /*e1e0*/  LOP3.LUT R136, R136, 0xff, RZ, 0xc0, !PT ;  /* 0x000000ff88887812 */ /* 0x000fe400078ec0ff */
[----:B------:R-:W-:Y:S02]  /*e1f0*/  LEA.HI R137, R137, 0x20, RZ, 0x1e ;  /* 0x0000002089897811 */ /* 0x000fe400078ff0ff */
[----:B------:R-:W-:-:S03]  /*e200*/  SHF.R.U32.HI R136, RZ, 0x3, R136 ;  /* 0x00000003ff887819 */ /* 0x000fc60000011688 */
[----:B------:R-:W-:Y:S01]  /*e210*/  IMAD.SHL.U32 R137, R137, 0x20, RZ ;  /* 0x0000002089897824 */ /* 0x000fe200078e00ff */
[----:B------:R-:W-:-:S05]  /*e220*/  LOP3.LUT R136, R136, 0x1c, RZ, 0xc0, !PT ;  /* 0x0000001c88887812 */ /* 0x000fca00078ec0ff */
[----:B------:R-:W-:-:S05]  /*e230*/  IMAD.IADD R136, R136, 0x1, R137 ;  /* 0x0000000188887824 */ /* 0x000fca00078e0289 */
[----:B------:R0:W-:Y:S02]  /*e240*/  STS [R136+0x10000], R138 ;  /* 0x0100008a88007388 */ /* 0x0001e40000000800 */
.L_x_6:
[----:B------:R-:W-:Y:S05]  /*e250*/  @P6 BRA `(.L_x_8) ;  /* 0x0000013000006947 */ /* 0x000fea0003800000 */
[----:B0-----:R-:W0:Y:S02]  /*e260*/  S2R R136, SR_TID.X ;  /* 0x0000000000887919 */ /* 0x001e240000002100 */
[C---:B0-----:R-:W-:Y:S02]  /*e270*/  LOP3.LUT R137, R136.reuse, 0x1c, RZ, 0xc0, !PT ;  /* 0x0000001c88897812 */ /* 0x041fe400078ec0ff */
[----:B------:R-:W-:Y:S02]  /*e280*/  LOP3.LUT R136, R136, 0xff, RZ, 0xc0, !PT ;  /* 0x000000ff88887812 */ /* 0x000fe400078ec0ff */
[----:B------:R-:W-:Y:S02]  /*e290*/  LEA.HI R137, R137, 0x28, RZ, 0x1e ;  /* 0x0000002889897811 */ /* 0x000fe400078ff0ff */
[----:B------:R-:W-:Y:S02]  /*e2a0*/  SHF.R.U32.HI R136, RZ, 0x3, R136 ;  /* 0x00000003ff887819 */ /* 0x000fe40000011688 */
[----:B------:R-:W-:-:S02]  /*e2b0*/  SHF.L.U32 R137, R137, 0x5, RZ ;  /* 0x0000000589897819 */ /* 0x000fc400000006ff */
[----:B------:R-:W-:-:S05]  /*e2c0*/  LOP3.LUT R136, R136, 0x1c, RZ, 0xc0, !PT ;  /* 0x0000001c88887812 */ /* 0x000fca00078ec0ff */
[----:B------:R-:W-:-:S05]  /*e2d0*/  IMAD.IADD R136, R136, 0x1, R137 ;  /* 0x0000000188887824 */ /* 0x000fca00078e0289 */
[----:B------:R0:W-:Y:S02]  /*e2e0*/  STS [R136+0x10000], R139 ;  /* 0x0100008b88007388 */ /* 0x0001e40000000800 */
.L_x_7:
        /* <DEDUP_REMOVED lines=10> */
.L_x_8:
[----:B------:R-:W-:Y:S05]  /*e390*/  @P6 BRA `(.L_x_10) ;  /* 0x0000013000006947 */ /* 0x000fea0003800000 */
[----:B0-----:R-:W0:Y:S02]  /*e3a0*/  S2R R136, SR_TID.X ;  /* 0x0000000000887919 */ /* 0x001e240000002100 */
[C---:B0-----:R-:W-:Y:S02]  /*e3b0*/  LOP3.LUT R137, R136.reuse, 0x1c, RZ, 0xc0, !PT ;  /* 0x0000001c88897812 */ /* 0x041fe400078ec0ff */
[----:B------:R-:W-:Y:S02]  /*e3c0*/  LOP3.LUT R136, R136, 0xff, RZ, 0xc0, !PT ;  /* 0x000000ff88887812 */ /* 0x000fe400078ec0ff */
[----:B------:R-:W-:Y:S02]  /*e3d0*/  LEA.HI R137, R137, 0x38, RZ, 0x1e ;  /* 0x0000003889897811 */ /* 0x000fe400078ff0ff */
[----:B------:R-:W-:-:S03]  /*e3e0*/  SHF.R.U32.HI R136, RZ, 0x3, R136 ;  /* 0x00000003ff887819 */ /* 0x000fc60000011688 */
[----:B------:R-:W-:Y:S01]  /*e3f0*/  IMAD.SHL.U32 R137, R137, 0x20, RZ ;  /* 0x0000002089897824 */ /* 0x000fe200078e00ff */
[----:B------:R-:W-:-:S04]  /*e400*/  LOP3.LUT R136, R136, 0x1c, RZ, 0xc0, !PT ;  /* 0x0000001c88887812 */ /* 0x000fc800078ec0ff */
[----:B------:R-:W-:-:S05]  /*e410*/  IADD3 R136, R136, R137, RZ ;  /* 0x0000008988887210 */ /* 0x000fca0007ffe0ff */
[----:B------:R0:W-:Y:S02]  /*e420*/  STS [R136+0x10000], R145 ;  /* 0x0100009188007388 */ /* 0x0001e40000000800 */
.L_x_9:
        /* <DEDUP_REMOVED lines=10> */
.L_x_10:
        /* <DEDUP_REMOVED lines=10> */
.L_x_11:
        /* <DEDUP_REMOVED lines=10> */
.L_x_12:
        /* <DEDUP_REMOVED lines=10> */
.L_x_13:
        /* <DEDUP_REMOVED lines=10> */
.L_x_14:
[----:B------:R-:W-:Y:S05]  /*e750*/  @P6 BRA `(.L_x_16) ;  /* 0x0000012000006947 */ /* 0x000fea0003800000 */
[----:B0-----:R-:W0:Y:S02]  /*e760*/  S2R R136, SR_TID.X ;  /* 0x0000000000887919 */ /* 0x001e240000002100 */
[C---:B0-----:R-:W-:Y:S02]  /*e770*/  LOP3.LUT R137, R136.reuse, 0xff, RZ, 0xc0, !PT ;  /* 0x000000ff88897812 */ /* 0x041fe400078ec0ff */
[----:B------:R-:W-:Y:S02]  /*e780*/  LOP3.LUT R136, R136, 0x1c, RZ, 0xc0, !PT ;  /* 0x0000001c88887812 */ /* 0x000fe400078ec0ff */
[----:B------:R-:W-:-:S03]  /*e790*/  SHF.R.U32.HI R137, RZ, 0x3, R137 ;  /* 0x00000003ff897819 */ /* 0x000fc60000011689 */
[----:B------:R-:W-:Y:S01]  /*e7a0*/  IMAD.SHL.U32 R136, R136, 0x8, RZ ;  /* 0x0000000888887824 */ /* 0x000fe200078e00ff */
[----:B------:R-:W-:-:S05]  /*e7b0*/  LOP3.LUT R137, R137, 0x1c, RZ, 0xc0, !PT ;  /* 0x0000001c89897812 */ /* 0x000fca00078ec0ff */
[----:B------:R-:W-:-:S05]  /*e7c0*/  IMAD.IADD R136, R136, 0x1, R137 ;  /* 0x0000000188887824 */ /* 0x000fca00078e0289 */
[----:B------:R0:W-:Y:S02]  /*e7d0*/  STS [R136+0x10d00], R194 ;  /* 0x010d00c288007388 */ /* 0x0001e40000000800 */
.L_x_15:
[----:B------:R-:W-:Y:S01]  /*e7e0*/  @P6 BREAK B1 ;  /* 0x0000000000016942 */ /* 0x000fe20003800000 */
        /* <DEDUP_REMOVED lines=9> */
.L_x_16:
[----:B------:R-:W-:Y:S05]  /*e880*/  BSYNC B1 ;  /* 0x0000000000017941 */ /* 0x000fea0003800000 */
.L_x_4:
[----:B0-----:R-:W0:Y:S02]  /*e890*/  S2R R136, SR_TID.X ;  /* 0x0000000000887919 */ /* 0x001e240000002100 */
[C---:B0-----:R-:W-:Y:S02]  /*e8a0*/  LOP3.LUT R137, R136.reuse, 0xff, RZ, 0xc0, !PT ;  /* 0x000000ff88897812 */ /* 0x041fe400078ec0ff */
[----:B------:R-:W-:Y:S02]  /*e8b0*/  LOP3.LUT R136, R136, 0x1c, RZ, 0xc0, !PT ;  /* 0x0000001c88887812 */ /* 0x000fe400078ec0ff */
[----:B------:R-:W-:Y:S02]  /*e8c0*/  SHF.R.U32.HI R137, RZ, 0x3, R137 ;  /* 0x00000003ff897819 */ /* 0x000fe40000011689 */
[----:B------:R-:W-:Y:S02]  /*e8d0*/  SHF.L.U32 R136, R136, 0x3, RZ ;  /* 0x0000000388887819 */ /* 0x000fe400000006ff */
[----:B------:R-:W-:-:S05]  /*e8e0*/  LOP3.LUT R137, R137, 0x1c, RZ, 0xc0, !PT ;  /* 0x0000001c89897812 */ /* 0x000fca00078ec0ff */
[----:B------:R-:W-:-:S05]  /*e8f0*/  IMAD.IADD R136, R136, 0x1, R137 ;  /* 0x0000000188887824 */ /* 0x000fca00078e0289 */
[----:B------:R0:W-:Y:S02]  /*e900*/  @!P6 STS [R136+0x10f00], R196 ;  /* 0x010f00c48800e388 */ /* 0x0001e40000000800 */
.L_x_17:
[----:B------:R-:W-:Y:S05]  /*e910*/  BSYNC B0 ;  /* 0x0000000000007941 */ /* 0x000fea0003800000 */
.L_x_3:
[----:B------:R-:W-:Y:S01]  /*e920*/  WARPSYNC 0xffffffff ;  /* 0xffffffff00007948 */ /* 0x000fe20003800000 */
[----:B------:R-:W1:Y:S04]  /*e930*/  S2R R206, SR_TID.X ;  /* 0x0000000000ce7919 */ /* 0x000e680000002100 */
[----:B------:R-:W-:Y:S06]  /*e940*/  BAR.SYNC.DEFER_BLOCKING 0x0 ;  /* 0x0000000000007b1d */ /* 0x000fec0000010000 */
[----:B------:R-:W2:Y:S04]  /*e950*/  LDL R162, [R1+0x50] ;  /* 0x0000500001a27983 */ /* 0x000ea80000100800 */
[----:B0-----:R-:W3:Y:S04]  /*e960*/  LDL R190, [R1+0xc] ;  /* 0x00000c0001be7983 */ /* 0x001ee80000100800 */
[----:B------:R-:W4:Y:S04]  /*e970*/  LDL R244, [R1+0x5c] ;  /* 0x00005c0001f47983 */ /* 0x000f280000100800 */
[----:B------:R-:W2:Y:S01]  /*e980*/  LDL R228, [R1+0x60] ;  /* 0x0000600001e47983 */ /* 0x000ea20000100800 */
[----:B-1----:R-:W-:-:S03]  /*e990*/  LOP3.LUT R204, R206, 0xff, RZ, 0xc0, !PT ;  /* 0x000000ffcecc7812 */ /* 0x002fc600078ec0ff */
[----:B------:R-:W2:Y:S04]  /*e9a0*/  LDL R226, [R1+0x64] ;  /* 0x0000640001e27983 */ /* 0x000ea80000100800 */
[----:B------:R-:W0:Y:S04]  /*e9b0*/  LDS R144, [R204.X4+0x10000] ;  /* 0x01000000cc907984 */ /* 0x000e280000004800 */
[----:B------:R-:W1:Y:S04]  /*e9c0*/  LDS R138, [R204.X4+0x10400] ;  /* 0x01040000cc8a7984 */ /* 0x000e680000004800 */
[----:B------:R-:W1:Y:S04]  /*e9d0*/  LDS R137, [R204.X4+0x10800] ;  /* 0x01080000cc897984 */ /* 0x000e680000004800 */
[----:B------:R-:W2:Y:S04]  /*e9e0*/  LDL R224, [R1+0x68] ;  /* 0x0000680001e07983 */ /* 0x000ea80000100800 */
[----:B------:R-:W2:Y:S01]  /*e9f0*/  LDL R222, [R1+0xa0] ;  /* 0x0000a00001de7983 */ /* 0x000ea20000100800 */
[----:B------:R-:W-:-:S03]  /*ea00*/  LOP3.LUT R205, R206, 0x1c, RZ, 0xc0, !PT ;  /* 0x0000001ccecd7812 */ /* 0x000fc600078ec0ff */
[----:B------:R-:W1:Y:S01]  /*ea10*/  S2R R203, SR_TID.X ;  /* 0x0000000000cb7919 */ /* 0x000e620000002100 */
[C---:B------:R-:W-:Y:S02]  /*ea20*/  LEA.HI R202, R205.reuse, 0x8, RZ, 0x1e ;  /* 0x00000008cdca7811 */ /* 0x040fe400078ff0ff */
[----:B------:R-:W-:-:S03]  /*ea30*/  LEA.HI R201, R205, 0x10, RZ, 0x1e ;  /* 0x00000010cdc97811 */ /* 0x000fc600078ff0ff */
[----:B------:R-:W-:Y:S02]  /*ea40*/  IMAD.SHL.U32 R202, R202, 0x20, RZ ;  /* 0x00000020caca7824 */ /* 0x000fe400078e00ff */
[----:B------:R-:W-:Y:S01]  /*ea50*/  IMAD.SHL.U32 R201, R201, 0x20, RZ ;  /* 0x00000020c9c97824 */ /* 0x000fe200078e00ff */
[----:B0-----:R-:W0:Y:S04]  /*ea60*/  SHFL.BFLY PT, R145, R144, 0x4, 0x1f ;  /* 0x0c801f0090917f89 */ /* 0x001e2800000e0000 */
[----:B-1----:R-:W1:Y:S04]  /*ea70*/  SHFL.BFLY PT, R139, R138, 0x4, 0x1f ;  /* 0x0c801f008a8b7f89 */ /* 0x002e6800000e0000 */
[----:B------:R-:W1:Y:S01]  /*ea80*/  SHFL.BFLY PT, R136, R137, 0x4, 0x1f ;  /* 0x0c801f0089887f89 */ /* 0x000e6200000e0000 */
[----:B0-----:R-:W-:-:S02]  /*ea90*/  FMNMX R145, R144, R145, !PT ;  /* 0x0000009190917209 */ /* 0x001fc40007800000 */
[----:B-1----:R-:W-:-:S03]  /*eaa0*/  FMNMX R139, R138, R139, !PT ;  /* 0x0000008b8a8b7209 */ /* 0x002fc60007800000 */
[----:B------:R-:W0:Y:S01]  /*eab0*/  SHFL.BFLY PT, R144, R145, 0x2, 0x1f ;  /* 0x0c401f0091907f89 */ /* 0x000e2200000e0000 */
[----:B------:R-:W-:-:S03]  /*eac0*/  FMNMX R137, R137, R136, !PT ;  /* 0x0000008889897209 */ /* 0x000fc60007800000 */
[----:B------:R-:W1:Y:S04]  /*ead0*/  SHFL.BFLY PT, R138, R139, 0x2, 0x1f ;  /* 0x0c401f008b8a7f89 */ /* 0x000e6800000e0000 */
[----:B------:R-:W1:Y:S01]  /*eae0*/  SHFL.BFLY PT, R136, R137, 0x2, 0x1f ;  /* 0x0c401f0089887f89 */ /* 0x000e6200000e0000 */
[----:B0-----:R-:W-:Y:S02]  /*eaf0*/  FMNMX R144, R145, R144, !PT ;  /* 0x0000009091907209 */ /* 0x001fe40007800000 */
[----:B-1----:R-:W-:Y:S02]  /*eb00*/  FMNMX R138, R139, R138, !PT ;  /* 0x0000008a8b8a7209 */ /* 0x002fe40007800000 */
[----:B------:R-:W-:-:S03]  /*eb10*/  FMNMX R136, R137, R136, !PT ;  /* 0x0000008889887209 */ /* 0x000fc60007800000 */
[----:B------:R-:W0:Y:S04]  /*eb20*/  SHFL.BFLY PT, R139, R138, 0x1, 0x1f ;  /* 0x0c201f008a8b7f89 */ /* 0x000e2800000e0000 */
[----:B------:R-:W1:Y:S04]  /*eb30*/  SHFL.BFLY PT, R137, R144, 0x1, 0x1f ;  /* 0x0c201f0090897f89 */ /* 0x000e6800000e0000 */
[----:B------:R-:W1:Y:S01]  /*eb40*/  SHFL.BFLY PT, R145, R136, 0x1, 0x1f ;  /* 0x0c201f0088917f89 */ /* 0x000e6200000e0000 */
[----:B0-----:R-:W-:Y:S02]  /*eb50*/  FMNMX R139, R138, R139, !PT ;  /* 0x0000008b8a8b7209 */ /* 0x001fe40007800000 */
[----:B-1----:R-:W-:-:S02]  /*eb60*/  FMNMX R137, R144, R137, !PT ;  /* 0x0000008990897209 */ /* 0x002fc40007800000 */
[----:B------:R-:W-:-:S03]  /*eb70*/  FMNMX R145, R136, R145, !PT ;  /* 0x0000009188917209 */ /* 0x000fc60007800000 */
[----:B------:R-:W-:Y:S04]  /*eb80*/  @!P5 STS [R204.X4+0x10000], R137 ;  /* 0x01000089cc00d388 */ /* 0x000fe80000004800 */
[----:B------:R-:W-:Y:S04]  /*eb90*/  @!P5 STS [R204.X4+0x10400], R139 ;  /* 0x0104008bcc00d388 */ /* 0x000fe80000004800 */
[----:B------:R0:W-:Y:S04]  /*eba0*/  @!P5 STS [R204.X4+0x10800], R145 ;  /* 0x01080091cc00d388 */ /* 0x0001e80000004800 */
[----:B------:R-:W1:Y:S04]  /*ebb0*/  LDS R136, [R203.X4+0x10c00] ;  /* 0x010c0000cb887984 */ /* 0x000e680000004800 */
[----:B0-----:R-:W4:Y:S04]  /*ebc0*/  LDL R145, [R1+0x54] ;  /* 0x0000540001917983 */ /* 0x001f280000100800 */
[----:B-1----:R-:W0:Y:S02]  /*ebd0*/  SHFL.BFLY PT, R137, R136, 0x4, 0x1f ;  /* 0x0c801f0088897f89 */ /* 0x002e2400000e0000 */
[----:B0-----:R-:W-:-:S05]  /*ebe0*/  FMNMX R137, R136, R137, !PT ;  /* 0x0000008988897209 */ /* 0x001fca0007800000 */
[----:B------:R-:W0:Y:S02]  /*ebf0*/  SHFL.BFLY PT, R136, R137, 0x2, 0x1f ;  /* 0x0c401f0089887f89 */ /* 0x000e2400000e0000 */
[----:B0-----:R-:W-:-:S05]  /*ec00*/  FMNMX R136, R137, R136, !PT ;  /* 0x0000008889887209 */ /* 0x001fca0007800000 */
[----:B------:R-:W0:Y:S02]  /*ec10*/  SHFL.BFLY PT, R137, R136, 0x1, 0x1f ;  /* 0x0c201f0088897f89 */ /* 0x000e2400000e0000 */
[----:B0-----:R-:W-:-:S05]  /*ec20*/  FMNMX R137, R136, R137, !PT ;  /* 0x0000008988897209 */ /* 0x001fca0007800000 */
[----:B------:R-:W-:Y:S04]  /*ec30*/  @!P5 STS [R203.X4+0x10c00], R137 ;  /* 0x010c0089cb00d388 */ /* 0x000fe80000004800 */
[----:B------:R-:W-:Y:S06]  /*ec40*/  BAR.SYNC.DEFER_BLOCKING 0x0 ;  /* 0x0000000000007b1d */ /* 0x000fec0000010000 */
[----:B------:R-:W2:Y:S04]  /*ec50*/  LDS R136, [R205.X8+0x10000] ;  /* 0x01000000cd887984 */ /* 0x000ea80000008800 */
[----:B------:R-:W3:Y:S01]  /*ec60*/  LDS R137, [R202+0x10000] ;  /* 0x01000000ca897984 */ /* 0x000ee20000000800 */
[----:B--2---:R-:W-:-:S03]  /*ec70*/  FMNMX R162, R136, R162, !PT ;  /* 0x000000a288a27209 */ /* 0x004fc60007800000 */
[----:B------:R-:W4:Y:S04]  /*ec80*/  LDS R136, [R201+0x10000] ;  /* 0x01000000c9887984 */ /* 0x000f280000000800 */
[----:B------:R0:W-:Y:S04]  /*ec90*/  STL [R1+0xb4], R162 ;  /* 0x0000b4a201007387 */ /* 0x0001e80000100800 */
[----:B------:R-:W2:Y:S01]  /*eca0*/  LDL R144, [R1+0x58] ;  /* 0x0000580001907983 */ /* 0x000ea20000100800 */
[----:B---3--:R-:W-:Y:S01]  /*ecb0*/  FMNMX R191, R137, R190, !PT ;  /* 0x000000be89bf7209 */ /* 0x008fe20007800000 */
[----:B------:R-:W-:Y:S01]  /*ecc0*/  FADD R151, R151, -R162 ;  /* 0x800000a297977221 */ /* 0x000fe20000000000 */
[----:B------:R-:W-:-:S03]  /*ecd0*/  LEA.HI R199, R205, 0x20, RZ, 0x1e ;  /* 0x00000020cdc77811 */ /* 0x000fc600078ff0ff */
[----:B------:R-:W-:Y:S02]  /*ece0*/  FADD R139, R152, -R191 ;  /* 0x800000bf988b7221 */ /* 0x000fe40000000000 */
[----:B------:R-:W-:Y:S01]  /*ecf0*/  FMUL R151, R151, 1.4426950216293334961 ;  /* 0x3fb8aa3b97977820 */ /* 0x000fe20000400000 */
[----:B------:R-:W-:Y:S01]  /*ed00*/  SHF.L.U32 R199, R199, 0x5, RZ ;  /* 0x00000005c7c77819 */ /* 0x000fe200000006ff */
[----:B------:R-:W-:Y:S02]  /*ed10*/  FMUL R139, R139, 1.4426950216293334961 ;  /* 0x3fb8aa3b8b8b7820 */ /* 0x000fe40000400000 */
[----:B------:R-:W1:Y:S01]  /*ed20*/  MUFU.EX2 R190, R151 ;  /* 0x0000009700be7308 */ /* 0x000e620000000800 */
[----:B------:R-:W-:-:S07]  /*ed30*/  LEA.HI R200, R205, 0x18, RZ, 0x1e ;  /* 0x00000018cdc87811 */ /* 0x000fce00078ff0ff */
[----:B------:R4:W-:Y:S01]  /*ed40*/  MUFU.EX2 R151, R139 ;  /* 0x0000008b00977308 */ /* 0x0009e20000000800 */
[----:B------:R-:W-:-:S05]  /*ed50*/  IMAD.SHL.U32 R200, R200, 0x20, RZ ;  /* 0x00000020c8c87824 */ /* 0x000fca00078e00ff */
[----:B------:R-:W-:Y:S01]  /*ed60*/  LDS R137, [R200+0x10000] ;  /* 0x01000000c8897984 */ /* 0x000fe20000000800 */
[--C-:B------:R-:W-:Y:S02]  /*ed70*/  FADD R148, R148, -R162.reuse ;  /* 0x800000a294947221 */ /* 0x100fe40000000000 */
[----:B------:R-:W-:Y:S02]  /*ed80*/  FADD R150, R150, -R191 ;  /* 0x800000bf96967221 */ /* 0x000fe40000000000 */
[----:B------:R-:W-:Y:S02]  /*ed90*/  FMUL R148, R148, 1.4426950216293334961 ;  /* 0x3fb8aa3b94947820 */ /* 0x000fe40000400000 */
[----:B------:R-:W-:Y:S02]  /*eda0*/  FMUL R150, R150, 1.4426950216293334961 ;  /* 0x3fb8aa3b96967820 */ /* 0x000fe40000400000 */
[--C-:B------:R-:W-:Y:S02]  /*edb0*/  FADD R154, R154, -R162.reuse ;  /* 0x800000a29a9a7221 */ /* 0x100fe40000000000 */
[----:B------:R-:W-:-:S02]  /*edc0*/  FADD R153, R153, -R162 ;  /* 0x800000a299997221 */ /* 0x000fc40000000000 */
[----:B------:R-:W-:Y:S01]  /*edd0*/  FADD R138, R189, -R191 ;  /* 0x800000bfbd8a7221 */ /* 0x000fe20000000000 */
[----:B0-----:R-:W0:Y:S08]  /*ede0*/  MUFU.EX2 R162, R148 ;  /* 0x0000009400a27308 */ /* 0x001e300000000800 */
[----:B------:R3:W0:Y:S01]  /*edf0*/  MUFU.EX2 R189, R150 ;  /* 0x0000009600bd7308 */ /* 0x0006220000000800 */
[----:B------:R-:W-:-:S02]  /*ee00*/  LEA.HI R198, R205, 0x28, RZ, 0x1e ;  /* 0x00000028cdc67811 */ /* 0x000fc400078ff0ff */
[C---:B------:R-:W-:Y:S01]  /*ee10*/  LEA.HI R197, R205.reuse, 0x30, RZ, 0x1e ;  /* 0x00000030cdc57811 */ /* 0x040fe200078ff0ff */
[----:B------:R-:W-:Y:S01]  /*ee20*/  FMUL R138, R138, 1.4426950216293334961 ;  /* 0x3fb8aa3b8a8a7820 */ /* 0x000fe20000400000 */
[----:B------:R-:W-:Y:S02]  /*ee30*/  LEA.HI R196, R205, 0x38, RZ, 0x1e ;  /* 0x00000038cdc47811 */ /* 0x000fe400078ff0ff */
[----:B----4-:R-:W-:Y:S02]  /*ee40*/  FMNMX R139, R136, R145, !PT ;  /* 0x00000091888b7209 */ /* 0x010fe40007800000 */
[----:B------:R-:W4:Y:S01]  /*ee50*/  LDS R136, [R199+0x10000] ;  /* 0x01000000c7887984 */ /* 0x000f220000000800 */
[----:B------:R-:W-:-:S03]  /*ee60*/  IMAD.SHL.U32 R198, R198, 0x20, RZ ;  /* 0x00000020c6c67824 */ /* 0x000fc600078e00ff */
[----:B------:R-:W-:Y:S01]  /*ee70*/  STL [R1+0xb0], R191 ;  /* 0x0000b0bf01007387 */ /* 0x000fe20000100800 */
[----:B------:R-:W-:Y:S01]  /*ee80*/  IMAD.SHL.U32 R197, R197, 0x20, RZ ;  /* 0x00000020c5c57824 */ /* 0x000fe200078e00ff */
[----:B------:R3:W2:Y:S02]  /*ee90*/  MUFU.EX2 R152, R138 ;  /* 0x0000008a00987308 */ /* 0x0006a40000000800 */
[----:B-1----:R-:W-:Y:S01]  /*eea0*/  STL [R1+0x8], R190 ;  /* 0x000008be01007387 */ /* 0x002fe20000100800 */
[----:B------:R-:W-:-:S03]  /*eeb0*/  IMAD.SHL.U32 R196, R196, 0x20, RZ ;  /* 0x00000020c4c47824 */ /* 0x000fc600078e00ff */
[----:B0-----:R-:W-:Y:S01]  /*eec0*/  STL [R1+0x4], R162 ;  /* 0x000004a201007387 */ /* 0x001fe20000100800 */
[--C-:B---3--:R-:W-:Y:S02]  /*eed0*/  FADD R150, R188, -R139.reuse ;  /* 0x8000008bbc967221 */ /* 0x108fe40000000000 */
[--C-:B------:R-:W-:Y:S01]  /*eee0*/  FADD R183, R183, -R139.reuse ;  /* 0x8000008bb7b77221 */ /* 0x100fe20000000000 */
[----:B------:R-:W-:Y:S01]  /*eef0*/  STL [R1], R189 ;  /* 0x000000bd01007387 */ /* 0x000fe20000100800 */
[--C-:B------:R-:W-:Y:S02]  /*ef00*/  FADD R138, R149, -R139.reuse ;  /* 0x8000008b958a7221 */ /* 0x100fe40000000000 */
[----:B------:R-:W-:Y:S01]  /*ef10*/  FADD R146, R146, -R139 ;  /* 0x8000008b92927221 */ /* 0x000fe20000000000 */
[----:B------:R-:W-:Y:S01]  /*ef20*/  STL [R1+0xa4], R139 ;  /* 0x0000a48b01007387 */ /* 0x000fe20000100800 */
[----:B----4-:R-:W-:-:S03]  /*ef30*/  FMNMX R231, R136, R244, !PT ;  /* 0x000000f488e77209 */ /* 0x010fc60007800000 */
[----:B------:R-:W0:Y:S02]  /*ef40*/  LDS R136, [R197+0x10000] ;  /* 0x01000000c5887984 */ /* 0x000e240000000800 */
[----:B------:R-:W-:-:S04]  /*ef50*/  FADD R129, R129, -R231 ;  /* 0x800000e781817221 */ /* 0x000fc80000000000 */
[----:B------:R-:W-:-:S04]  /*ef60*/  FMUL R129, R129, 1.4426950216293334961 ;  /* 0x3fb8aa3b81817820 */ /* 0x000fc80000400000 */
[----:B------:R1:W-:Y:S02]  /*ef70*/  MUFU.EX2 R246, R129 ;  /* 0x0000008100f67308 */ /* 0x0003e40000000800 */
[----:B-1----:R-:W1:Y:S01]  /*ef80*/  LDS R129, [R196+0x10000] ;  /* 0x01000000c4817984 */ /* 0x002e620000000800 */
[----:B0-----:R-:W-:Y:S02]  /*ef90*/  FMNMX R225, R136, R226, !PT ;  /* 0x000000e288e17209 */ /* 0x001fe40007800000 */
[----:B-1----:R-:W-:Y:S02]  /*efa0*/  FMNMX R223, R129, R224, !PT ;  /* 0x000000e081df7209 */ /* 0x002fe40007800000 */
[----:B--2---:R-:W-:Y:S02]  /*efb0*/  FMNMX R139, R137, R144, !PT ;  /* 0x00000090898b7209 */ /* 0x004fe40007800000 */
[----:B------:R-:W0:Y:S04]  /*efc0*/  LDS R137, [R198+0x10000] ;  /* 0x01000000c6897984 */ /* 0x000e280000000800 */
[----:B------:R1:W-:Y:S04]  /*efd0*/  STL [R1+0x9c], R139 ;  /* 0x00009c8b01007387 */ /* 0x0003e80000100800 */
[----:B------:R-:W-:Y:S01]  /*efe0*/  STL [R1+0x98], R231 ;  /* 0x000098e701007387 */ /* 0x000fe20000100800 */
[----:B0-----:R-:W-:-:S05]  /*eff0*/  FMNMX R227, R137, R228, !PT ;  /* 0x000000e489e37209 */ /* 0x001fca0007800000 */
[----:B------:R-:W-:Y:S04]  /*f000*/  STL [R1+0x94], R227 ;  /* 0x000094e301007387 */ /* 0x000fe80000100800 */
[----:B------:R-:W-:Y:S04]  /*f010*/  STL [R1+0x90], R225 ;  /* 0x000090e101007387 */ /* 0x000fe80000100800 */
[----:B------:R-:W-:Y:S04]  /*f020*/  STL [R1+0x8c], R223 ;  /* 0x00008cdf01007387 */ /* 0x000fe80000100800 */
[----:B------:R-:W2:Y:S01]  /*f030*/  LDL R220, [R1+0xa8] ;  /* 0x0000a80001dc7983 */ /* 0x000ea20000100800 */
[----:B------:R-:W-:-:S03]  /*f040*/  FADD R147, R147, -R191 ;  /* 0x800000bf93937221 */ /* 0x000fc60000000000 */
[----:B------:R-:W0:Y:S01]  /*f050*/  S2R R191, SR_TID.X ;  /* 0x0000000000bf7919 */ /* 0x000e220000002100 */
[----:B------:R-:W-:Y:S01]  /*f060*/  LEA.HI R215, R205, 0x40, RZ, 0x1e ;  /* 0x00000040cdd77811 */ /* 0x000fe200078ff0ff */
[----:B------:R-:W-:-:S04]  /*f070*/  FADD R148, R182, -R139 ;  /* 0x8000008bb6947221 */ /* 0x000fc80000000000 */
[----:B------:R-:W-:Y:S02]  /*f080*/  IMAD.SHL.U32 R215, R215, 0x20, RZ ;  /* 0x00000020d7d77824 */ /* 0x000fe400078e00ff */
[--C-:B------:R-:W-:Y:S02]  /*f090*/  FADD R181, R181, -R139.reuse ;  /* 0x8000008bb5b57221 */ /* 0x100fe40000000000 */
[--C-:B------:R-:W-:Y:S01]  /*f0a0*/  FADD R249, R143, -R139.reuse ;  /* 0x8000008b8ff97221 */ /* 0x100fe20000000000 */
[----:B------:R-:W3:Y:S01]  /*f0b0*/  LDS R136, [R215+0x10000] ;  /* 0x01000000d7887984 */ /* 0x000ee20000000800 */
[----:B------:R-:W-:Y:S01]  /*f0c0*/  FADD R141, R141, -R139 ;  /* 0x8000008b8d8d7221 */ /* 0x000fe20000000000 */
[----:B0-----:R-:W-:-:S04]  /*f0d0*/  LOP3.LUT R191, R191, 0x1c, RZ, 0xc0, !PT ;  /* 0x0000001cbfbf7812 */ /* 0x001fc800078ec0ff */
[----:B-1----:R-:W-:-:S04]  /*f0e0*/  LEA.HI R139, R191, 0x48, RZ, 0x1e ;  /* 0x00000048bf8b7811 */ /* 0x002fc800078ff0ff */
[----:B------:R-:W-:-:S05]  /*f0f0*/  SHF.L.U32 R139, R139, 0x5, RZ ;  /* 0x000000058b8b7819 */ /* 0x000fca00000006ff */
[----:B------:R-:W2:Y:S01]  /*f100*/  LDS R129, [R139+0x10000] ;  /* 0x010000008b817984 */ /* 0x000ea20000000800 */
[----:B---3--:R-:W-:-:S05]  /*f110*/  FMNMX R221, R136, R222, !PT ;  /* 0x000000de88dd7209 */ /* 0x008fca0007800000 */
[----:B------:R-:W-:Y:S04]  /*f120*/  STL [R1+0x88], R221 ;  /* 0x000088dd01007387 */ /* 0x000fe80000100800 */
[----:B------:R-:W3:Y:S04]  /*f130*/  LDL R218, [R1+0xac] ;  /* 0x0000ac0001da7983 */ /* 0x000ee80000100800 */
[----:B------:R-:W0:Y:S01]  /*f140*/  S2R R191, SR_TID.X ;  /* 0x0000000000bf7919 */ /* 0x000e220000002100 */
[----:B------:R-:W-:-:S04]  /*f150*/  FMUL R147, R147, 1.4426950216293334961 ;  /* 0x3fb8aa3b93937820 */ /* 0x000fc80000400000 */
[----:B------:R1:W-:Y:S01]  /*f160*/  MUFU.EX2 R252, R147 ;  /* 0x0000009300fc7308 */ /* 0x0003e20000000800 */
[----:B--2---:R-:W-:-:S05]  /*f170*/  FMNMX R219, R129, R220, !PT ;  /* 0x000000dc81db7209 */ /* 0x004fca0007800000 */
[----:B------:R-:W-:Y:S04]  /*f180*/  STL [R1+0x84], R219 ;  /* 0x000084db01007387 */ /* 0x000fe80000100800 */
[----:B------:R-:W2:Y:S01]  /*f190*/  LDL R216, [R1+0xb8] ;  /* 0x0000b80001d87983 */ /* 0x000ea20000100800 */
[----:B0-----:R-:W-:Y:S01]  /*f1a0*/  LOP3.LUT R191, R191, 0x1c, RZ, 0xc0, !PT ;  /* 0x0000001cbfbf7812 */ /* 0x001fe200078ec0ff */
[----:B-1----:R-:W-:-:S03]  /*f1b0*/  FMUL R147, R181, 1.4426950216293334961 ;  /* 0x3fb8aa3bb5937820 */ /* 0x002fc60000400000 */
[----:B------:R-:W-:Y:S02]  /*f1c0*/  LEA.HI R181, R191, 0x50, RZ, 0x1e ;  /* 0x00000050bfb57811 */ /* 0x000fe400078ff0ff */
[----:B------:R-:W0:Y:S01]  /*f1d0*/  S2R R191, SR_TID.X ;  /* 0x0000000000bf7919 */ /* 0x000e220000002100 */
[----:B------:R-:W-:Y:S02]  /*f1e0*/  FADD R131, R131, -R225 ;  /* 0x800000e183837221 */ /* 0x000fe40000000000 */
[----:B------:R-:W-:Y:S02]  /*f1f0*/  IMAD.SHL.U32 R181, R181, 0x20, RZ ;  /* 0x00000020b5b57824 */ /* 0x000fe400078e00ff */
[----:B------:R-:W-:-:S04]  /*f200*/  FMUL R131, R131, 1.4426950216293334961 ;  /* 0x3fb8aa3b83837820 */ /* 0x000fc80000400000 */
[----:B------:R1:W-:Y:S02]  /*f210*/  MUFU.EX2 R241, R131 ;  /* 0x0000008300f17308 */ /* 0x0003e40000000800 */
[----:B-1----:R-:W-:Y:S02]  /*f220*/  FADD R131, R128, -R223 ;  /* 0x800000df80837221 */ /* 0x002fe40000000000 */
[----:B------:R1:W3:Y:S01]  /*f230*/  LDS R128, [R181+0x10000] ;  /* 0x01000000b5807984 */ /* 0x0002e20000000800 */
[----:B0-----:R-:W-:-:S04]  /*f240*/  LOP3.LUT R191, R191, 0x1c, RZ, 0xc0, !PT ;  /* 0x0000001cbfbf7812 */ /* 0x001fc800078ec0ff */
[----:B-1----:R-:W-:Y:S01]  /*f250*/  LEA.HI R181, R191, 0x58, RZ, 0x1e ;  /* 0x00000058bfb57811 */ /* 0x002fe200078ff0ff */
[----:B------:R-:W-:-:S04]  /*f260*/  FADD R129, R123, -R221 ;  /* 0x800000dd7b817221 */ /* 0x000fc80000000000 */
[----:B------:R-:W-:-:S05]  /*f270*/  IMAD.SHL.U32 R181, R181, 0x20, RZ ;  /* 0x00000020b5b57824 */ /* 0x000fca00078e00ff */
[----:B------:R-:W2:Y:S01]  /*f280*/  LDS R123, [R181+0x10000] ;  /* 0x01000000b57b7984 */ /* 0x000ea20000000800 */
[----:B---3--:R-:W-:-:S05]  /*f290*/  FMNMX R217, R128, R218, !PT ;  /* 0x000000da80d97209 */ /* 0x008fca0007800000 */
[----:B------:R-:W-:Y:S04]  /*f2a0*/  STL [R1+0x80], R217 ;  /* 0x000080d901007387 */ /* 0x000fe80000100800 */
[----:B------:R-:W3:Y:S04]  /*f2b0*/  LDL R213, [R1+0xbc] ;  /* 0x0000bc0001d57983 */ /* 0x000ee80000100800 */
[----:B------:R-:W0:Y:S01]  /*f2c0*/  S2R R191, SR_TID.X ;  /* 0x0000000000bf7919 */ /* 0x000e220000002100 */
[----:B--2---:R-:W-:-:S05]  /*f2d0*/  FMNMX R214, R123, R216, !PT ;  /* 0x000000d87bd67209 */ /* 0x004fca0007800000 */
[----:B------:R-:W-:Y:S04]  /*f2e0*/  STL [R1+0x7c], R214 ;  /* 0x00007cd601007387 */ /* 0x000fe80000100800 */
[----:B------:R-:W2:Y:S04]  /*f2f0*/  LDL R211, [R1+0xc0] ;  /* 0x0000c00001d37983 */ /* 0x000ea80000100800 */
[----:B------:R-:W4:Y:S04]  /*f300*/  LDL R209, [R1+0xc4] ;  /* 0x0000c40001d17983 */ /* 0x000f280000100800 */
[----:B------:R-:W4:Y:S01]  /*f310*/  LDL R207, [R1+0xc8] ;  /* 0x0000c80001cf7983 */ /* 0x000f220000100800 */
[----:B------:R-:W-:Y:S01]  /*f320*/  FADD R159, R159, -R227 ;  /* 0x800000e39f9f7221 */ /* 0x000fe20000000000 */
[----:B0-----:R-:W-:-:S03]  /*f330*/  LOP3.LUT R191, R191, 0x1c, RZ, 0xc0, !PT ;  /* 0x0000001cbfbf7812 */ /* 0x001fc600078ec0ff */
[----:B------:R-:W-:Y:S02]  /*f340*/  FMUL R159, R159, 1.4426950216293334961 ;  /* 0x3fb8aa3b9f9f7820 */ /* 0x000fe40000400000 */
[----:B------:R-:W-:Y:S02]  /*f350*/  FADD R124, R124, -R217 ;  /* 0x800000d97c7c7221 */ /* 0x000fe40000000000 */
[----:B------:R0:W-:Y:S02]  /*f360*/  MUFU.EX2 R243, R159 ;  /* 0x0000009f00f37308 */ /* 0x0001e40000000800 */
[----:B------:R-:W-:Y:S01]  /*f370*/  FMUL R124, R124, 1.4426950216293334961 ;  /* 0x3fb8aa3b7c7c7820 */ /* 0x000fe20000400000 */
[----:B0-----:R-:W-:Y:S01]  /*f380*/  LEA.HI R159, R191, 0x60, RZ, 0x1e ;  /* 0x00000060bf9f7811 */ /* 0x001fe200078ff0ff */
[----:B------:R-:W-:-:S04]  /*f390*/  FADD R235, R133, -R221 ;  /* 0x800000dd85eb7221 */ /* 0x000fc80000000000 */
[----:B------:R-:W-:Y:S02]  /*f3a0*/  IMAD.SHL.U32 R159, R159, 0x20, RZ ;  /* 0x000000209f9f7824 */ /* 0x000fe400078e00ff */
[----:B------:R-:W-:Y:S02]  /*f3b0*/  FADD R121, R121, -R219 ;  /* 0x800000db79797221 */ /* 0x000fe40000000000 */
[----:B------:R-:W-:Y:S02]  /*f3c0*/  FADD R133, R134, -R217 ;  /* 0x800000d986857221 */ /* 0x000fe40000000000 */
[----:B------:R0:W-:Y:S01]  /*f3d0*/  MUFU.EX2 R134, R124 ;  /* 0x0000007c00867308 */ /* 0x0001e20000000800 */
[----:B------:R-:W-:Y:S01]  /*f3e0*/  FMUL R121, R121, 1.4426950216293334961 ;  /* 0x3fb8aa3b79797820 */ /* 0x000fe20000400000 */
[----:B0-----:R0:W3:Y:S06]  /*f3f0*/  LDS R124, [R159+0x10000] ;  /* 0x010000009f7c7984 */ /* 0x0010ec0000000800 */
[----:B------:R1:W-:Y:S01]  /*f400*/  MUFU.EX2 R232, R121 ;  /* 0x0000007900e87308 */ /* 0x0003e20000000800 */
[----:B------:R-:W-:-:S02]  /*f410*/  FMUL R154, R154, 1.4426950216293334961 ;  /* 0x3fb8aa3b9a9a7820 */ /* 0x000fc40000400000 */
[----:B------:R-:W-:Y:S01]  /*f420*/  FMUL R153, R153, 1.4426950216293334961 ;  /* 0x3fb8aa3b99997820 */ /* 0x000fe20000400000 */
[----:B-1----:R-:W-:Y:S04]  /*f430*/  LDS R121, [R205.X8+0x10d00] ;  /* 0x010d0000cd797984 */ /* 0x002fe80000008800 */
[----:B------:R-:W-:Y:S01]  /*f440*/  MUFU.EX2 R154, R154 ;  /* 0x0000009a009a7308 */ /* 0x000fe20000000800 */
[----:B------:R-:W-:Y:S02]  /*f450*/  FMUL R138, R138, 1.4426950216293334961 ;  /* 0x3fb8aa3b8a8a7820 */ /* 0x000fe40000400000 */
[----:B------:R-:W-:-:S05]  /*f460*/  FADD R140, R140, -R231 ;  /* 0x800000e78c8c7221 */ /* 0x000fca0000000000 */
[----:B------:R-:W1:Y:S01]  /*f470*/  MUFU.EX2 R153, R153 ;  /* 0x0000009900997308 */ /* 0x000e620000000800 */
[----:B------:R-:W-:Y:S02]  /*f480*/  FMUL R140, R140, 1.4426950216293334961 ;  /* 0x3fb8aa3b8c8c7820 */ /* 0x000fe40000400000 */
[----:B------:R-:W-:Y:S02]  /*f490*/  FADD R137, R187, -R225 ;  /* 0x800000e1bb897221 */ /* 0x000fe40000000000 */
[----:B------:R-:W-:-:S03]  /*f4a0*/  FMUL R141, R141, 1.4426950216293334961 ;  /* 0x3fb8aa3b8d8d7820 */ /* 0x000fc60000400000 */
[----:B------:R1:W-:Y:S01]  /*f4b0*/  MUFU.EX2 R251, R138 ;  /* 0x0000008a00fb7308 */ /* 0x0003e20000000800 */
[----:B0-----:R-:W-:Y:S02]  /*f4c0*/  FADD R159, R152, R151 ;  /* 0x00000097989f7221 */ /* 0x001fe40000000000 */
[----:B------:R-:W-:Y:S02]  /*f4d0*/  FMUL R137, R137, 1.4426950216293334961 ;  /* 0x3fb8aa3b89897820 */ /* 0x000fe40000400000 */
[----:B------:R-:W-:Y:S02]  /*f4e0*/  FADD R165, R165, -R223 ;  /* 0x800000dfa5a57221 */ /* 0x000fe40000000000 */
[----:B-1----:R-:W-:Y:S01]  /*f4f0*/  FADD R138, R142, -R225 ;  /* 0x800000e18e8a7221 */ /* 0x002fe20000000000 */
[----:B------:R0:W-:Y:S01]  /*f500*/  MUFU.EX2 R247, R140 ;  /* 0x0000008c00f77308 */ /* 0x0001e20000000800 */
[----:B------:R-:W-:Y:S02]  /*f510*/  FADD R175, R175, -R221 ;  /* 0x800000ddafaf7221 */ /* 0x000fe40000000000 */
[----:B------:R-:W-:-:S02]  /*f520*/  FMUL R138, R138, 1.4426950216293334961 ;  /* 0x3fb8aa3b8a8a7820 */ /* 0x000fc40000400000 */
[----:B------:R-:W-:Y:S02]  /*f530*/  FADD R167, R167, -R221 ;  /* 0x800000dda7a77221 */ /* 0x000fe40000000000 */
[----:B------:R-:W-:Y:S02]  /*f540*/  FMUL R148, R148, 1.4426950216293334961 ;  /* 0x3fb8aa3b94947820 */ /* 0x000fe40000400000 */
[----:B0-----:R-:W-:Y:S01]  /*f550*/  FADD R140, R186, -R223 ;  /* 0x800000dfba8c7221 */ /* 0x001fe20000000000 */
[----:B------:R-:W-:Y:S01]  /*f560*/  MUFU.EX2 R248, R141 ;  /* 0x0000008d00f87308 */ /* 0x000fe20000000800 */
[----:B------:R-:W-:Y:S02]  /*f570*/  FADD R123, R154, R153 ;  /* 0x000000999a7b7221 */ /* 0x000fe40000000000 */
[----:B------:R-:W-:Y:S02]  /*f580*/  FADD R159, R189, R159 ;  /* 0x0000009fbd9f7221 */ /* 0x000fe40000000000 */
[----:B------:R-:W-:-:S02]  /*f590*/  FMUL R140, R140, 1.4426950216293334961 ;  /* 0x3fb8aa3b8c8c7820 */ /* 0x000fc40000400000 */
[----:B------:R-:W-:Y:S01]  /*f5a0*/  FMUL R139, R165, 1.4426950216293334961 ;  /* 0x3fb8aa3ba58b7820 */ /* 0x000fe20000400000 */
[----:B------:R0:W-:Y:S01]  /*f5b0*/  MUFU.EX2 R142, R137 ;  /* 0x00000089008e7308 */ /* 0x0001e20000000800 */
[----:B------:R-:W-:Y:S02]  /*f5c0*/  FADD R240, R135, -R223 ;  /* 0x800000df87f07221 */ /* 0x000fe40000000000 */
[----:B------:R-:W-:Y:S02]  /*f5d0*/  FMUL R131, R131, 1.4426950216293334961 ;  /* 0x3fb8aa3b83837820 */ /* 0x000fe40000400000 */
[----:B------:R-:W-:-:S03]  /*f5e0*/  FADD R125, R125, -R217 ;  /* 0x800000d97d7d7221 */ /* 0x000fc60000000000 */
[----:B------:R1:W-:Y:S01]  /*f5f0*/  MUFU.EX2 R141, R138 ;  /* 0x0000008a008d7308 */ /* 0x0003e20000000800 */
[----:B0-----:R-:W-:Y:S02]  /*f600*/  FMUL R137, R167, 1.4426950216293334961 ;  /* 0x3fb8aa3ba7897820 */ /* 0x001fe40000400000 */
[----:B------:R-:W-:Y:S02]  /*f610*/  FMUL R146, R146, 1.4426950216293334961 ;  /* 0x3fb8aa3b92927820 */ /* 0x000fe40000400000 */
[----:B------:R-:W-:Y:S02]  /*f620*/  FMUL R249, R249, 1.4426950216293334961 ;  /* 0x3fb8aa3bf9f97820 */ /* 0x000fe40000400000 */
[----:B------:R-:W-:Y:S02]  /*f630*/  FADD R123, R190, R123 ;  /* 0x0000007bbe7b7221 */ /* 0x000fe40000000000 */
[----:B-1----:R-:W-:Y:S02]  /*f640*/  FMUL R138, R175, 1.4426950216293334961 ;  /* 0x3fb8aa3baf8a7820 */ /* 0x002fe40000400000 */
[----:B------:R-:W-:Y:S01]  /*f650*/  FADD R159, R252, R159 ;  /* 0x0000009ffc9f7221 */ /* 0x000fe20000000000 */
[----:B------:R-:W-:Y:S01]  /*f660*/  MUFU.EX2 R148, R148 ;  /* 0x0000009400947308 */ /* 0x000fe20000000800 */
[----:B------:R-:W-:-:S02]  /*f670*/  FADD R180, R180, -R231 ;  /* 0x800000e7b4b47221 */ /* 0x000fc40000000000 */
[----:B------:R-:W-:Y:S02]  /*f680*/  FADD R179, R179, -R231 ;  /* 0x800000e7b3b37221 */ /* 0x000fe40000000000 */
[----:B------:R-:W-:Y:S01]  /*f690*/  FMUL R240, R240, 1.4426950216293334961 ;  /* 0x3fb8aa3bf0f07820 */ /* 0x000fe20000400000 */
[----:B---3--:R-:W-:Y:S01]  /*f6a0*/  FMNMX R212, R124, R213, !PT ;  /* 0x000000d57cd47209 */ /* 0x008fe20007800000 */
[----:B------:R-:W-:Y:S01]  /*f6b0*/  FADD R166, R166, -R225 ;  /* 0x800000e1a6a67221 */ /* 0x000fe20000000000 */
[----:B------:R-:W-:Y:S01]  /*f6c0*/  MUFU.EX2 R147, R147 ;  /* 0x0000009300937308 */ /* 0x000fe20000000800 */
[----:B------:R-:W-:Y:S02]  /*f6d0*/  FMUL R235, R235, 1.4426950216293334961 ;  /* 0x3fb8aa3bebeb7820 */ /* 0x000fe40000400000 */
[----:B------:R-:W-:Y:S01]  /*f6e0*/  FMUL R125, R125, 1.4426950216293334961 ;  /* 0x3fb8aa3b7d7d7820 */ /* 0x000fe20000400000 */
[----:B------:R-:W0:Y:S01]  /*f6f0*/  SHFL.BFLY PT, R124, R159, 0x2, 0x1f ;  /* 0x0c401f009f7c7f89 */ /* 0x000e2200000e0000 */
[----:B------:R-:W-:-:S03]  /*f700*/  FADD R123, R162, R123 ;  /* 0x0000007ba27b7221 */ /* 0x000fc60000000000 */
[----:B------:R1:W-:Y:S01]  /*f710*/  MUFU.EX2 R239, R131 ;  /* 0x0000008300ef7308 */ /* 0x0003e20000000800 */
[----:B------:R-:W-:Y:S02]  /*f720*/  FMUL R145, R179, 1.4426950216293334961 ;  /* 0x3fb8aa3bb3917820 */ /* 0x000fe40000400000 */
[----:B------:R-:W-:-:S05]  /*f730*/  FMUL R166, R166, 1.4426950216293334961 ;  /* 0x3fb8aa3ba6a67820 */ /* 0x000fca0000400000 */
[----:B------:R3:W-:Y:S01]  /*f740*/  MUFU.EX2 R250, R146 ;  /* 0x0000009200fa7308 */ /* 0x0007e20000000800 */
[----:B-1----:R-:W-:Y:S02]  /*f750*/  FADD R131, R161, -R214 ;  /* 0x800000d6a1837221 */ /* 0x002fe40000000000 */
[----:B------:R-:W-:Y:S05]  /*f760*/  LDS R161, [R205.X8+0x10e00] ;  /* 0x010e0000cda17984 */ /* 0x000fea0000008800 */
[----:B------:R-:W-:Y:S01]  /*f770*/  MUFU.EX2 R140, R140 ;  /* 0x0000008c008c7308 */ /* 0x000fe20000000800 */
[----:B---3--:R-:W-:Y:S02]  /*f780*/  FMUL R146, R180, 1.4426950216293334961 ;  /* 0x3fb8aa3bb4927820 */ /* 0x008fe40000400000 */
[----:B------:R-:W-:-:S05]  /*f790*/  FMUL R129, R129, 1.4426950216293334961 ;  /* 0x3fb8aa3b81817820 */ /* 0x000fca0000400000 */
[----:B------:R-:W1:Y:S08]  /*f7a0*/  MUFU.EX2 R139, R139 ;  /* 0x0000008b008b7308 */ /* 0x000e700000000800 */
[----:B------:R-:W-:Y:S08]  /*f7b0*/  MUFU.EX2 R138, R138 ;  /* 0x0000008a008a7308 */ /* 0x000ff00000000800 */
[----:B------:R-:W3:Y:S08]  /*f7c0*/  MUFU.EX2 R137, R137 ;  /* 0x0000008900897308 */ /* 0x000ef00000000800 */
[----:B------:R-:W-:Y:S08]  /*f7d0*/  MUFU.EX2 R249, R249 ;  /* 0x000000f900f97308 */ /* 0x000ff00000000800 */
[----:B------:R-:W0:Y:S08]  /*f7e0*/  MUFU.EX2 R240, R240 ;  /* 0x000000f000f07308 */ /* 0x000e300000000800 */
[----:B------:R0:W-:Y:S01]  /*f7f0*/  MUFU.EX2 R230, R125 ;  /* 0x0000007d00e67308 */ /* 0x0001e20000000800 */
[----:B------:R-:W-:-:S07]  /*f800*/  FADD R126, R126, -R219 ;  /* 0x800000db7e7e7221 */ /* 0x000fce0000000000 */
[----:B------:R-:W1:Y:S01]  /*f810*/  MUFU.EX2 R235, R235 ;  /* 0x000000eb00eb7308 */ /* 0x000e620000000800 */
[----:B0-----:R-:W0:Y:S07]  /*f820*/  SHFL.BFLY PT, R125, R123, 0x2, 0x1f ;  /* 0x0c401f007b7d7f89 */ /* 0x001e2e00000e0000 */
[----:B------:R-:W-:Y:S01]  /*f830*/  MUFU.EX2 R146, R146 ;  /* 0x0000009200927308 */ /* 0x000fe20000000800 */
[----:B------:R-:W-:-:S07]  /*f840*/  FADD R172, R172, -R212 ;  /* 0x800000d4acac7221 */ /* 0x000fce0000000000 */
[----:B------:R-:W0:Y:S08]  /*f850*/  MUFU.EX2 R145, R145 ;  /* 0x0000009100917308 */ /* 0x000e300000000800 */
[----:B------:R-:W-:Y:S01]  /*f860*/  MUFU.EX2 R242, R166 ;  /* 0x000000a600f27308 */ /* 0x000fe20000000800 */
[----:B------:R-:W-:-:S07]  /*f870*/  FMUL R126, R126, 1.4426950216293334961 ;  /* 0x3fb8aa3b7e7e7820 */ /* 0x000fce0000400000 */
[----:B------:R-:W0:Y:S01]  /*f880*/  MUFU.EX2 R234, R129 ;  /* 0x0000008100ea7308 */ /* 0x000e220000000800 */
[----:B-1----:R-:W-:Y:S02]  /*f890*/  FADD R179, R140, R139 ;  /* 0x0000008b8cb37221 */ /* 0x002fe40000000000 */
[----:B---3--:R-:W-:Y:S02]  /*f8a0*/  FADD R180, R138, R137 ;  /* 0x000000898ab47221 */ /* 0x008fe40000000000 */
[--C-:B------:R-:W-:Y:S02]  /*f8b0*/  FADD R144, R178, -R227.reuse ;  /* 0x800000e3b2907221 */ /* 0x100fe40000000000 */
[----:B------:R-:W-:Y:S02]  /*f8c0*/  FADD R177, R177, -R227 ;  /* 0x800000e3b1b17221 */ /* 0x000fe40000000000 */
[----:B------:R-:W-:Y:S01]  /*f8d0*/  FMUL R172, R172, 1.4426950216293334961 ;  /* 0x3fb8aa3bacac7820 */ /* 0x000fe20000400000 */
[----:B------:R1:W-:Y:S01]  /*f8e0*/  MUFU.EX2 R136, R126 ;  /* 0x0000007e00887308 */ /* 0x0003e20000000800 */
[----:B------:R-:W-:-:S02]  /*f8f0*/  FADD R179, R240, R179 ;  /* 0x000000b3f0b37221 */ /* 0x000fc40000000000 */
[----:B------:R-:W-:Y:S02]  /*f900*/  FADD R164, R164, -R219 ;  /* 0x800000dba4a47221 */ /* 0x000fe40000000000 */
[----:B------:R-:W-:Y:S02]  /*f910*/  FADD R180, R235, R180 ;  /* 0x000000b4ebb47221 */ /* 0x000fe40000000000 */
[----:B------:R-:W-:Y:S02]  /*f920*/  FMUL R150, R150, 1.4426950216293334961 ;  /* 0x3fb8aa3b96967820 */ /* 0x000fe40000400000 */
[----:B-1----:R-:W-:Y:S02]  /*f930*/  FADD R126, R130, -R212 ;  /* 0x800000d4827e7221 */ /* 0x002fe40000000000 */
[----:B------:R-:W-:Y:S01]  /*f940*/  FMUL R144, R144, 1.4426950216293334961 ;  /* 0x3fb8aa3b90907820 */ /* 0x000fe20000400000 */
[----:B------:R0:W-:Y:S01]  /*f950*/  MUFU.EX2 R130, R172 ;  /* 0x000000ac00827308 */ /* 0x0001e20000000800 */
[----:B------:R-:W-:-:S02]  /*f960*/  FMUL R143, R177, 1.4426950216293334961 ;  /* 0x3fb8aa3bb18f7820 */ /* 0x000fc40000400000 */
[----:B------:R-:W-:Y:S02]  /*f970*/  FMUL R183, R183, 1.4426950216293334961 ;  /* 0x3fb8aa3bb7b77820 */ /* 0x000fe40000400000 */
[----:B------:R-:W-:Y:S02]  /*f980*/  FADD R176, R176, -R227 ;  /* 0x800000e3b0b07221 */ /* 0x000fe40000000000 */
[----:B------:R-:W-:Y:S02]  /*f990*/  FADD R179, R239, R179 ;  /* 0x000000b3efb37221 */ /* 0x000fe40000000000 */
[----:B0-----:R-:W-:Y:S02]  /*f9a0*/  FADD R172, R146, R145 ;  /* 0x0000009192ac7221 */ /* 0x001fe40000000000 */
[----:B------:R-:W-:Y:S02]  /*f9b0*/  FMUL R135, R164, 1.4426950216293334961 ;  /* 0x3fb8aa3ba4877820 */ /* 0x000fe40000400000 */
[----:B------:R-:W-:-:S02]  /*f9c0*/  FADD R159, R159, R124 ;  /* 0x0000007c9f9f7221 */ /* 0x000fc40000000000 */
[----:B------:R-:W-:Y:S01]  /*f9d0*/  FADD R180, R234, R180 ;  /* 0x000000b4eab47221 */ /* 0x000fe20000000000 */
[----:B------:R-:W-:Y:S01]  /*f9e0*/  LDS R124, [R205.X8+0x10f00] ;  /* 0x010f0000cd7c7984 */ /* 0x000fe20000008800 */
[----:B------:R-:W-:Y:S02]  /*f9f0*/  FMUL R126, R126, 1.4426950216293334961 ;  /* 0x3fb8aa3b7e7e7820 */ /* 0x000fe40000400000 */
[----:B------:R-:W-:Y:S01]  /*fa00*/  FADD R164, R173, -R212 ;  /* 0x800000d4ada47221 */ /* 0x000fe20000000000 */
[----:B--2---:R-:W-:-:S05]  /*fa10*/  FMNMX R210, R121, R211, !PT ;  /* 0x000000d379d27209 */ /* 0x004fca0007800000 */
[--C-:B------:R-:W-:Y:S02]  /*fa20*/  FADD R162, R169, -R210.reuse ;  /* 0x800000d2a9a27221 */ /* 0x100fe40000000000 */
[----:B------:R-:W-:Y:S02]  /*fa30*/  FADD R169, R148, R147 ;  /* 0x0000009394a97221 */ /* 0x000fe40000000000 */
[----:B------:R-:W-:Y:S02]  /*fa40*/  FADD R121, R142, R141 ;  /* 0x0000008d8e797221 */ /* 0x000fe40000000000 */
[----:B------:R-:W-:Y:S02]  /*fa50*/  FADD R169, R249, R169 ;  /* 0x000000a9f9a97221 */ /* 0x000fe40000000000 */
[----:B------:R-:W-:Y:S02]  /*fa60*/  FADD R121, R242, R121 ;  /* 0x00000079f2797221 */ /* 0x000fe40000000000 */
[----:B------:R-:W-:Y:S01]  /*fa70*/  FADD R169, R248, R169 ;  /* 0x000000a9f8a97221 */ /* 0x000fe20000000000 */
[----:B------:R-:W-:Y:S01]  /*fa80*/  MUFU.EX2 R150, R150 ;  /* 0x0000009600967308 */ /* 0x000fe20000000800 */
[----:B------:R-:W-:-:S02]  /*fa90*/  FADD R128, R127, -R210 ;  /* 0x800000d27f807221 */ /* 0x000fc40000000000 */
[----:B------:R-:W-:Y:S01]  /*faa0*/  FADD R172, R247, R172 ;  /* 0x000000acf7ac7221 */ /* 0x000fe20000000000 */
[----:B------:R-:W0:Y:S01]  /*fab0*/  SHFL.BFLY PT, R173, R169, 0x2, 0x1f ;  /* 0x0c401f00a9ad7f89 */ /* 0x000e2200000e0000 */
[----:B------:R-:W-:Y:S02]  /*fac0*/  FADD R121, R241, R121 ;  /* 0x00000079f1797221 */ /* 0x000fe40000000000 */
[----:B------:R-:W-:Y:S01]  /*fad0*/  FMUL R176, R176, 1.4426950216293334961 ;  /* 0x3fb8aa3bb0b07820 */ /* 0x000fe20000400000 */
[----:B------:R-:W-:Y:S01]  /*fae0*/  MUFU.EX2 R149, R183 ;  /* 0x000000b700957308 */ /* 0x000fe20000000800 */
[----:B------:R-:W-:Y:S02]  /*faf0*/  FADD R127, R155, -R210 ;  /* 0x800000d29b7f7221 */ /* 0x000fe40000000000 */
[----:B------:R-:W-:Y:S01]  /*fb00*/  FADD R123, R123, R125 ;  /* 0x0000007d7b7b7221 */ /* 0x000fe20000000000 */
[----:B------:R-:W1:Y:S01]  /*fb10*/  SHFL.BFLY PT, R155, R179, 0x2, 0x1f ;  /* 0x0c401f00b39b7f89 */ /* 0x000e6200000e0000 */
[----:B------:R-:W-:-:S03]  /*fb20*/  FADD R172, R246, R172 ;  /* 0x000000acf6ac7221 */ /* 0x000fc60000000000 */
[----:B------:R-:W-:Y:S01]  /*fb30*/  MUFU.EX2 R144, R144 ;  /* 0x0000009000907308 */ /* 0x000fe20000000800 */
[----:B------:R-:W2:Y:S01]  /*fb40*/  SHFL.BFLY PT, R125, R180, 0x2, 0x1f ;  /* 0x0c401f00b47d7f89 */ /* 0x000ea200000e0000 */
[----:B------:R-:W-:-:S06]  /*fb50*/  FADD R132, R132, -R219 ;  /* 0x800000db84847221 */ /* 0x000fcc0000000000 */
[----:B------:R-:W3:Y:S01]  /*fb60*/  MUFU.EX2 R143, R143 ;  /* 0x0000008f008f7308 */ /* 0x000ee20000000800 */
[----:B------:R-:W-:Y:S01]  /*fb70*/  SHFL.BFLY PT, R178, R172, 0x2, 0x1f ;  /* 0x0c401f00acb27f89 */ /* 0x000fe200000e0000 */
[----:B------:R-:W-:-:S06]  /*fb80*/  FMUL R132, R132, 1.4426950216293334961 ;  /* 0x3fb8aa3b84847820 */ /* 0x000fcc0000400000 */
[----:B------:R0:W-:Y:S01]  /*fb90*/  MUFU.EX2 R129, R126 ;  /* 0x0000007e00817308 */ /* 0x0001e20000000800 */
[----:B------:R-:W-:-:S07]  /*fba0*/  FADD R163, R163, -R214 ;  /* 0x800000d6a3a37221 */ /* 0x000fce0000000000 */
[----:B------:R-:W1:Y:S01]  /*fbb0*/  MUFU.EX2 R245, R176 ;  /* 0x000000b000f57308 */ /* 0x000e620000000800 */
[----:B0-----:R-:W0:Y:S01]  /*fbc0*/  SHFL.BFLY PT, R126, R121, 0x2, 0x1f ;  /* 0x0c401f00797e7f89 */ /* 0x001e2200000e0000 */
[----:B------:R-:W-:Y:S01]  /*fbd0*/  FADD R171, R171, -R212 ;  /* 0x800000d4abab7221 */ /* 0x000fe20000000000 */
[----:B----4-:R-:W-:Y:S01]  /*fbe0*/  FMNMX R208, R161, R209, !PT ;  /* 0x000000d1a1d07209 */ /* 0x010fe20007800000 */
[----:B---3--:R-:W-:-:S04]  /*fbf0*/  FADD R167, R144, R143 ;  /* 0x0000008f90a77221 */ /* 0x008fc80000000000 */
[----:B------:R3:W-:Y:S01]  /*fc00*/  MUFU.EX2 R233, R132 ;  /* 0x0000008400e97308 */ /* 0x0007e20000000800 */
[----:B------:R-:W-:Y:S02]  /*fc10*/  FADD R122, R122, -R208 ;  /* 0x800000d07a7a7221 */ /* 0x000fe40000000000 */
[----:B---3--:R-:W-:Y:S02]  /*fc20*/  FMUL R132, R163, 1.4426950216293334961 ;  /* 0x3fb8aa3ba3847820 */ /* 0x008fe40000400000 */
[----:B------:R-:W-:Y:S02]  /*fc30*/  FMUL R163, R171, 1.4426950216293334961 ;  /* 0x3fb8aa3baba37820 */ /* 0x000fe40000400000 */
[----:B------:R-:W-:Y:S02]  /*fc40*/  FADD R171, R150, R149 ;  /* 0x0000009596ab7221 */ /* 0x000fe40000000000 */
[----:B-1----:R-:W-:Y:S02]  /*fc50*/  FADD R167, R245, R167 ;  /* 0x000000a7f5a77221 */ /* 0x002fe40000000000 */
[----:B------:R-:W-:-:S02]  /*fc60*/  FADD R171, R251, R171 ;  /* 0x000000abfbab7221 */ /* 0x000fc40000000000 */
[----:B------:R-:W-:Y:S02]  /*fc70*/  FMUL R122, R122, 1.4426950216293334961 ;  /* 0x3fb8aa3b7a7a7820 */ /* 0x000fe40000400000 */
[----:B------:R-:W-:Y:S02]  /*fc80*/  FADD R174, R174, -R214 ;  /* 0x800000d6aeae7221 */ /* 0x000fe40000000000 */
[----:B------:R-:W-:Y:S02]  /*fc90*/  FADD R169, R169, R173 ;  /* 0x000000ada9a97221 */ /* 0x000fe40000000000 */
[----:B------:R-:W-:Y:S02]  /*fca0*/  FADD R171, R250, R171 ;  /* 0x000000abfaab7221 */ /* 0x000fe40000000000 */
[----:B------:R-:W-:Y:S02]  /*fcb0*/  FADD R167, R243, R167 ;  /* 0x000000a7f3a77221 */ /* 0x000fe40000000000 */
[----:B------:R-:W-:-:S02]  /*fcc0*/  FADD R179, R179, R155 ;  /* 0x0000009bb3b37221 */ /* 0x000fc40000000000 */
[----:B--2---:R-:W-:Y:S01]  /*fcd0*/  FADD R180, R180, R125 ;  /* 0x0000007db4b47221 */ /* 0x004fe20000000000 */
[----:B------:R-:W1:Y:S01]  /*fce0*/  SHFL.BFLY PT, R155, R123, 0x1, 0x1f ;  /* 0x0c201f007b9b7f89 */ /* 0x000e6200000e0000 */
[----:B------:R2:W-:Y:S01]  /*fcf0*/  MUFU.EX2 R125, R122 ;  /* 0x0000007a007d7308 */ /* 0x0005e20000000800 */
[----:B------:R-:W-:Y:S02]  /*fd00*/  FMUL R165, R174, 1.4426950216293334961 ;  /* 0x3fb8aa3baea57820 */ /* 0x000fe40000400000 */
[----:B0-----:R-:W-:Y:S01]  /*fd10*/  FADD R121, R121, R126 ;  /* 0x0000007e79797221 */ /* 0x001fe20000000000 */
[----:B------:R-:W-:Y:S01]  /*fd20*/  SHFL.BFLY PT, R174, R171, 0x2, 0x1f ;  /* 0x0c401f00abae7f89 */ /* 0x000fe200000e0000 */
[----:B------:R-:W-:-:S03]  /*fd30*/  FADD R178, R172, R178 ;  /* 0x000000b2acb27221 */ /* 0x000fc60000000000 */
[----:B------:R-:W-:Y:S04]  /*fd40*/  SHFL.BFLY PT, R177, R167, 0x2, 0x1f ;  /* 0x0c401f00a7b17f89 */ /* 0x000fe800000e0000 */
[----:B--2---:R-:W0:Y:S04]  /*fd50*/  SHFL.BFLY PT, R122, R169, 0x1, 0x1f ;  /* 0x0c201f00a97a7f89 */ /* 0x004e2800000e0000 */
[----:B------:R-:W2:Y:S01]  /*fd60*/  SHFL.BFLY PT, R172, R121, 0x1, 0x1f ;  /* 0x0c201f0079ac7f89 */ /* 0x000ea200000e0000 */
[----:B------:R-:W-:Y:S01]  /*fd70*/  FMNMX R195, R124, R207, !PT ;  /* 0x000000cf7cc37209 */ /* 0x000fe20007800000 */
[----:B------:R-:W-:-:S04]  /*fd80*/  FADD R170, R170, -R208 ;  /* 0x800000d0aaaa7221 */ /* 0x000fc80000000000 */
[--C-:B------:R-:W-:Y:S02]  /*fd90*/  FADD R157, R157, -R195.reuse ;  /* 0x800000c39d9d7221 */ /* 0x100fe40000000000 */
[----:B------:R-:W-:Y:S02]  /*fda0*/  FADD R120, R120, -R195 ;  /* 0x800000c378787221 */ /* 0x000fe40000000000 */
[----:B------:R-:W-:Y:S02]  /*fdb0*/  FMUL R157, R157, 1.4426950216293334961 ;  /* 0x3fb8aa3b9d9d7820 */ /* 0x000fe40000400000 */
[----:B------:R-:W-:Y:S02]  /*fdc0*/  FMUL R133, R133, 1.4426950216293334961 ;  /* 0x3fb8aa3b85857820 */ /* 0x000fe40000400000 */
[----:B------:R-:W-:Y:S02]  /*fdd0*/  FADD R166, R184, -R214 ;  /* 0x800000d6b8a67221 */ /* 0x000fe40000000000 */
[----:B------:R-:W-:-:S02]  /*fde0*/  FMUL R131, R131, 1.4426950216293334961 ;  /* 0x3fb8aa3b83837820 */ /* 0x000fc40000400000 */
[----:B------:R-:W-:Y:S02]  /*fdf0*/  FMUL R128, R128, 1.4426950216293334961 ;  /* 0x3fb8aa3b80807820 */ /* 0x000fe40000400000 */
[----:B------:R-:W-:Y:S02]  /*fe00*/  FMUL R127, R127, 1.4426950216293334961 ;  /* 0x3fb8aa3b7f7f7820 */ /* 0x000fe40000400000 */
[----:B------:R-:W-:Y:S02]  /*fe10*/  FADD R160, R160, -R208 ;  /* 0x800000d0a0a07221 */ /* 0x000fe40000000000 */
[----:B------:R-:W-:Y:S02]  /*fe20*/  FMUL R120, R120, 1.4426950216293334961 ;  /* 0x3fb8aa3b78787820 */ /* 0x000fe40000400000 */
[----:B------:R-:W-:Y:S02]  /*fe30*/  FMUL R170, R170, 1.4426950216293334961 ;  /* 0x3fb8aa3baaaa7820 */ /* 0x000fe40000400000 */
[----:B-1----:R-:W-:-:S02]  /*fe40*/  FADD R155, R123, R155 ;  /* 0x0000009b7b9b7221 */ /* 0x002fc40000000000 */
[----:B------:R-:W-:Y:S01]  /*fe50*/  FADD R156, R156, -R195 ;  /* 0x800000c39c9c7221 */ /* 0x000fe20000000000 */
[----:B------:R0:W-:Y:S01]  /*fe60*/  MUFU.EX2 R123, R157 ;  /* 0x0000009d007b7308 */ /* 0x0001e20000000800 */
[----:B------:R-:W-:Y:S02]  /*fe70*/  FMUL R166, R166, 1.4426950216293334961 ;  /* 0x3fb8aa3ba6a67820 */ /* 0x000fe40000400000 */
[----:B------:R-:W-:Y:S02]  /*fe80*/  FMUL R164, R164, 1.4426950216293334961 ;  /* 0x3fb8aa3ba4a47820 */ /* 0x000fe40000400000 */
[----:B------:R-:W-:Y:S02]  /*fe90*/  FMUL R162, R162, 1.4426950216293334961 ;  /* 0x3fb8aa3ba2a27820 */ /* 0x000fe40000400000 */
[----:B------:R-:W-:Y:S02]  /*fea0*/  FADD R168, R168, -R210 ;  /* 0x800000d2a8a87221 */ /* 0x000fe40000000000 */
[----:B------:R-:W-:-:S02]  /*feb0*/  FADD R124, R158, -R208 ;  /* 0x800000d09e7c7221 */ /* 0x000fc40000000000 */
[----:B------:R-:W-:Y:S02]  /*fec0*/  FMUL R160, R160, 1.4426950216293334961 ;  /* 0x3fb8aa3ba0a07820 */ /* 0x000fe40000400000 */
[----:B0-----:R-:W-:Y:S01]  /*fed0*/  FADD R157, R169, R122 ;  /* 0x0000007aa99d7221 */ /* 0x001fe20000000000 */
[----:B------:R-:W0:Y:S01]  /*fee0*/  MUFU.EX2 R135, R135 ;  /* 0x0000008700877308 */ /* 0x000e220000000800 */
[----:B------:R-:W-:Y:S02]  /*fef0*/  FADD R171, R171, R174 ;  /* 0x000000aeabab7221 */ /* 0x000fe40000000000 */
[----:B------:R-:W-:Y:S02]  /*ff00*/  FADD R177, R167, R177 ;  /* 0x000000b1a7b17221 */ /* 0x000fe40000000000 */
[----:B------:R-:W-:Y:S02]  /*ff10*/  FADD R185, R185, -R217 ;  /* 0x800000d9b9b97221 */ /* 0x000fe40000000000 */
[----:B------:R-:W-:Y:S01]  /*ff20*/  FADD R5, R5, -R195 ;  /* 0x800000c305057221 */ /* 0x000fe20000000000 */
[----:B------:R1:W-:Y:S01]  /*ff30*/  MUFU.EX2 R122, R120 ;  /* 0x00000078007a7308 */ /* 0x0003e20000000800 */
[----:B------:R-:W-:Y:S01]  /*ff40*/  FMUL R161, R168, 1.4426950216293334961 ;  /* 0x3fb8aa3ba8a17820 */ /* 0x000fe20000400000 */
[----:B------:R-:W3:Y:S01]  /*ff50*/  SHFL.BFLY PT, R158, R159, 0x1, 0x1f ;  /* 0x0c201f009f9e7f89 */ /* 0x000ee200000e0000 */
[----:B------:R-:W-:-:S05]  /*ff60*/  FMUL R124, R124, 1.4426950216293334961 ;  /* 0x3fb8aa3b7c7c7820 */ /* 0x000fca0000400000 */
[----:B------:R-:W4:Y:S01]  /*ff70*/  MUFU.EX2 R133, R133 ;  /* 0x0000008500857308 */ /* 0x000f220000000800 */
[----:B-1----:R-:W-:Y:S01]  /*ff80*/  FMUL R120, R156, 1.4426950216293334961 ;  /* 0x3fb8aa3b9c787820 */ /* 0x002fe20000400000 */
[----:B------:R-:W1:Y:S01]  /*ff90*/  SHFL.BFLY PT, R174, R171, 0x1, 0x1f ;  /* 0x0c201f00abae7f89 */ /* 0x000e6200000e0000 */
[----:B--2---:R-:W-:-:S05]  /*ffa0*/  FADD R156, R121, R172 ;  /* 0x000000ac799c7221 */ /* 0x004fca0000000000 */
[----:B------:R-:W-:Y:S01]  /*ffb0*/  MUFU.EX2 R132, R132 ;  /* 0x0000008400847308 */ /* 0x000fe20000000800 */
[----:B------:R-:W-:Y:S01]  /*ffc0*/  FMUL R185, R185, 1.4426950216293334961 ;  /* 0x3fb8aa3bb9b97820 */ /* 0x000fe20000400000 */
[----:B------:R-:W-:Y:S01]  /*ffd0*/  SHFL.BFLY PT, R168, R179, 0x1, 0x1f ;  /* 0x0c201f00b3a87f89 */ /* 0x000fe200000e0000 */
[----:B------:R-:W-:-:S05]  /*ffe0*/  FMUL R5, R5, 1.4426950216293334961 ;  /* 0x3fb8aa3b05057820 */ /* 0x000fca0000400000 */
[----:B------:R-:W2:Y:S01]  /*fff0*/  MUFU.EX2 R131, R131 ;  /* 0x0000008300837308 */ /* 0x000ea20000000800 */
[----:B------:R-:W-:Y:S07]  /*10000*/  SHFL.BFLY PT, R167, R180, 0x1, 0x1f ;  /* 0x0c201f00b4a77f89 */ /* 0x000fee00000e0000 */
[----:B------:R-:W-:Y:S08]  /*10010*/  MUFU.EX2 R128, R128 ;  /* 0x0000008000807308 */ /* 0x000ff00000000800 */
[----:B------:R-:W0:Y:S08]  /*10020*/  MUFU.EX2 R127, R127 ;  /* 0x0000007f007f7308 */ /* 0x000e300000000800 */
[----:B------:R0:W1:Y:S08]  /*10030*/  MUFU.EX2 R126, R170 ;  /* 0x000000aa007e7308 */ /* 0x0000700000000800 */
[----:B------:R-:W1:Y:S01]  /*10040*/  MUFU.EX2 R166, R166 ;  /* 0x000000a600a67308 */ /* 0x000e620000000800 */
[----:B0-----:R-:W0:Y:S07]  /*10050*/  SHFL.BFLY PT, R170, R177, 0x1, 0x1f ;  /* 0x0c201f00b1aa7f89 */ /* 0x001e2e00000e0000 */
[----:B------:R-:W0:Y:S08]  /*10060*/  MUFU.EX2 R164, R164 ;  /* 0x000000a400a47308 */ /* 0x000e300000000800 */
        /* <DEDUP_REMOVED lines=8> */
[----:B------:R-:W0:Y:S01]  /*100f0*/  MUFU.EX2 R120, R5 ;  /* 0x0000000500787308 */ /* 0x000e220000000800 */
[----:B------:R-:W-:-:S02]  /*10100*/  FADD R194, R136, R135 ;  /* 0x0000008788c27221 */ /* 0x000fc40000000000 */
[----:B----4-:R-:W-:Y:S02]  /*10110*/  FADD R193, R134, R133 ;  /* 0x0000008586c17221 */ /* 0x010fe40000000000 */
[----:B--2---:R-:W-:Y:S02]  /*10120*/  FADD R192, R132, R131 ;  /* 0x0000008384c07221 */ /* 0x004fe40000000000 */
[----:B------:R-:W-:Y:S02]  /*10130*/  FADD R191, R130, R129 ;  /* 0x0000008182bf7221 */ /* 0x000fe40000000000 */
[----:B------:R-:W-:Y:S02]  /*10140*/  FADD R190, R128, R127 ;  /* 0x0000007f80be7221 */ /* 0x000fe40000000000 */
[----:B-1----:R-:W-:Y:S02]  /*10150*/  FADD R189, R126, R125 ;  /* 0x0000007d7ebd7221 */ /* 0x002fe40000000000 */
[----:B------:R-:W-:-:S02]  /*10160*/  FADD R188, R123, R122 ;  /* 0x0000007a7bbc7221 */ /* 0x000fc40000000000 */
[----:B------:R-:W-:Y:S02]  /*10170*/  FADD R194, R233, R194 ;  /* 0x000000c2e9c27221 */ /* 0x000fe40000000000 */
[----:B------:R-:W-:Y:S02]  /*10180*/  FADD R193, R230, R193 ;  /* 0x000000c1e6c17221 */ /* 0x000fe40000000000 */
[----:B------:R-:W-:Y:S02]  /*10190*/  FADD R192, R166, R192 ;  /* 0x000000c0a6c07221 */ /* 0x000fe40000000000 */
[----:B0-----:R-:W-:Y:S02]  /*101a0*/  FADD R191, R164, R191 ;  /* 0x000000bfa4bf7221 */ /* 0x001fe40000000000 */
[----:B------:R-:W-:Y:S02]  /*101b0*/  FADD R190, R162, R190 ;  /* 0x000000bea2be7221 */ /* 0x000fe40000000000 */
[----:B------:R-:W-:-:S02]  /*101c0*/  FADD R189, R160, R189 ;  /* 0x000000bda0bd7221 */ /* 0x000fc40000000000 */
[----:B------:R-:W-:Y:S02]  /*101d0*/  FADD R188, R121, R188 ;  /* 0x000000bc79bc7221 */ /* 0x000fe40000000000 */
[----:B------:R-:W-:Y:S02]  /*101e0*/  FADD R194, R232, R194 ;  /* 0x000000c2e8c27221 */ /* 0x000fe40000000000 */
[----:B------:R-:W-:Y:S02]  /*101f0*/  FADD R193, R229, R193 ;  /* 0x000000c1e5c17221 */ /* 0x000fe40000000000 */
[----:B------:R-:W-:Y:S02]  /*10200*/  FADD R192, R165, R192 ;  /* 0x000000c0a5c07221 */ /* 0x000fe40000000000 */
[----:B------:R-:W-:Y:S02]  /*10210*/  FADD R191, R163, R191 ;  /* 0x000000bfa3bf7221 */ /* 0x000fe40000000000 */
[----:B------:R-:W-:-:S02]  /*10220*/  FADD R190, R161, R190 ;  /* 0x000000bea1be7221 */ /* 0x000fc40000000000 */
[----:B------:R-:W-:Y:S02]  /*10230*/  FADD R189, R124, R189 ;  /* 0x000000bd7cbd7221 */ /* 0x000fe40000000000 */
[----:B------:R-:W-:Y:S02]  /*10240*/  FADD R188, R120, R188 ;  /* 0x000000bc78bc7221 */ /* 0x000fe40000000000 */
[----:B---3--:R-:W-:Y:S01]  /*10250*/  FADD R158, R159, R158 ;  /* 0x0000009e9f9e7221 */ /* 0x008fe20000000000 */
[----:B------:R-:W0:Y:S01]  /*10260*/  SHFL.BFLY PT, R172, R194, 0x2, 0x1f ;  /* 0x0c401f00c2ac7f89 */ /* 0x000e2200000e0000 */
[----:B------:R-:W-:Y:S02]  /*10270*/  FADD R159, R171, R174 ;  /* 0x000000aeab9f7221 */ /* 0x000fe40000000000 */
[----:B------:R-:W-:Y:S01]  /*10280*/  FADD R177, R177, R170 ;  /* 0x000000aab1b17221 */ /* 0x000fe20000000000 */
[----:B------:R-:W1:Y:S01]  /*10290*/  SHFL.BFLY PT, R171, R193, 0x2, 0x1f ;  /* 0x0c401f00c1ab7f89 */ /* 0x000e6200000e0000 */
[----:B------:R-:W-:-:S02]  /*102a0*/  FADD R179, R179, R168 ;  /* 0x000000a8b3b37221 */ /* 0x000fc40000000000 */
[----:B------:R-:W-:Y:S01]  /*102b0*/  FADD R180, R180, R167 ;  /* 0x000000a7b4b47221 */ /* 0x000fe20000000000 */
[----:B------:R-:W2:Y:S04]  /*102c0*/  SHFL.BFLY PT, R170, R192, 0x2, 0x1f ;  /* 0x0c401f00c0aa7f89 */ /* 0x000ea800000e0000 */
[----:B------:R-:W3:Y:S04]  /*102d0*/  SHFL.BFLY PT, R169, R191, 0x2, 0x1f ;  /* 0x0c401f00bfa97f89 */ /* 0x000ee800000e0000 */
[----:B------:R-:W4:Y:S04]  /*102e0*/  SHFL.BFLY PT, R168, R190, 0x2, 0x1f ;  /* 0x0c401f00bea87f89 */ /* 0x000f2800000e0000 */
[----:B------:R-:W0:Y:S04]  /*102f0*/  SHFL.BFLY PT, R167, R189, 0x2, 0x1f ;  /* 0x0c401f00bda77f89 */ /* 0x000e2800000e0000 */
[----:B------:R-:W2:Y:S04]  /*10300*/  SHFL.BFLY PT, R5, R188, 0x2, 0x1f ;  /* 0x0c401f00bc057f89 */ /* 0x000ea800000e0000 */
[----:B------:R-:W4:Y:S04]  /*10310*/  SHFL.BFLY PT, R173, R178, 0x1, 0x1f ;  /* 0x0c201f00b2ad7f89 */ /* 0x000f2800000e0000 */
[----:B------:R0:W-:Y:S04]  /*10320*/  STL [R1+0x78], R212 ;  /* 0x000078d401007387 */ /* 0x0001e80000100800 */
[----:B------:R1:W-:Y:S04]  /*10330*/  STL [R1+0x74], R210 ;  /* 0x000074d201007387 */ /* 0x0003e80000100800 */
[----:B------:R3:W-:Y:S04]  /*10340*/  STL [R1+0x70], R208 ;  /* 0x000070d001007387 */ /* 0x0007e80000100800 */
[----:B------:R4:W-:Y:S01]  /*10350*/  STL [R1+0x6c], R195 ;  /* 0x00006cc301007387 */ /* 0x0009e20000100800 */
[----:B0-----:R-:W-:-:S02]  /*10360*/  FADD R194, R194, R172 ;  /* 0x000000acc2c27221 */ /* 0x001fc40000000000 */
[----:B-1----:R-:W-:Y:S02]  /*10370*/  FADD R193, R193, R171 ;  /* 0x000000abc1c17221 */ /* 0x002fe40000000000 */
[----:B--2---:R-:W-:Y:S02]  /*10380*/  FADD R192, R192, R170 ;  /* 0x000000aac0c07221 */ /* 0x004fe40000000000 */
[----:B---3--:R-:W-:Y:S02]  /*10390*/  FADD R191, R191, R169 ;  /* 0x000000a9bfbf7221 */ /* 0x008fe40000000000 */
[----:B----4-:R-:W-:Y:S02]  /*103a0*/  FADD R190, R190, R168 ;  /* 0x000000a8bebe7221 */ /* 0x010fe40000000000 */
[----:B------:R-:W-:Y:S02]  /*103b0*/  FADD R189, R189, R167 ;  /* 0x000000a7bdbd7221 */ /* 0x000fe40000000000 */
[----:B------:R-:W-:Y:S01]  /*103c0*/  FADD R188, R188, R5 ;  /* 0x00000005bcbc7221 */ /* 0x000fe20000000000 */
[----:B------:R0:W1:Y:S01]  /*103d0*/  SHFL.BFLY PT, R181, R194, 0x1, 0x1f ;  /* 0x0c201f00c2b57f89 */ /* 0x00006200000e0000 */
[----:B------:R-:W-:Y:S03]  /*103e0*/  BSSY B0, `(.L_x_18) ;  /* 0x000000e000007945 */ /* 0x000fe60003800000 */
[----:B------:R0:W2:Y:S01]  /*103f0*/  SHFL.BFLY PT, R182, R193, 0x1, 0x1f ;  /* 0x0c201f00c1b67f89 */ /* 0x0000a200000e0000 */
[----:B------:R-:W-:-:S03]  /*10400*/  FADD R178, R178, R173 ;  /* 0x000000adb2b27221 */ /* 0x000fc60000000000 */
[----:B------:R0:W3:Y:S04]  /*10410*/  SHFL.BFLY PT, R183, R192, 0x1, 0x1f ;  /* 0x0c201f00c0b77f89 */ /* 0x0000e800000e0000 */
[----:B------:R0:W4:Y:S04]  /*10420*/  SHFL.BFLY PT, R184, R191, 0x1, 0x1f ;  /* 0x0c201f00bfb87f89 */ /* 0x00012800000e0000 */
[----:B------:R0:W0:Y:S04]  /*10430*/  SHFL.BFLY PT, R185, R190, 0x1, 0x1f ;  /* 0x0c201f00beb97f89 */ /* 0x00002800000e0000 */
[----:B------:R0:W0:Y:S04]  /*10440*/  SHFL.BFLY PT, R186, R189, 0x1, 0x1f ;  /* 0x0c201f00bdba7f89 */ /* 0x00002800000e0000 */
[----:B------:R0:W0:Y:S04]  /*10450*/  SHFL.BFLY PT, R187, R188, 0x1, 0x1f ;  /* 0x0c201f00bcbb7f89 */ /* 0x00002800000e0000 */
[----:B------:R-:W-:Y:S06]  /*10460*/  BAR.SYNC.DEFER_BLOCKING 0x0 ;  /* 0x0000000000007b1d */ /* 0x000fec0000010000 */
[----:B------:R-:W-:Y:S05]  /*10470*/  @P6 BRA `(.L_x_19) ;  /* 0x0000004000006947 */ /* 0x000fea0003800000 */
[----:B-123--:R-:W2:Y:S04]  /*10480*/  LDL R175, [R1+0x130] ;  /* 0x0001300001af7983 */ /* 0x00eea80000100800 */
[----:B------:R-:W3:Y:S04]  /*10490*/  LDL R176, [R1+0x174] ;  /* 0x0001740001b07983 */ /* 0x000ee80000100800 */
[----:B--2---:R1:W-:Y:S04]  /*104a0*/  STS [R175+0x10000], R155 ;  /* 0x0100009baf007388 */ /* 0x0043e80000000800 */
[----:B---3--:R1:W-:Y:S02]  /*104b0*/  STS [R176+0x10000], R158 ;  /* 0x0100009eb0007388 */ /* 0x0083e40000000800 */
.L_x_19:
[----:B-123--:R-:W-:Y:S05]  /*104c0*/  BSYNC B0 ;  /* 0x0000000000007941 */ /* 0x00efea0003800000 */
.L_x_18:
[----:B------:R-:W2:Y:S04]  /*104d0*/  LDL.LU R170, [R1+0xc] ;  /* 0x00000c0001aa7983 */ /* 0x000ea80000300800 */
[----:B------:R-:W2:Y:S04]  /*104e0*/  LDL R5, [R1+0xb0] ;  /* 0x0000b00001057983 */ /* 0x000ea80000100800 */
[----:B------:R-:W3:Y:S04]  /*104f0*/  LDL.LU R169, [R1+0x54] ;  /* 0x0000540001a97983 */ /* 0x000ee80000300800 */
[----:B------:R-:W3:Y:S04]  /*10500*/  LDL R155, [R1+0xa4] ;  /* 0x0000a400019b7983 */ /* 0x000ee80000100800 */
[----:B----4-:R-:W4:Y:S04]  /*10510*/  LDL.LU R168, [R1+0x58] ;  /* 0x0000580001a87983 */ /* 0x010f280000300800 */
[----:B------:R-:W4:Y:S04]  /*10520*/  LDL R167, [R1+0x9c] ;  /* 0x00009c0001a77983 */ /* 0x000f280000100800 */
[----:B------:R-:W4:Y:S04]  /*10530*/  LDL.LU R171, [R1+0x50] ;  /* 0x0000500001ab7983 */ /* 0x000f280000300800 */
[----:B------:R-:W4:Y:S01]  /*10540*/  LDL R158, [R1+0xb4] ;  /* 0x0000b400019e7983 */ /* 0x000f220000100800 */
[----:B------:R-:W-:Y:S01]  /*10550*/  FADD R195, -R195, R207 ;  /* 0x000000cfc3c37221 */ /* 0x000fe20000000100 */
[----:B------:R-:W-:Y:S01]  /*10560*/  BSSY B0, `(.L_x_20) ;  /* 0x00000c0000007945 */ /* 0x000fe20003800000 */
[----:B------:R-:W-:Y:S01]  /*10570*/  BSSY B1, `(.L_x_21) ;  /* 0x00000b8000017945 */ /* 0x000fe20003800000 */
[----:B------:R-:W-:-:S02]  /*10580*/  FADD R181, R194, R181 ;  /* 0x000000b5c2b57221 */ /* 0x000fc40000000000 */
[----:B------:R-:W-:Y:S02]  /*10590*/  FMUL R195, R195, 1.4426950216293334961 ;  /* 0x3fb8aa3bc3c37820 */ /* 0x000fe40000400000 */
[----:B------:R-:W-:Y:S02]  /*105a0*/  FADD R182, R193, R182 ;  /* 0x000000b6c1b67221 */ /* 0x000fe40000000000 */
[----:B------:R-:W-:Y:S02]  /*105b0*/  FADD R183, R192, R183 ;  /* 0x000000b7c0b77221 */ /* 0x000fe40000000000 */
[----:B------:R-:W-:Y:S02]  /*105c0*/  FADD R184, R191, R184 ;  /* 0x000000b8bfb87221 */ /* 0x000fe40000000000 */
[----:B0-----:R-:W-:Y:S02]  /*105d0*/  FADD R185, R190, R185 ;  /* 0x000000b9beb97221 */ /* 0x001fe40000000000 */
[----:B------:R-:W-:-:S02]  /*105e0*/  FADD R186, R189, R186 ;  /* 0x000000babdba7221 */ /* 0x000fc40000000000 */
[----:B------:R-:W-:Y:S02]  /*105f0*/  FADD R187, R188, R187 ;  /* 0x000000bbbcbb7221 */ /* 0x000fe40000000000 */
[----:B--2---:R-:W-:-:S04]  /*10600*/  FADD R5, -R5, R170 ;  /* 0x000000aa05057221 */ /* 0x004fc80000000100 */
[----:B------:R-:W-:-:S04]  /*10610*/  FMUL R5, R5, 1.4426950216293334961 ;  /* 0x3fb8aa3b05057820 */ /* 0x000fc80000400000 */
[----:B------:R4:W0:Y:S01]  /*10620*/  MUFU.EX2 R176, R5 ;  /* 0x0000000500b07308 */ /* 0x0008220000000800 */
[----:B---3--:R-:W-:-:S04]  /*10630*/  FADD R155, -R155, R169 ;  /* 0x000000a99b9b7221 */ /* 0x008fc80000000100 */
[----:B------:R-:W-:Y:S02]  /*10640*/  FMUL R155, R155, 1.4426950216293334961 ;  /* 0x3fb8aa3b9b9b7820 */ /* 0x000fe40000400000 */
[----:B----4-:R-:W-:Y:S02]  /*10650*/  FADD R5, -R167, R168 ;  /* 0x000000a8a7057221 */ /* 0x010fe40000000100 */
[----:B------:R1:W2:Y:S01]  /*10660*/  MUFU.EX2 R175, R155 ;  /* 0x0000009b00af7308 */ /* 0x0002a20000000800 */
[----:B------:R-:W-:Y:S02]  /*10670*/  FADD R167, -R217, R218 ;  /* 0x000000dad9a77221 */ /* 0x000fe40000000100 */
[----:B------:R-:W-:Y:S02]  /*10680*/  FMUL R5, R5, 1.4426950216293334961 ;  /* 0x3fb8aa3b05057820 */ /* 0x000fe40000400000 */
[----:B------:R-:W-:Y:S02]  /*10690*/  FMUL R167, R167, 1.4426950216293334961 ;  /* 0x3fb8aa3ba7a77820 */ /* 0x000fe40000400000 */
[----:B------:R-:W-:Y:S01]  /*106a0*/  FADD R158, -R158, R171 ;  /* 0x000000ab9e9e7221 */ /* 0x000fe20000000100 */
[----:B------:R3:W4:Y:S01]  /*106b0*/  MUFU.EX2 R174, R5 ;  /* 0x0000000500ae7308 */ /* 0x0007220000000800 */
[----:B-1----:R-:W-:-:S02]  /*106c0*/  FADD R155, -R231, R244 ;  /* 0x000000f4e79b7221 */ /* 0x002fc40000000100 */
[----:B------:R-:W-:Y:S02]  /*106d0*/  FMUL R158, R158, 1.4426950216293334961 ;  /* 0x3fb8aa3b9e9e7820 */ /* 0x000fe40000400000 */
[----:B------:R-:W-:-:S03]  /*106e0*/  FMUL R155, R155, 1.4426950216293334961 ;  /* 0x3fb8aa3b9b9b7820 */ /* 0x000fc60000400000 */
[----:B------:R-:W1:Y:S01]  /*106f0*/  MUFU.EX2 R167, R167 ;  /* 0x000000a700a77308 */ /* 0x000e620000000800 */
[----:B---3--:R-:W-:-:S04]  /*10700*/  FADD R5, -R227, R228 ;  /* 0x000000e4e3057221 */ /* 0x008fc80000000100 */
[----:B------:R-:W-:-:S03]  /*10710*/  FMUL R5, R5, 1.4426950216293334961 ;  /* 0x3fb8aa3b05057820 */ /* 0x000fc60000400000 */
[----:B------:R3:W0:Y:S08]  /*10720*/  MUFU.EX2 R173, R155 ;  /* 0x0000009b00ad7308 */ /* 0x0006300000000800 */
[----:B------:R0:W1:Y:S01]  /*10730*/  MUFU.EX2 R172, R5 ;  /* 0x0000000500ac7308 */ /* 0x0000620000000800 */
[----:B---3--:R-:W-:-:S04]  /*10740*/  FADD R155, -R225, R226 ;  /* 0x000000e2e19b7221 */ /* 0x008fc80000000100 */
[----:B------:R-:W-:-:S03]  /*10750*/  FMUL R155, R155, 1.4426950216293334961 ;  /* 0x3fb8aa3b9b9b7820 */ /* 0x000fc60000400000 */
[----:B------:R-:W3:Y:S01]  /*10760*/  MUFU.EX2 R158, R158 ;  /* 0x0000009e009e7308 */ /* 0x000ee20000000800 */
[----:B0-----:R-:W-:-:S04]  /*10770*/  FADD R5, -R223, R224 ;  /* 0x000000e0df057221 */ /* 0x001fc80000000100 */
[----:B------:R-:W-:-:S03]  /*10780*/  FMUL R5, R5, 1.4426950216293334961 ;  /* 0x3fb8aa3b05057820 */ /* 0x000fc60000400000 */
[----:B------:R0:W1:Y:S08]  /*10790*/  MUFU.EX2 R171, R155 ;  /* 0x0000009b00ab7308 */ /* 0x0000700000000800 */
[----:B------:R1:W2:Y:S01]  /*107a0*/  MUFU.EX2 R170, R5 ;  /* 0x0000000500aa7308 */ /* 0x0002a20000000800 */
[----:B0-----:R-:W-:Y:S02]  /*107b0*/  FADD R155, -R221, R222 ;  /* 0x000000dedd9b7221 */ /* 0x001fe40000000100 */
[----:B------:R-:W-:-:S02]  /*107c0*/  FADD R221, -R210, R211 ;  /* 0x000000d3d2dd7221 */ /* 0x000fc40000000100 */
[----:B------:R-:W-:Y:S02]  /*107d0*/  FMUL R155, R155, 1.4426950216293334961 ;  /* 0x3fb8aa3b9b9b7820 */ /* 0x000fe40000400000 */
[----:B------:R-:W-:Y:S01]  /*107e0*/  FMUL R221, R221, 1.4426950216293334961 ;  /* 0x3fb8aa3bdddd7820 */ /* 0x000fe20000400000 */
[----:B------:R-:W0:Y:S01]  /*107f0*/  MUFU.EX2 R211, R195 ;  /* 0x000000c300d37308 */ /* 0x000e220000000800 */
[----:B-1----:R-:W-:Y:S02]  /*10800*/  FADD R5, -R219, R220 ;  /* 0x000000dcdb057221 */ /* 0x002fe40000000100 */
[----:B------:R-:W-:Y:S02]  /*10810*/  FADD R220, -R208, R209 ;  /* 0x000000d1d0dc7221 */ /* 0x000fe40000000100 */
[----:B------:R-:W-:Y:S02]  /*10820*/  FMUL R5, R5, 1.4426950216293334961 ;  /* 0x3fb8aa3b05057820 */ /* 0x000fe40000400000 */
[----:B------:R-:W-:Y:S01]  /*10830*/  FMUL R220, R220, 1.4426950216293334961 ;  /* 0x3fb8aa3bdcdc7820 */ /* 0x000fe20000400000 */
[----:B------:R1:W0:Y:S08]  /*10840*/  MUFU.EX2 R169, R155 ;  /* 0x0000009b00a97308 */ /* 0x0002300000000800 */
[----:B------:R0:W2:Y:S01]  /*10850*/  MUFU.EX2 R168, R5 ;  /* 0x0000000500a87308 */ /* 0x0000a20000000800 */
[----:B-1----:R-:W-:-:S04]  /*10860*/  FADD R155, -R214, R216 ;  /* 0x000000d8d69b7221 */ /* 0x002fc80000000100 */
[----:B------:R-:W-:-:S03]  /*10870*/  FMUL R155, R155, 1.4426950216293334961 ;  /* 0x3fb8aa3b9b9b7820 */ /* 0x000fc60000400000 */
[----:B------:R-:W1:Y:S01]  /*10880*/  MUFU.EX2 R221, R221 ;  /* 0x000000dd00dd7308 */ /* 0x000e620000000800 */
[----:B0-----:R-:W-:-:S04]  /*10890*/  FADD R5, -R212, R213 ;  /* 0x000000d5d4057221 */ /* 0x001fc80000000100 */
[----:B------:R-:W-:-:S03]  /*108a0*/  FMUL R5, R5, 1.4426950216293334961 ;  /* 0x3fb8aa3b05057820 */ /* 0x000fc60000400000 */
[----:B------:R-:W0:Y:S08]  /*108b0*/  MUFU.EX2 R155, R155 ;  /* 0x0000009b009b7308 */ /* 0x000e300000000800 */
[----:B------:R-:W0:Y:S08]  /*108c0*/  MUFU.EX2 R5, R5 ;  /* 0x0000000500057308 */ /* 0x000e300000000800 */
[----:B------:R-:W0:Y:S01]  /*108d0*/  MUFU.EX2 R220, R220 ;  /* 0x000000dc00dc7308 */ /* 0x000e220000000800 */
[----:B------:R-:W-:Y:S05]  /*108e0*/  @P6 BRA `(.L_x_22) ;  /* 0x0000013000006947 */ /* 0x000fea0003800000 */
[----:B-1234-:R-:W1:Y:S02]  /*108f0*/  S2R R207, SR_TID.X ;  /* 0x0000000000cf7919 */ /* 0x01ee640000002100 */
[----:B-1----:R-:W-:-:S02]  /*10900*/  LOP3.LUT R208, R207, 0x1c, RZ, 0xc0, !PT ;  /* 0x0000001ccfd07812 */ /* 0x002fc400078ec0ff */
        /* <DEDUP_REMOVED lines=8> */
[----:B-1----:R-:W1:Y:S02]  /*10990*/  S2R R207, SR_TID.X ;  /* 0x0000000000cf7919 */ /* 0x002e640000002100 */
[C---:B-1----:R-:W-:Y:S02]  /*109a0*/  LOP3.LUT R208, R207.reuse, 0x1c, RZ, 0xc0, !PT ;  /* 0x0000001ccfd07812 */ /* 0x042fe400078ec0ff */
[----:B------:R-:W-:Y:S02]  /*109b0*/  LOP3.LUT R207, R207, 0xff, RZ, 0xc0, !PT ;  /* 0x000000ffcfcf7812 */ /* 0x000fe400078ec0ff */
[----:B------:R-:W-:Y:S02]  /*109c0*/  LEA.HI R208, R208, 0x18, RZ, 0x1e ;  /* 0x00000018d0d07811 */ /* 0x000fe400078ff0ff */
[----:B------:R-:W-:-:S03]  /*109d0*/  SHF.R.U32.HI R207, RZ, 0x3, R207 ;  /* 0x00000003ffcf7819 */ /* 0x000fc600000116cf */
[----:B------:R-:W-:Y:S01]  /*109e0*/  IMAD.SHL.U32 R208, R208, 0x20, RZ ;  /* 0x00000020d0d07824 */ /* 0x000fe200078e00ff */
[----:B------:R-:W-:-:S05]  /*109f0*/  LOP3.LUT R207, R207, 0x1c, RZ, 0xc0, !PT ;  /* 0x0000001ccfcf7812 */ /* 0x000fca00078ec0ff */
[----:B------:R-:W-:-:S05]  /*10a00*/  IMAD.IADD R207, R207, 0x1, R208 ;  /* 0x00000001cfcf7824 */ /* 0x000fca00078e02d0 */
[----:B------:R1:W-:Y:S02]  /*10a10*/  STS [R207+0x10000], R157 ;  /* 0x0100009dcf007388 */ /* 0x0003e40000000800 */
.L_x_22:
[----:B-1234-:R-:W-:Y:S05]  /*10a20*/  @P6 BRA `(.L_x_24) ;  /* 0x0000013000006947 */ /* 0x01efea0003800000 */
[----:B------:R-:W1:Y:S02]  /*10a30*/  S2R R157, SR_TID.X ;  /* 0x00000000009d7919 */ /* 0x000e640000002100 */
        /* <DEDUP_REMOVED lines=8> */
.L_x_23:
[----:B------:R-:W-:Y:S05]  /*10ac0*/  @P6 BRA `(.L_x_25) ;  /* 0x0000013000006947 */ /* 0x000fea0003800000 */
[----:B-1----:R-:W1:Y:S02]  /*10ad0*/  S2R R157, SR_TID.X ;  /* 0x00000000009d7919 */ /* 0x002e640000002100 */
[C---:B-1----:R-:W-:Y:S02]  /*10ae0*/  LOP3.LUT R159, R157.reuse, 0x1c, RZ, 0xc0, !PT ;  /* 0x0000001c9d9f7812 */ /* 0x042fe400078ec0ff */
[----:B------:R-:W-:Y:S02]  /*10af0*/  LOP3.LUT R157, R157, 0xff, RZ, 0xc0, !PT ;  /* 0x000000ff9d9d7812 */ /* 0x000fe400078ec0ff */
[----:B------:R-:W-:Y:S02]  /*10b00*/  LEA.HI R159, R159, 0x28, RZ, 0x1e ;  /* 0x000000289f9f7811 */ /* 0x000fe400078ff0ff */
[----:B------:R-:W-:Y:S02]  /*10b10*/  SHF.R.U32.HI R157, RZ, 0x3, R157 ;  /* 0x00000003ff9d7819 */ /* 0x000fe4000001169d */
[----:B------:R-:W-:-:S02]  /*10b20*/  SHF.L.U32 R159, R159, 0x5, RZ ;  /* 0x000000059f9f7819 */ /* 0x000fc400000006ff */
[----:B------:R-:W-:-:S05]  /*10b30*/  LOP3.LUT R157, R157, 0x1c, RZ, 0xc0, !PT ;  /* 0x0000001c9d9d7812 */ /* 0x000fca00078ec0ff */
[----:B------:R-:W-:-:S05]  /*10b40*/  IMAD.IADD R157, R157, 0x1, R159 ;  /* 0x000000019d9d7824 */ /* 0x000fca00078e029f */
[----:B------:R1:W-:Y:S02]  /*10b50*/  STS [R157+0x10000], R177 ;  /* 0x010000b19d007388 */ /* 0x0003e40000000800 */
.L_x_24:
        /* <DEDUP_REMOVED lines=10> */
.L_x_25:
[----:B------:R-:W-:Y:S05]  /*10c00*/  @P6 BRA `(.L_x_27) ;  /* 0x0000013000006947 */ /* 0x000fea0003800000 */
[----:B-1----:R-:W1:Y:S02]  /*10c10*/  S2R R156, SR_TID.X ;  /* 0x00000000009c7919 */ /* 0x002e640000002100 */
[C---:B-1----:R-:W-:Y:S02]  /*10c20*/  LOP3.LUT R157, R156.reuse, 0x1c, RZ, 0xc0, !PT ;  /* 0x0000001c9c9d7812 */ /* 0x042fe400078ec0ff */
[----:B------:R-:W-:Y:S02]  /*10c30*/  LOP3.LUT R156, R156, 0xff, RZ, 0xc0, !PT ;  /* 0x000000ff9c9c7812 */ /* 0x000fe400078ec0ff */
[----:B------:R-:W-:Y:S02]  /*10c40*/  LEA.HI R157, R157, 0x38, RZ, 0x1e ;  /* 0x000000389d9d7811 */ /* 0x000fe400078ff0ff */
[----:B------:R-:W-:-:S03]  /*10c50*/  SHF.R.U32.HI R156, RZ, 0x3, R156 ;  /* 0x00000003ff9c7819 */ /* 0x000fc6000001169c */
[----:B------:R-:W-:Y:S01]  /*10c60*/  IMAD.SHL.U32 R157, R157, 0x20, RZ ;  /* 0x000000209d9d7824 */ /* 0x000fe200078e00ff */
[----:B------:R-:W-:-:S04]  /*10c70*/  LOP3.LUT R156, R156, 0x1c, RZ, 0xc0, !PT ;  /* 0x0000001c9c9c7812 */ /* 0x000fc800078ec0ff */
[----:B------:R-:W-:-:S05]  /*10c80*/  IADD3 R156, R156, R157, RZ ;  /* 0x0000009d9c9c7210 */ /* 0x000fca0007ffe0ff */
[----:B------:R1:W-:Y:S02]  /*10c90*/  STS [R156+0x10000], R179 ;  /* 0x010000b39c007388 */ /* 0x0003e40000000800 */
.L_x_26:
        /* <DEDUP_REMOVED lines=10> */
.L_x_27:
        /* <DEDUP_REMOVED lines=10> */
.L_x_28:
        /* <DEDUP_REMOVED lines=10> */
.L_x_29:
        /* <DEDUP_REMOVED lines=10> */
.L_x_30:
        /* <DEDUP_REMOVED lines=10> */
.L_x_31:
[----:B------:R-:W-:Y:S05]  /*10fc0*/  @P6 BRA `(.L_x_33) ;  /* 0x0000012000006947 */ /* 0x000fea0003800000 */
[----:B-1----:R-:W1:Y:S02]  /*10fd0*/  S2R R156, SR_TID.X ;  /* 0x00000000009c7919 */ /* 0x002e640000002100 */
[C---:B-1----:R-:W-:Y:S02]  /*10fe0*/  LOP3.LUT R157, R156.reuse, 0xff, RZ, 0xc0, !PT ;  /* 0x000000ff9c9d7812 */ /* 0x042fe400078ec0ff */
[----:B------:R-:W-:Y:S02]  /*10ff0*/  LOP3.LUT R156, R156, 0x1c, RZ, 0xc0, !PT ;  /* 0x0000001c9c9c7812 */ /* 0x000fe400078ec0ff */
[----:B------:R-:W-:-:S03]  /*11000*/  SHF.R.U32.HI R157, RZ, 0x3, R157 ;  /* 0x00000003ff9d7819 */ /* 0x000fc6000001169d */
[----:B------:R-:W-:Y:S01]  /*11010*/  IMAD.SHL.U32 R156, R156, 0x8, RZ ;  /* 0x000000089c9c7824 */ /* 0x000fe200078e00ff */
[----:B------:R-:W-:-:S05]  /*11020*/  LOP3.LUT R157, R157, 0x1c, RZ, 0xc0, !PT ;  /* 0x0000001c9d9d7812 */ /* 0x000fca00078ec0ff */
[----:B------:R-:W-:-:S05]  /*11030*/  IMAD.IADD R156, R156, 0x1, R157 ;  /* 0x000000019c9c7824 */ /* 0x000fca00078e029d */
[----:B------:R1:W-:Y:S02]  /*11040*/  STS [R156+0x10d00], R185 ;  /* 0x010d00b99c007388 */ /* 0x0003e40000000800 */
.L_x_32:
[----:B------:R-:W-:Y:S01]  /*11050*/  @P6 BREAK B1 ;  /* 0x0000000000016942 */ /* 0x000fe20003800000 */
[----:B------:R-:W-:Y:S05]  /*11060*/  @P6 BRA `(.L_x_34) ;  /* 0x000000f000006947 */ /* 0x000fea0003800000 */
[----:B-1----:R-:W1:Y:S02]  /*11070*/  S2R R156, SR_TID.X ;  /* 0x00000000009c7919 */ /* 0x002e640000002100 */
[C---:B-1----:R-:W-:Y:S02]  /*11080*/  LOP3.LUT R157, R156.reuse, 0xff, RZ, 0xc0, !PT ;  /* 0x000000ff9c9d7812 */ /* 0x042fe400078ec0ff */
[----:B------:R-:W-:Y:S02]  /*11090*/  LOP3.LUT R156, R156, 0x1c, RZ, 0xc0, !PT ;  /* 0x0000001c9c9c7812 */ /* 0x000fe400078ec0ff */
[----:B------:R-:W-:-:S03]  /*110a0*/  SHF.R.U32.HI R157, RZ, 0x3, R157 ;  /* 0x00000003ff9d7819 */ /* 0x000fc6000001169d */
[----:B------:R-:W-:Y:S01]  /*110b0*/  IMAD.SHL.U32 R156, R156, 0x8, RZ ;  /* 0x000000089c9c7824 */ /* 0x000fe200078e00ff */
[----:B------:R-:W-:-:S04]  /*110c0*/  LOP3.LUT R157, R157, 0x1c, RZ, 0xc0, !PT ;  /* 0x0000001c9d9d7812 */ /* 0x000fc800078ec0ff */
[----:B------:R-:W-:-:S05]  /*110d0*/  IADD3 R156, R156, R157, RZ ;  /* 0x0000009d9c9c7210 */ /* 0x000fca0007ffe0ff */
[----:B------:R1:W-:Y:S02]  /*110e0*/  STS [R156+0x10e00], R186 ;  /* 0x010e00ba9c007388 */ /* 0x0003e40000000800 */
.L_x_33:
[----:B------:R-:W-:Y:S05]  /*110f0*/  BSYNC B1 ;  /* 0x0000000000017941 */ /* 0x000fea0003800000 */
.L_x_21:
[----:B-1----:R-:W-:-:S04]  /*11100*/  LOP3.LUT R156, R206, 0xff, RZ, 0xc0, !PT ;  /* 0x000000ffce9c7812 */ /* 0x002fc800078ec0ff */
[----:B------:R-:W-:Y:S01]  /*11110*/  SHF.R.U32.HI R157, RZ, 0x3, R156 ;  /* 0x00000003ff9d7819 */ /* 0x000fe2000001169c */
[----:B------:R-:W-:-:S03]  /*11120*/  IMAD.SHL.U32 R156, R205, 0x8, RZ ;  /* 0x00000008cd9c7824 */ /* 0x000fc600078e00ff */
[----:B------:R-:W-:-:S05]  /*11130*/  LOP3.LUT R157, R157, 0x1c, RZ, 0xc0, !PT ;  /* 0x0000001c9d9d7812 */ /* 0x000fca00078ec0ff */
[----:B------:R-:W-:-:S05]  /*11140*/  IMAD.IADD R156, R156, 0x1, R157 ;  /* 0x000000019c9c7824 */ /* 0x000fca00078e029d */
[----:B------:R1:W-:Y:S02]  /*11150*/  @!P6 STS [R156+0x10f00], R187 ;  /* 0x010f00bb9c00e388 */ /* 0x0003e40000000800 */
.L_x_34:
[----:B------:R-:W-:Y:S05]  /*11160*/  BSYNC B0 ;  /* 0x0000000000007941 */ /* 0x000fea0003800000 */
.L_x_20:
[----:B------:R-:W-:Y:S01]  /*11170*/  WARPSYNC 0xffffffff ;  /* 0xffffffff00007948 */ /* 0x000fe20003800000 */
[----:B------:R-:W-:Y:S06]  /*11180*/  BAR.SYNC.DEFER_BLOCKING 0x0 ;  /* 0x0000000000007b1d */ /* 0x000fec0000010000 */
[----:B------:R-:W2:Y:S04]  /*11190*/  LDL.64 R194, [R1+0x970] ;  /* 0x0009700001c27983 */ /* 0x000ea80000100a00 */
[----:B------:R-:W3:Y:S04]  /*111a0*/  LDL.64 R190, [R1+0x958] ;  /* 0x0009580001be7983 */ /* 0x000ee80000100a00 */
[----:B-1----:R-:W4:Y:S04]  /*111b0*/  LDL.64 R184, [R1+0x938] ;  /* 0x0009380001b87983 */ /* 0x002f280000100a00 */
[----:B------:R-:W2:Y:S04]  /*111c0*/  LDL.64 R192, [R1+0x968] ;  /* 0x0009680001c07983 */ /* 0x000ea80000100a00 */
[----:B------:R-:W2:Y:S04]  /*111d0*/  LDL.64 R180, [R1+0x960] ;  /* 0x0009600001b47983 */ /* 0x000ea80000100a00 */
[----:B------:R-:W1:Y:S04]  /*111e0*/  LDS R178, [R204.X4+0x10000] ;  /* 0x01000000ccb27984 */ /* 0x000e680000004800 */
[----:B------:R-:W0:Y:S04]  /*111f0*/  LDS R159, [R204.X4+0x10400] ;  /* 0x01040000cc9f7984 */ /* 0x000e280000004800 */
[----:B------:R-:W0:Y:S04]  /*11200*/  LDS R157, [R204.X4+0x10800] ;  /* 0x01080000cc9d7984 */ /* 0x000e280000004800 */
[----:B------:R-:W2:Y:S04]  /*11210*/  LDL.64 R188, [R1+0x950] ;  /* 0x0009500001bc7983 */ /* 0x000ea80000100a00 */
[----:B------:R-:W2:Y:S04]  /*11220*/  LDL.64 R186, [R1+0x948] ;  /* 0x0009480001ba7983 */ /* 0x000ea80000100a00 */
[----:B------:R-:W2:Y:S04]  /*11230*/  LDL.64 R182, [R1+0x940] ;  /* 0x0009400001b67983 */ /* 0x000ea80000100a00 */
[----:B-1----:R-:W1:Y:S04]  /*11240*/  SHFL.BFLY PT, R179, R178, 0x4, 0x1f ;  /* 0x0c801f00b2b37f89 */ /* 0x002e6800000e0000 */
[----:B0-----:R-:W0:Y:S04]  /*11250*/  SHFL.BFLY PT, R177, R159, 0x4, 0x1f ;  /* 0x0c801f009fb17f89 */ /* 0x001e2800000e0000 */
[----:B------:R-:W0:Y:S01]  /*11260*/  SHFL.BFLY PT, R156, R157, 0x4, 0x1f ;  /* 0x0c801f009d9c7f89 */ /* 0x000e2200000e0000 */
[----:B-1----:R-:W-:-:S02]  /*11270*/  FADD R179, R178, R179 ;  /* 0x000000b3b2b37221 */ /* 0x002fc40000000000 */
[----:B0-----:R-:W-:-:S03]  /*11280*/  FADD R177, R159, R177 ;  /* 0x000000b19fb17221 */ /* 0x001fc60000000000 */
[----:B------:R-:W0:Y:S01]  /*11290*/  SHFL.BFLY PT, R178, R179, 0x2, 0x1f ;  /* 0x0c401f00b3b27f89 */ /* 0x000e2200000e0000 */
[----:B------:R-:W-:-:S03]  /*112a0*/  FADD R157, R157, R156 ;  /* 0x0000009c9d9d7221 */ /* 0x000fc60000000000 */
[----:B------:R-:W1:Y:S04]  /*112b0*/  SHFL.BFLY PT, R159, R177, 0x2, 0x1f ;  /* 0x0c401f00b19f7f89 */ /* 0x000e6800000e0000 */
[----:B------:R-:W1:Y:S01]  /*112c0*/  SHFL.BFLY PT, R156, R157, 0x2, 0x1f ;  /* 0x0c401f009d9c7f89 */ /* 0x000e6200000e0000 */
[----:B0-----:R-:W-:Y:S02]  /*112d0*/  FADD R178, R179, R178 ;  /* 0x000000b2b3b27221 */ /* 0x001fe40000000000 */
[----:B-1----:R-:W-:Y:S02]  /*112e0*/  FADD R159, R177, R159 ;  /* 0x0000009fb19f7221 */ /* 0x002fe40000000000 */
[----:B------:R-:W-:-:S03]  /*112f0*/  FADD R156, R157, R156 ;  /* 0x0000009c9d9c7221 */ /* 0x000fc60000000000 */
[----:B------:R-:W0:Y:S04]  /*11300*/  SHFL.BFLY PT, R177, R159, 0x1, 0x1f ;  /* 0x0c201f009fb17f89 */ /* 0x000e2800000e0000 */
[----:B------:R-:W1:Y:S04]  /*11310*/  SHFL.BFLY PT, R157, R178, 0x1, 0x1f ;  /* 0x0c201f00b29d7f89 */ /* 0x000e6800000e0000 */
[----:B------:R-:W1:Y:S01]  /*11320*/  SHFL.BFLY PT, R179, R156, 0x1, 0x1f ;  /* 0x0c201f009cb37f89 */ /* 0x000e6200000e0000 */
[----:B0-----:R-:W-:Y:S02]  /*11330*/  FADD R177, R159, R177 ;  /* 0x000000b19fb17221 */ /* 0x001fe40000000000 */
[----:B-1----:R-:W-:-:S02]  /*11340*/  FADD R157, R178, R157 ;  /* 0x0000009db29d7221 */ /* 0x002fc40000000000 */
[----:B------:R-:W-:-:S03]  /*11350*/  FADD R179, R156, R179 ;  /* 0x000000b39cb37221 */ /* 0x000fc60000000000 */
[----:B------:R-:W-:Y:S04]  /*11360*/  @!P5 STS [R204.X4+0x10000], R157 ;  /* 0x0100009dcc00d388 */ /* 0x000fe80000004800 */
[----:B------:R-:W-:Y:S04]  /*11370*/  @!P5 STS [R204.X4+0x10400], R177 ;  /* 0x010400b1cc00d388 */ /* 0x000fe80000004800 */
[----:B------:R-:W-:Y:S04]  /*11380*/  @!P5 STS [R204.X4+0x10800], R179 ;  /* 0x010800b3cc00d388 */ /* 0x000fe80000004800 */
[----:B------:R-:W0:Y:S04]  /*11390*/  LDS R156, [R203.X4+0x10c00] ;  /* 0x010c0000cb9c7984 */ /* 0x000e280000004800 */
[----:B0-----:R-:W0:Y:S02]  /*113a0*/  SHFL.BFLY PT, R157, R156, 0x4, 0x1f ;  /* 0x0c801f009c9d7f89 */ /* 0x001e2400000e0000 */
[----:B0-----:R-:W-:-:S05]  /*113b0*/  FADD R157, R156, R157 ;  /* 0x0000009d9c9d7221 */ /* 0x001fca0000000000 */
[----:B------:R-:W0:Y:S02]  /*113c0*/  SHFL.BFLY PT, R156, R157, 0x2, 0x1f ;  /* 0x0c401f009d9c7f89 */ /* 0x000e2400000e0000 */
[----:B0-----:R-:W-:-:S05]  /*113d0*/  FADD R156, R157, R156 ;  /* 0x0000009c9d9c7221 */ /* 0x001fca0000000000 */
[----:B------:R-:W0:Y:S04]  /*113e0*/  SHFL.BFLY PT, R159, R156, 0x1, 0x1f ;  /* 0x0c201f009c9f7f89 */ /* 0x000e2800000e0000 */
[----:B------:R-:W-:Y:S04]  /*113f0*/  STL [R1+0xa88], R121 ;  /* 0x000a887901007387 */ /* 0x000fe80000100800 */
[----:B------:R-:W-:Y:S04]  /*11400*/  STL [R1+0xa84], R5 ;  /* 0x000a840501007387 */ /* 0x000fe80000100800 */
[----:B------:R-:W-:Y:S01]  /*11410*/  STL [R1+0xa80], R0 ;  /* 0x000a800001007387 */ /* 0x000fe20000100800 */
[----:B0-----:R-:W-:-:S05]  /*11420*/  FADD R159, R156, R159 ;  /* 0x0000009f9c9f7221 */ /* 0x001fca0000000000 */
[----:B------:R-:W-:Y:S04]  /*11430*/  @!P5 STS [R203.X4+0x10c00], R159 ;  /* 0x010c009fcb00d388 */ /* 0x000fe80000004800 */
[----:B------:R-:W-:Y:S06]  /*11440*/  BAR.SYNC.DEFER_BLOCKING 0x0 ;  /* 0x0000000000007b1d */ /* 0x000fec0000010000 */
        /* <DEDUP_REMOVED lines=9> */
[----:B------:R-:W-:Y:S01]  /*114e0*/  STL [R1+0xa10], R108 ;  /* 0x000a106c01007387 */ /* 0x000fe20000100800 */
[----:B--2---:R-:W-:-:S03]  /*114f0*/  IMAD.WIDE R156, R4, 0x2, R194 ;  /* 0x00000002049c7825 */ /* 0x004fc600078e02c2 */
[----:B------:R-:W-:Y:S04]  /*11500*/  STL [R1+0xa0c], R109 ;  /* 0x000a0c6d01007387 */ /* 0x000fe80000100800 */
[----:B------:R-:W-:Y:S04]  /*11510*/  STL [R1+0xa08], R110 ;  /* 0x000a086e01007387 */ /* 0x000fe80000100800 */
[----:B------:R0:W-:Y:S04]  /*11520*/  STL [R1+0xa04], R111 ;  /* 0x000a046f01007387 */ /* 0x0001e80000100800 */
[----:B------:R-:W-:Y:S04]  /*11530*/  STL [R1+0xa00], R112 ;  /* 0x000a007001007387 */ /* 0x000fe80000100800 */
[----:B------:R-:W-:Y:S04]  /*11540*/  STL [R1+0x9fc], R113 ;  /* 0x0009fc7101007387 */ /* 0x000fe80000100800 */
[----:B------:R-:W-:Y:S04]  /*11550*/  STL [R1+0x9f8], R114 ;  /* 0x0009f87201007387 */ /* 0x000fe80000100800 */
[----:B------:R-:W-:Y:S01]  /*11560*/  STL [R1+0x9f4], R115 ;  /* 0x0009f47301007387 */ /* 0x000fe20000100800 */
[----:B----4-:R-:W-:-:S03]  /*11570*/  IMAD.WIDE R184, R4, 0x2, R184 ;  /* 0x0000000204b87825 */ /* 0x010fc600078e02b8 */
[----:B------:R-:W-:Y:S04]  /*11580*/  STL [R1+0x9f0], R116 ;  /* 0x0009f07401007387 */ /* 0x000fe80000100800 */
[----:B------:R-:W-:Y:S04]  /*11590*/  STL [R1+0x9ec], R117 ;  /* 0x0009ec7501007387 */ /* 0x000fe80000100800 */
[----:B0-----:R3:W2:Y:S04]  /*115a0*/  LDG.E.U16 R111, [R156.64] ;  /* 0x000000069c6f7981 */ /* 0x0016a8000c1e1500 */
[----:B------:R-:W-:Y:S04]  /*115b0*/  STL [R1+0x9e8], R118 ;  /* 0x0009e87601007387 */ /* 0x000fe80000100800 */
[----:B------:R-:W-:Y:S01]  /*115c0*/  STL [R1+0x9e4], R119 ;  /* 0x0009e47701007387 */ /* 0x000fe20000100800 */
[----:B---3--:R-:W-:-:S03]  /*115d0*/  IMAD.WIDE R156, R4, 0x2, R190 ;  /* 0x00000002049c7825 */ /* 0x008fc600078e02be */
[----:B------:R-:W-:Y:S01]  /*115e0*/  STL [R1+0x9e0], R3 ;  /* 0x0009e00301007387 */ /* 0x000fe20000100800 */
[----:B------:R-:W-:-:S03]  /*115f0*/  IMAD.WIDE R178, R4, 0x2, R192 ;  /* 0x0000000204b27825 */ /* 0x000fc600078e02c0 */
[----:B------:R-:W-:Y:S04]  /*11600*/  STL [R1+0x9dc], R7 ;  /* 0x0009dc0701007387 */ /* 0x000fe80000100800 */
[----:B------:R0:W-:Y:S04]  /*11610*/  STL [R1+0x9d8], R6 ;  /* 0x0009d80601007387 */ /* 0x0001e80000100800 */
[----:B------:R1:W-:Y:S04]  /*11620*/  STL [R1+0x9d4], R2 ;  /* 0x0009d40201007387 */ /* 0x0003e80000100800 */
[----:B------:R-:W3:Y:S04]  /*11630*/  LDG.E.U16 R109, [R156.64] ;  /* 0x000000069c6d7981 */ /* 0x000ee8000c1e1500 */
[----:B------:R-:W4:Y:S04]  /*11640*/  LDL.64 R192, [R1+0x918] ;  /* 0x0009180001c07983 */ /* 0x000f280000100a00 */
[----:B------:R-:W2:Y:S04]  /*11650*/  LDG.E.U16 R110, [R184.64] ;  /* 0x00000006b86e7981 */ /* 0x000ea8000c1e1500 */
[----:B0-----:R-:W2:Y:S01]  /*11660*/  LDL.64 R6, [R1+0x930] ;  /* 0x0009300001067983 */ /* 0x001ea20000100a00 */
[----:B------:R-:W-:-:S03]  /*11670*/  IMAD.WIDE R180, R4, 0x2, R180 ;  /* 0x0000000204b47825 */ /* 0x000fc600078e02b4 */
[----:B------:R-:W2:Y:S04]  /*11680*/  LDL.64 R194, [R1+0x920] ;  /* 0x0009200001c27983 */ /* 0x000ea80000100a00 */
[----:B------:R-:W2:Y:S04]  /*11690*/  LDL.64 R118, [R1+0x910] ;  /* 0x0009100001767983 */ /* 0x000ea80000100a00 */
[----:B------:R0:W2:Y:S04]  /*116a0*/  LDG.E.U16 R5, [R178.64] ;  /* 0x00000006b2057981 */ /* 0x0000a8000c1e1500 */
[----:B-1----:R-:W2:Y:S04]  /*116b0*/  LDL.64 R2, [R1+0x8f8] ;  /* 0x0008f80001027983 */ /* 0x002ea80000100a00 */
[----:B------:R-:W2:Y:S04]  /*116c0*/  LDL.64 R204, [R1+0x928] ;  /* 0x0009280001cc7983 */ /* 0x000ea80000100a00 */
[----:B------:R1:W2:Y:S01]  /*116d0*/  LDG.E.U16 R0, [R180.64] ;  /* 0x00000006b4007981 */ /* 0x0002a2000c1e1500 */
[----:B------:R-:W-:-:S03]  /*116e0*/  IMAD.WIDE R182, R4, 0x2, R182 ;  /* 0x0000000204b67825 */ /* 0x000fc600078e02b6 */
[----:B------:R-:W2:Y:S04]  /*116f0*/  LDL.64 R112, [R1+0x8e8] ;  /* 0x0008e80001707983 */ /* 0x000ea80000100a00 */
[----:B------:R-:W2:Y:S04]  /*11700*/  LDL.64 R114, [R1+0x908] ;  /* 0x0009080001727983 */ /* 0x000ea80000100a00 */
[----:B------:R-:W2:Y:S01]  /*11710*/  LDL.64 R104, [R1+0x900] ;  /* 0x0009000001687983 */ /* 0x000ea20000100a00 */
[----:B0-----:R-:W-:-:S03]  /*11720*/  IMAD.WIDE R178, R4, 0x2, R188 ;  /* 0x0000000204b27825 */ /* 0x001fc600078e02bc */
[----:B------:R-:W2:Y:S01]  /*11730*/  LDL.64 R190, [R1+0x8f0] ;  /* 0x0008f00001be7983 */ /* 0x000ea20000100a00 */
[----:B-1----:R-:W-:-:S03]  /*11740*/  IMAD.WIDE R180, R4, 0x2, R186 ;  /* 0x0000000204b47825 */ /* 0x002fc600078e02ba */
[----:B------:R4:W2:Y:S04]  /*11750*/  LDG.E.U16 R121, [R182.64] ;  /* 0x00000006b6797981 */ /* 0x0008a8000c1e1500 */
[----:B------:R0:W2:Y:S01]  /*11760*/  LDG.E.U16 R108, [R180.64] ;  /* 0x00000006b46c7981 */ /* 0x0000a2000c1e1500 */
[C---:B------:R-:W-:Y:S02]  /*11770*/  FMUL R12, R158.reuse, R12 ;  /* 0x0000000c9e0c7220 */ /* 0x040fe40000400000 */
[----:B------:R-:W-:Y:S01]  /*11780*/  FMUL R13, R158, R13 ;  /* 0x0000000d9e0d7220 */ /* 0x000fe20000400000 */
[----:B------:R-:W-:Y:S04]  /*11790*/  LDS R244, [R215+0x10000] ;  /* 0x01000000d7f47984 */ /* 0x000fe80000000800 */
[----:B---3--:R1:W-:Y:S01]  /*117a0*/  STL [R1+0xa38], R109 ;  /* 0x000a386d01007387 */ /* 0x0083e20000100800 */
[----:B----4-:R-:W-:-:S03]  /*117b0*/  IMAD.WIDE R182, R4, 0x2, R192 ;  /* 0x0000000204b67825 */ /* 0x010fc600078e02c0 */
[----:B--2---:R-:W-:Y:S04]  /*117c0*/  STL [R1+0xa3c], R110 ;  /* 0x000a3c6e01007387 */ /* 0x004fe80000100800 */
[----:B------:R-:W2:Y:S01]  /*117d0*/  LDL.64 R188, [R1+0x8e0] ;  /* 0x0008e00001bc7983 */ /* 0x000ea20000100a00 */
[----:B------:R-:W-:-:S03]  /*117e0*/  IMAD.WIDE R156, R4, 0x2, R6 ;  /* 0x00000002049c7825 */ /* 0x000fc600078e0206 */
[----:B------:R-:W3:Y:S04]  /*117f0*/  LDL.64 R186, [R1+0x8d8] ;  /* 0x0008d80001ba7983 */ /* 0x000ee80000100a00 */
[----:B------:R-:W4:Y:S04]  /*11800*/  LDL.64 R116, [R1+0x8d0] ;  /* 0x0008d00001747983 */ /* 0x000f280000100a00 */
[----:B------:R-:W4:Y:S04]  /*11810*/  LDL.64 R106, [R1+0x8c8] ;  /* 0x0008c800016a7983 */ /* 0x000f280000100a00 */
[----:B------:R-:W4:Y:S04]  /*11820*/  LDL.64 R6, [R1+0x8c0] ;  /* 0x0008c00001067983 */ /* 0x000f280000100a00 */
[----:B------:R0:W-:Y:S04]  /*11830*/  STL [R1+0x12c], R111 ;  /* 0x00012c6f01007387 */ /* 0x0001e80000100800 */
[----:B-1----:R1:W4:Y:S04]  /*11840*/  LDG.E.U16 R109, [R178.64] ;  /* 0x00000006b26d7981 */ /* 0x002328000c1e1500 */
[----:B0-----:R-:W4:Y:S01]  /*11850*/  LDG.E.U16 R111, [R182.64] ;  /* 0x00000006b66f7981 */ /* 0x001f22000c1e1500 */
[----:B------:R-:W-:-:S03]  /*11860*/  IMAD.WIDE R180, R4, 0x2, R194 ;  /* 0x0000000204b47825 */ /* 0x000fc600078e02c2 */
[----:B------:R0:W-:Y:S01]  /*11870*/  STL [R1+0x128], R5 ;  /* 0x0001280501007387 */ /* 0x0001e20000100800 */
[----:B------:R-:W-:-:S03]  /*11880*/  IMAD.WIDE R184, R4, 0x2, R118 ;  /* 0x0000000204b87825 */ /* 0x000fc600078e0276 */
[----:B------:R0:W-:Y:S01]  /*11890*/  STL [R1+0x124], R0 ;  /* 0x0001240001007387 */ /* 0x0001e20000100800 */
[----:B-1----:R-:W-:-:S03]  /*118a0*/  IMAD.WIDE R178, R4, 0x2, R204 ;  /* 0x0000000204b27825 */ /* 0x002fc600078e02cc */
[----:B------:R1:W4:Y:S04]  /*118b0*/  LDG.E.U16 R194, [R156.64] ;  /* 0x000000069cc27981 */ /* 0x000328000c1e1500 */
[----:B0-----:R0:W4:Y:S04]  /*118c0*/  LDG.E.U16 R5, [R180.64] ;  /* 0x00000006b4057981 */ /* 0x001128000c1e1500 */
[----:B------:R1:W4:Y:S04]  /*118d0*/  LDG.E.U16 R0, [R184.64] ;  /* 0x00000006b8007981 */ /* 0x000328000c1e1500 */
[----:B------:R1:W4:Y:S01]  /*118e0*/  LDG.E.U16 R110, [R178.64] ;  /* 0x00000006b26e7981 */ /* 0x000322000c1e1500 */
[----:B0-----:R-:W-:-:S04]  /*118f0*/  IMAD.WIDE R180, R4, 0x2, R2 ;  /* 0x0000000204b47825 */ /* 0x001fc800078e0202 */
[C---:B-1----:R-:W-:Y:S02]  /*11900*/  IMAD.WIDE R184, R4.reuse, 0x2, R112 ;  /* 0x0000000204b87825 */ /* 0x042fe400078e0270 */
[----:B------:R0:W4:Y:S02]  /*11910*/  LDG.E.U16 R112, [R180.64] ;  /* 0x00000006b4707981 */ /* 0x000124000c1e1500 */
[----:B------:R-:W-:-:S04]  /*11920*/  IMAD.WIDE R156, R4, 0x2, R114 ;  /* 0x00000002049c7825 */ /* 0x000fc800078e0272 */
[C---:B------:R-:W-:Y:S01]  /*11930*/  IMAD.WIDE R178, R4.reuse, 0x2, R104 ;  /* 0x0000000204b27825 */ /* 0x040fe200078e0268 */
[----:B------:R2:W4:Y:S04]  /*11940*/  LDG.E.U16 R177, [R156.64] ;  /* 0x000000069cb17981 */ /* 0x000528000c1e1500 */
[----:B------:R3:W4:Y:S01]  /*11950*/  LDG.E.U16 R159, [R178.64] ;  /* 0x00000006b29f7981 */ /* 0x000722000c1e1500 */
[----:B--2---:R-:W-:-:S04]  /*11960*/  IMAD.WIDE R156, R4, 0x2, R188 ;  /* 0x00000002049c7825 */ /* 0x004fc800078e02bc */
[----:B---3--:R-:W-:-:S05]  /*11970*/  IMAD.WIDE R178, R4, 0x2, R186 ;  /* 0x0000000204b27825 */ /* 0x008fca00078e02ba */
[----:B------:R-:W2:Y:S04]  /*11980*/  LDG.E.U16 R113, [R178.64] ;  /* 0x00000006b2717981 */ /* 0x000ea8000c1e1500 */
[----:B----4-:R1:W-:Y:S04]  /*11990*/  STL [R1+0xa40], R111 ;  /* 0x000a406f01007387 */ /* 0x0103e80000100800 */
[----:B------:R-:W3:Y:S04]  /*119a0*/  LDL.64 R118, [R1+0x8b8] ;  /* 0x0008b80001767983 */ /* 0x000ee80000100a00 */
[----:B------:R-:W4:Y:S04]  /*119b0*/  LDL.64 R114, [R1+0x8b0] ;  /* 0x0008b00001727983 */ /* 0x000f280000100a00 */
[----:B-1----:R3:W2:Y:S04]  /*119c0*/  LDG.E.U16 R111, [R156.64] ;  /* 0x000000069c6f7981 */ /* 0x0026a8000c1e1500 */
[----:B------:R-:W4:Y:S04]  /*119d0*/  LDL.64 R104, [R1+0x8a8] ;  /* 0x0008a80001687983 */ /* 0x000f280000100a00 */
[----:B------:R-:W4:Y:S04]  /*119e0*/  LDL.64 R2, [R1+0x8a0] ;  /* 0x0008a00001027983 */ /* 0x000f280000100a00 */
[----:B------:R-:W-:Y:S04]  /*119f0*/  STL [R1+0x120], R109 ;  /* 0x0001206d01007387 */ /* 0x000fe80000100800 */
[----:B------:R1:W-:Y:S04]  /*11a00*/  STL [R1+0x11c], R108 ;  /* 0x00011c6c01007387 */ /* 0x0003e80000100800 */
[----:B-1----:R-:W4:Y:S01]  /*11a10*/  LDL.64 R108, [R1+0x898] ;  /* 0x00089800016c7983 */ /* 0x002f220000100a00 */
[----:B------:R-:W-:-:S03]  /*11a20*/  IMAD.WIDE R182, R4, 0x2, R190 ;  /* 0x0000000204b67825 */ /* 0x000fc600078e02be */
[----:B------:R1:W-:Y:S01]  /*11a30*/  STL [R1+0x118], R121 ;  /* 0x0001187901007387 */ /* 0x0003e20000100800 */
[----:B0-----:R-:W-:-:S03]  /*11a40*/  IMAD.WIDE R180, R4, 0x2, R116 ;  /* 0x0000000204b47825 */ /* 0x001fc600078e0274 */
[----:B------:R0:W-:Y:S04]  /*11a50*/  STL [R1+0xa44], R112 ;  /* 0x000a447001007387 */ /* 0x0001e80000100800 */
[----:B------:R-:W4:Y:S04]  /*11a60*/  LDL.64 R192, [R1+0x890] ;  /* 0x0008900001c07983 */ /* 0x000f280000100a00 */
[----:B-1----:R1:W4:Y:S04]  /*11a70*/  LDG.E.U16 R121, [R182.64] ;  /* 0x00000006b6797981 */ /* 0x002328000c1e1500 */
[----:B0-----:R0:W4:Y:S04]  /*11a80*/  LDG.E.U16 R112, [R184.64] ;  /* 0x00000006b8707981 */ /* 0x001128000c1e1500 */
[----:B------:R-:W4:Y:S01]  /*11a90*/  LDL.64 R190, [R1+0x888] ;  /* 0x0008880001be7983 */ /* 0x000f220000100a00 */
[----:B-1----:R-:W-:-:S03]  /*11aa0*/  IMAD.WIDE R182, R4, 0x2, R106 ;  /* 0x0000000204b67825 */ /* 0x002fc600078e026a */
[----:B------:R-:W4:Y:S01]  /*11ab0*/  LDL.64 R116, [R1+0x880] ;  /* 0x0008800001747983 */ /* 0x000f220000100a00 */
[----:B0-----:R-:W-:-:S03]  /*11ac0*/  IMAD.WIDE R184, R4, 0x2, R6 ;  /* 0x0000000204b87825 */ /* 0x001fc600078e0206 */
[----:B------:R-:W4:Y:S04]  /*11ad0*/  LDL.64 R106, [R1+0x878] ;  /* 0x00087800016a7983 */ /* 0x000f280000100a00 */
[----:B------:R-:W-:Y:S04]  /*11ae0*/  STL [R1+0x114], R194 ;  /* 0x000114c201007387 */ /* 0x000fe80000100800 */
[----:B------:R-:W4:Y:S04]  /*11af0*/  LDL.64 R6, [R1+0x870] ;  /* 0x0008700001067983 */ /* 0x000f280000100a00 */
[----:B------:R0:W-:Y:S04]  /*11b00*/  STL [R1+0x110], R110 ;  /* 0x0001106e01007387 */ /* 0x0001e80000100800 */
[----:B------:R1:W-:Y:S04]  /*11b10*/  STL [R1+0x10c], R5 ;  /* 0x00010c0501007387 */ /* 0x0003e80000100800 */
[----:B0-----:R0:W4:Y:S04]  /*11b20*/  LDG.E.U16 R110, [R184.64] ;  /* 0x00000006b86e7981 */ /* 0x001128000c1e1500 */
[----:B-1----:R1:W4:Y:S01]  /*11b30*/  LDG.E.U16 R5, [R180.64] ;  /* 0x00000006b4057981 */ /* 0x002322000c1e1500 */
[----:B---3--:R-:W-:-:S03]  /*11b40*/  IMAD.WIDE R156, R4, 0x2, R118 ;  /* 0x00000002049c7825 */ /* 0x008fc600078e0276 */
[----:B--2---:R-:W-:Y:S04]  /*11b50*/  STL [R1+0xa48], R111 ;  /* 0x000a486f01007387 */ /* 0x004fe80000100800 */
[----:B------:R-:W-:Y:S04]  /*11b60*/  STL [R1+0xa4c], R113 ;  /* 0x000a4c7101007387 */ /* 0x000fe80000100800 */
[----:B------:R2:W-:Y:S01]  /*11b70*/  STL [R1+0x108], R0 ;  /* 0x0001080001007387 */ /* 0x0005e20000100800 */
[----:B----4-:R-:W-:-:S03]  /*11b80*/  IMAD.WIDE R178, R4, 0x2, R114 ;  /* 0x0000000204b27825 */ /* 0x010fc600078e0272 */
[----:B------:R3:W4:Y:S04]  /*11b90*/  LDG.E.U16 R114, [R156.64] ;  /* 0x000000069c727981 */ /* 0x000728000c1e1500 */
[----:B--2---:R2:W4:Y:S01]  /*11ba0*/  LDG.E.U16 R0, [R182.64] ;  /* 0x00000006b6007981 */ /* 0x004522000c1e1500 */
[----:B0-----:R-:W-:-:S04]  /*11bb0*/  IMAD.WIDE R184, R4, 0x2, R108 ;  /* 0x0000000204b87825 */ /* 0x001fc800078e026c */
[C---:B--2---:R-:W-:Y:S01]  /*11bc0*/  IMAD.WIDE R182, R4.reuse, 0x2, R2 ;  /* 0x0000000204b67825 */ /* 0x044fe200078e0202 */
[----:B------:R0:W3:Y:S04]  /*11bd0*/  LDG.E.U16 R115, [R184.64] ;  /* 0x00000006b8737981 */ /* 0x0000e8000c1e1500 */
[----:B------:R0:W3:Y:S01]  /*11be0*/  LDG.E.U16 R109, [R182.64] ;  /* 0x00000006b66d7981 */ /* 0x0000e2000c1e1500 */
[----:B-1----:R-:W-:-:S04]  /*11bf0*/  IMAD.WIDE R180, R4, 0x2, R104 ;  /* 0x0000000204b47825 */ /* 0x002fc800078e0268 */
[C---:B0-----:R-:W-:Y:S01]  /*11c00*/  IMAD.WIDE R182, R4.reuse, 0x2, R106 ;  /* 0x0000000204b67825 */ /* 0x041fe200078e026a */
[----:B------:R-:W-:Y:S04]  /*11c10*/  STL [R1+0xa50], R110 ;  /* 0x000a506e01007387 */ /* 0x000fe80000100800 */
[----:B------:R-:W3:Y:S04]  /*11c20*/  LDL.64 R188, [R1+0x868] ;  /* 0x0008680001bc7983 */ /* 0x000ee80000100a00 */
[----:B------:R-:W3:Y:S04]  /*11c30*/  LDL.64 R186, [R1+0x860] ;  /* 0x0008600001ba7983 */ /* 0x000ee80000100a00 */
[----:B------:R-:W-:Y:S04]  /*11c40*/  STL [R1+0x104], R177 ;  /* 0x000104b101007387 */ /* 0x000fe80000100800 */
[----:B------:R-:W3:Y:S04]  /*11c50*/  LDL.64 R118, [R1+0x858] ;  /* 0x0008580001767983 */ /* 0x000ee80000100a00 */
[----:B------:R0:W-:Y:S04]  /*11c60*/  STL [R1+0x100], R159 ;  /* 0x0001009f01007387 */ /* 0x0001e80000100800 */
[----:B------:R-:W3:Y:S04]  /*11c70*/  LDL.64 R104, [R1+0x850] ;  /* 0x0008500001687983 */ /* 0x000ee80000100a00 */
[----:B------:R-:W3:Y:S04]  /*11c80*/  LDL.64 R2, [R1+0x848] ;  /* 0x0008480001027983 */ /* 0x000ee80000100a00 */
[----:B0-----:R0:W3:Y:S04]  /*11c90*/  LDG.E.U16 R159, [R180.64] ;  /* 0x00000006b49f7981 */ /* 0x0010e8000c1e1500 */
[----:B------:R1:W-:Y:S01]  /*11ca0*/  STL [R1+0xfc], R121 ;  /* 0x0000fc7901007387 */ /* 0x0003e20000100800 */
[----:B---3--:R-:W-:-:S03]  /*11cb0*/  IMAD.WIDE R156, R4, 0x2, R192 ;  /* 0x00000002049c7825 */ /* 0x008fc600078e02c0 */
[----:B------:R3:W3:Y:S01]  /*11cc0*/  LDG.E.U16 R177, [R178.64] ;  /* 0x00000006b2b17981 */ /* 0x0006e2000c1e1500 */
[----:B0-----:R-:W-:-:S03]  /*11cd0*/  IMAD.WIDE R180, R4, 0x2, R116 ;  /* 0x0000000204b47825 */ /* 0x001fc600078e0274 */
[----:B------:R-:W3:Y:S04]  /*11ce0*/  LDG.E.U16 R116, [R182.64] ;  /* 0x00000006b6747981 */ /* 0x000ee8000c1e1500 */
[----:B------:R0:W3:Y:S04]  /*11cf0*/  LDG.E.U16 R236, [R180.64] ;  /* 0x00000006b4ec7981 */ /* 0x0000e8000c1e1500 */
[----:B----4-:R-:W-:Y:S04]  /*11d00*/  STL [R1+0xa54], R114 ;  /* 0x000a547201007387 */ /* 0x010fe80000100800 */
[----:B------:R4:W-:Y:S01]  /*11d10*/  STL [R1+0xf8], R112 ;  /* 0x0000f87001007387 */ /* 0x0009e20000100800 */
[----:B------:R-:W-:-:S03]  /*11d20*/  IMAD.WIDE R184, R4, 0x2, R6 ;  /* 0x0000000204b87825 */ /* 0x000fc600078e0206 */
[----:B-1----:R1:W2:Y:S04]  /*11d30*/  LDG.E.U16 R121, [R156.64] ;  /* 0x000000069c797981 */ /* 0x0022a8000c1e1500 */
[----:B---3--:R-:W-:Y:S04]  /*11d40*/  STL [R1+0xa58], R109 ;  /* 0x000a586d01007387 */ /* 0x008fe80000100800 */
[----:B------:R3:W-:Y:S04]  /*11d50*/  STL [R1+0xa5c], R115 ;  /* 0x000a5c7301007387 */ /* 0x0007e80000100800 */
[----:B----4-:R-:W4:Y:S01]  /*11d60*/  LDL.64 R112, [R1+0x838] ;  /* 0x0008380001707983 */ /* 0x010f220000100a00 */
[----:B------:R-:W-:-:S03]  /*11d70*/  IMAD.WIDE R178, R4, 0x2, R190 ;  /* 0x0000000204b27825 */ /* 0x000fc600078e02be */
[----:B------:R-:W2:Y:S04]  /*11d80*/  LDL.64 R6, [R1+0x830] ;  /* 0x0008300001067983 */ /* 0x000ea80000100a00 */
[----:B---3--:R-:W3:Y:S04]  /*11d90*/  LDL.64 R114, [R1+0x840] ;  /* 0x0008400001727983 */ /* 0x008ee80000100a00 */
[----:B------:R0:W-:Y:S04]  /*11da0*/  STL [R1+0xf4], R5 ;  /* 0x0000f40501007387 */ /* 0x0001e80000100800 */
[----:B------:R1:W-:Y:S04]  /*11db0*/  STL [R1+0xf0], R0 ;  /* 0x0000f00001007387 */ /* 0x0003e80000100800 */
[----:B------:R-:W2:Y:S04]  /*11dc0*/  LDL.64 R110, [R1+0x828] ;  /* 0x00082800016e7983 */ /* 0x000ea80000100a00 */
[----:B0-----:R0:W2:Y:S04]  /*11dd0*/  LDG.E.U16 R5, [R178.64] ;  /* 0x00000006b2057981 */ /* 0x0010a8000c1e1500 */
[----:B------:R-:W2:Y:S04]  /*11de0*/  LDL.64 R106, [R1+0x820] ;  /* 0x00082000016a7983 */ /* 0x000ea80000100a00 */
[----:B-1----:R1:W2:Y:S01]  /*11df0*/  LDG.E.U16 R0, [R184.64] ;  /* 0x00000006b8007981 */ /* 0x0022a2000c1e1500 */
[----:B------:R-:W-:-:S04]  /*11e00*/  IMAD.WIDE R156, R4, 0x2, R188 ;  /* 0x00000002049c7825 */ /* 0x000fc800078e02bc */
[----:B0-----:R-:W-:-:S05]  /*11e10*/  IMAD.WIDE R178, R4, 0x2, R186 ;  /* 0x0000000204b27825 */ /* 0x001fca00078e02ba */
[----:B------:R4:W2:Y:S01]  /*11e20*/  LDG.E.U16 R237, [R178.64] ;  /* 0x00000006b2ed7981 */ /* 0x0008a2000c1e1500 */
[----:B------:R-:W-:-:S05]  /*11e30*/  IMAD.WIDE R180, R4, 0x2, R118 ;  /* 0x0000000204b47825 */ /* 0x000fca00078e0276 */
[----:B------:R2:W2:Y:S01]  /*11e40*/  LDG.E.U16 R117, [R180.64] ;  /* 0x00000006b4757981 */ /* 0x0004a2000c1e1500 */
[----:B-1----:R-:W-:-:S03]  /*11e50*/  IMAD.WIDE R184, R4, 0x2, R2 ;  /* 0x0000000204b87825 */ /* 0x002fc600078e0202 */
[----:B------:R0:W-:Y:S04]  /*11e60*/  STL [R1+0xa60], R236 ;  /* 0x000a60ec01007387 */ /* 0x0001e80000100800 */
[----:B------:R1:W-:Y:S01]  /*11e70*/  STL [R1+0xa64], R116 ;  /* 0x000a647401007387 */ /* 0x0003e20000100800 */
[----:B------:R-:W-:-:S03]  /*11e80*/  IMAD.WIDE R182, R4, 0x2, R104 ;  /* 0x0000000204b67825 */ /* 0x000fc600078e0268 */
[----:B------:R-:W2:Y:S04]  /*11e90*/  LDL.64 R194, [R1+0x818] ;  /* 0x0008180001c27983 */ /* 0x000ea80000100a00 */
[----:B0-----:R0:W2:Y:S04]  /*11ea0*/  LDG.E.U16 R236, [R184.64] ;  /* 0x00000006b8ec7981 */ /* 0x0010a8000c1e1500 */
[----:B-1----:R3:W2:Y:S04]  /*11eb0*/  LDG.E.U16 R116, [R156.64] ;  /* 0x000000069c747981 */ /* 0x0026a8000c1e1500 */
[----:B------:R-:W2:Y:S04]  /*11ec0*/  LDL.64 R192, [R1+0x810] ;  /* 0x0008100001c07983 */ /* 0x000ea80000100a00 */
[----:B------:R-:W2:Y:S04]  /*11ed0*/  LDL.64 R108, [R1+0x808] ;  /* 0x00080800016c7983 */ /* 0x000ea80000100a00 */
[----:B------:R1:W2:Y:S01]  /*11ee0*/  LDG.E.U16 R119, [R182.64] ;  /* 0x00000006b6777981 */ /* 0x0002a2000c1e1500 */
[----:B----4-:R-:W-:-:S05]  /*11ef0*/  IMAD.WIDE R178, R4, 0x2, R112 ;  /* 0x0000000204b27825 */ /* 0x010fca00078e0270 */
[----:B------:R-:W4:Y:S01]  /*11f00*/  LDG.E.U16 R118, [R178.64] ;  /* 0x00000006b2767981 */ /* 0x000f22000c1e1500 */
[----:B---3--:R-:W-:-:S05]  /*11f10*/  IMAD.WIDE R156, R4, 0x2, R114 ;  /* 0x00000002049c7825 */ /* 0x008fca00078e0272 */
[----:B------:R-:W3:Y:S04]  /*11f20*/  LDG.E.U16 R221, [R156.64] ;  /* 0x000000069cdd7981 */ /* 0x000ee8000c1e1500 */
[----:B------:R-:W-:Y:S04]  /*11f30*/  STL [R1+0xec], R177 ;  /* 0x0000ecb101007387 */ /* 0x000fe80000100800 */
[----:B------:R-:W4:Y:S04]  /*11f40*/  LDL.64 R104, [R1+0x800] ;  /* 0x0008000001687983 */ /* 0x000f280000100a00 */
[----:B------:R-:W-:Y:S04]  /*11f50*/  STL [R1+0xe8], R159 ;  /* 0x0000e89f01007387 */ /* 0x000fe80000100800 */
[----:B------:R-:W4:Y:S01]  /*11f60*/  LDL.64 R2, [R1+0x7f8] ;  /* 0x0007f80001027983 */ /* 0x000f220000100a00 */
[----:B--2---:R-:W-:-:S03]  /*11f70*/  IMAD.WIDE R180, R4, 0x2, R6 ;  /* 0x0000000204b47825 */ /* 0x004fc600078e0206 */
[----:B------:R-:W-:Y:S01]  /*11f80*/  LDS R177, [R202+0x10000] ;  /* 0x01000000cab17984 */ /* 0x000fe20000000800 */
[----:B0-----:R-:W-:-:S04]  /*11f90*/  IMAD.WIDE R184, R4, 0x2, R106 ;  /* 0x0000000204b87825 */ /* 0x001fc800078e026a */
[C---:B-1----:R-:W-:Y:S01]  /*11fa0*/  IMAD.WIDE R182, R4.reuse, 0x2, R110 ;  /* 0x0000000204b67825 */ /* 0x042fe200078e026e */
[----:B------:R0:W2:Y:S04]  /*11fb0*/  LDG.E.U16 R220, [R184.64] ;  /* 0x00000006b8dc7981 */ /* 0x0000a8000c1e1500 */
[----:B------:R1:W2:Y:S04]  /*11fc0*/  LDG.E.U16 R115, [R182.64] ;  /* 0x00000006b6737981 */ /* 0x0002a8000c1e1500 */
[----:B------:R-:W-:Y:S04]  /*11fd0*/  STL [R1+0xa68], R116 ;  /* 0x000a687401007387 */ /* 0x000fe80000100800 */
[----:B------:R-:W-:Y:S04]  /*11fe0*/  STL [R1+0xa6c], R237 ;  /* 0x000a6ced01007387 */ /* 0x000fe80000100800 */
[----:B------:R0:W-:Y:S04]  /*11ff0*/  STL [R1+0xa70], R117 ;  /* 0x000a707501007387 */ /* 0x0001e80000100800 */
[----:B------:R-:W-:Y:S04]  /*12000*/  STL [R1+0xa74], R236 ;  /* 0x000a74ec01007387 */ /* 0x000fe80000100800 */
[----:B------:R-:W-:Y:S04]  /*12010*/  STL [R1+0xe0], R121 ;  /* 0x0000e07901007387 */ /* 0x000fe80000100800 */
[----:B------:R-:W2:Y:S04]  /*12020*/  LDL.64 R190, [R1+0x7f0] ;  /* 0x0007f00001be7983 */ /* 0x000ea80000100a00 */
[----:B------:R-:W-:Y:S04]  /*12030*/  STL [R1+0xdc], R5 ;  /* 0x0000dc0501007387 */ /* 0x000fe80000100800 */
[----:B------:R-:W2:Y:S04]  /*12040*/  LDL.64 R188, [R1+0x7e8] ;  /* 0x0007e80001bc7983 */ /* 0x000ea80000100a00 */
[----:B0-----:R-:W2:Y:S04]  /*12050*/  LDL.64 R116, [R1+0x7e0] ;  /* 0x0007e00001747983 */ /* 0x001ea80000100a00 */
[----:B------:R-:W2:Y:S04]  /*12060*/  LDL.64 R112, [R1+0x7d8] ;  /* 0x0007d80001707983 */ /* 0x000ea80000100a00 */
[----:B------:R-:W2:Y:S04]  /*12070*/  LDL.64 R6, [R1+0x7d0] ;  /* 0x0007d00001067983 */ /* 0x000ea80000100a00 */
[----:B------:R0:W-:Y:S04]  /*12080*/  STL [R1+0xd4], R0 ;  /* 0x0000d40001007387 */ /* 0x0001e80000100800 */
[----:B0-----:R0:W2:Y:S04]  /*12090*/  LDG.E.U16 R0, [R180.64] ;  /* 0x00000006b4007981 */ /* 0x0010a8000c1e1500 */
[----:B---3--:R-:W-:Y:S04]  /*120a0*/  STL [R1+0xa78], R221 ;  /* 0x000a78dd01007387 */ /* 0x008fe80000100800 */
[----:B----4-:R-:W-:Y:S04]  /*120b0*/  STL [R1+0xa7c], R118 ;  /* 0x000a7c7601007387 */ /* 0x010fe80000100800 */
[----:B------:R-:W3:Y:S01]  /*120c0*/  LDL.64 R106, [R1+0x7c8] ;  /* 0x0007c800016a7983 */ /* 0x000ee20000100a00 */
[----:B0-----:R-:W-:-:S03]  /*120d0*/  IMAD.WIDE R180, R4, 0x2, R108 ;  /* 0x0000000204b47825 */ /* 0x001fc600078e026c */
[----:B------:R-:W4:Y:S01]  /*120e0*/  LDL.64 R186, [R1+0x7c0] ;  /* 0x0007c00001ba7983 */ /* 0x000f220000100a00 */
[----:B------:R-:W-:-:S03]  /*120f0*/  IMAD.WIDE R156, R4, 0x2, R194 ;  /* 0x00000002049c7825 */ /* 0x000fc600078e02c2 */
[----:B------:R-:W4:Y:S01]  /*12100*/  LDL.64 R110, [R1+0x7b8] ;  /* 0x0007b800016e7983 */ /* 0x000f220000100a00 */
[----:B------:R-:W-:-:S03]  /*12110*/  IMAD.WIDE R184, R4, 0x2, R2 ;  /* 0x0000000204b87825 */ /* 0x000fc600078e0202 */
[----:B------:R-:W4:Y:S01]  /*12120*/  LDL.LU R108, [R1+0x170] ;  /* 0x00017000016c7983 */ /* 0x000f220000300800 */
[----:B-1----:R-:W-:-:S03]  /*12130*/  IMAD.WIDE R182, R4, 0x2, R104 ;  /* 0x0000000204b67825 */ /* 0x002fc600078e0268 */
[----:B------:R0:W-:Y:S04]  /*12140*/  STL [R1+0xd0], R119 ;  /* 0x0000d07701007387 */ /* 0x0001e80000100800 */
[----:B------:R-:W4:Y:S04]  /*12150*/  LDL.LU R2, [R1+0x16c] ;  /* 0x00016c0001027983 */ /* 0x000f280000300800 */
[----:B------:R1:W4:Y:S04]  /*12160*/  LDG.E.U16 R109, [R180.64] ;  /* 0x00000006b46d7981 */ /* 0x000328000c1e1500 */
[----:B0-----:R2:W4:Y:S04]  /*12170*/  LDG.E.U16 R119, [R156.64] ;  /* 0x000000069c777981 */ /* 0x001528000c1e1500 */
[----:B------:R0:W4:Y:S01]  /*12180*/  LDG.E.U16 R104, [R182.64] ;  /* 0x00000006b6687981 */ /* 0x000122000c1e1500 */
[----:B------:R-:W-:-:S03]  /*12190*/  LOP3.LUT R5, R203, 0x1c, RZ, 0xc0, !PT ;  /* 0x0000001ccb057812 */ /* 0x000fc600078ec0ff */
[----:B------:R0:W4:Y:S04]  /*121a0*/  LDG.E.U16 R3, [R184.64] ;  /* 0x00000006b8037981 */ /* 0x000128000c1e1500 */
[----:B------:R-:W4:Y:S01]  /*121b0*/  LDS R159, [R5.X8+0x10000] ;  /* 0x01000000059f7984 */ /* 0x000f220000008800 */
[----:B--2---:R-:W-:-:S05]  /*121c0*/  IMAD.WIDE R156, R4, 0x2, R190 ;  /* 0x00000002049c7825 */ /* 0x004fca00078e02be */
[----:B------:R3:W2:Y:S01]  /*121d0*/  LDG.E.U16 R221, [R156.64] ;  /* 0x000000069cdd7981 */ /* 0x0006a2000c1e1500 */
[----:B-1----:R-:W-:-:S03]  /*121e0*/  IMAD.WIDE R180, R4, 0x2, R116 ;  /* 0x0000000204b47825 */ /* 0x002fc600078e0274 */
[----:B------:R-:W2:Y:S01]  /*121f0*/  LDL.64 R116, [R1+0x7b0] ;  /* 0x0007b00001747983 */ /* 0x000ea20000100a00 */
[----:B0-----:R-:W-:-:S03]  /*12200*/  IMAD.WIDE R182, R4, 0x2, R112 ;  /* 0x0000000204b67825 */ /* 0x001fc600078e0270 */
[----:B------:R-:W2:Y:S01]  /*12210*/  LDL.64 R112, [R1+0x7a8] ;  /* 0x0007a80001707983 */ /* 0x000ea20000100a00 */
[----:B------:R-:W-:-:S03]  /*12220*/  IMAD.WIDE R184, R4, 0x2, R6 ;  /* 0x0000000204b87825 */ /* 0x000fc600078e0206 */
[----:B------:R0:W2:Y:S01]  /*12230*/  LDG.E.U16 R7, [R182.64] ;  /* 0x00000006b6077981 */ /* 0x0000a2000c1e1500 */
[----:B------:R-:W-:-:S03]  /*12240*/  IMAD.WIDE R178, R4, 0x2, R192 ;  /* 0x0000000204b27825 */ /* 0x000fc600078e02c0 */
[----:B------:R1:W2:Y:S04]  /*12250*/  LDG.E.U16 R105, [R180.64] ;  /* 0x00000006b4697981 */ /* 0x0002a8000c1e1500 */
[----:B------:R1:W2:Y:S04]  /*12260*/  LDG.E.U16 R118, [R178.64] ;  /* 0x00000006b2767981 */ /* 0x0002a8000c1e1500 */
[----:B------:R1:W-:Y:S04]  /*12270*/  STL [R1+0xcc], R0 ;  /* 0x0000cc0001007387 */ /* 0x0003e80000100800 */
[----:B0-----:R-:W0:Y:S01]  /*12280*/  LDS R182, [R201+0x10000] ;  /* 0x01000000c9b67984 */ /* 0x001e220000000800 */
[----:B---3--:R-:W-:-:S03]  /*12290*/  IMAD.WIDE R156, R4, 0x2, R106 ;  /* 0x00000002049c7825 */ /* 0x008fc600078e026a */
[----:B------:R3:W2:Y:S04]  /*122a0*/  LDG.E.U16 R236, [R184.64] ;  /* 0x00000006b8ec7981 */ /* 0x0006a8000c1e1500 */
[----:B------:R-:W2:Y:S04]  /*122b0*/  LDL.64 R106, [R1+0x7a0] ;  /* 0x0007a000016a7983 */ /* 0x000ea80000100a00 */
[----:B-1----:R-:W0:Y:S01]  /*122c0*/  LDL.LU R0, [R1+0x168] ;  /* 0x0001680001007983 */ /* 0x002e220000300800 */
[----:B----4-:R-:W-:Y:S02]  /*122d0*/  FFMA R108, R158, R108, R159 ;  /* 0x0000006c9e6c7223 */ /* 0x010fe4000000009f */
[----:B------:R-:W-:-:S03]  /*122e0*/  FFMA R2, R176, R2, R177 ;  /* 0x00000002b0027223 */ /* 0x000fc600000000b1 */
[----:B------:R-:W-:Y:S01]  /*122f0*/  STL [R1+0x170], R108 ;  /* 0x0001706c01007387 */ /* 0x000fe20000100800 */
[----:B------:R-:W-:-:S03]  /*12300*/  IMAD.WIDE R178, R4, 0x2, R188 ;  /* 0x0000000204b27825 */ /* 0x000fc600078e02bc */
[----:B------:R1:W-:Y:S01]  /*12310*/  STL [R1+0x16c], R2 ;  /* 0x00016c0201007387 */ /* 0x0003e20000100800 */
[----:B------:R-:W-:-:S03]  /*12320*/  IMAD.WIDE R180, R4, 0x2, R110 ;  /* 0x0000000204b47825 */ /* 0x000fc600078e026e */
[----:B------:R4:W3:Y:S01]  /*12330*/  LDG.E.U16 R110, [R156.64] ;  /* 0x000000069c6e7981 */ /* 0x0008e2000c1e1500 */
[C---:B------:R-:W-:Y:S02]  /*12340*/  FMUL R16, R158.reuse, R16 ;  /* 0x000000109e107220 */ /* 0x040fe40000400000 */
[C---:B------:R-:W-:Y:S01]  /*12350*/  FMUL R17, R158.reuse, R17 ;  /* 0x000000119e117220 */ /* 0x040fe20000400000 */
[----:B------:R4:W3:Y:S04]  /*12360*/  LDG.E.U16 R114, [R178.64] ;  /* 0x00000006b2727981 */ /* 0x0008e8000c1e1500 */
[----:B-1----:R-:W3:Y:S01]  /*12370*/  LDL.LU R2, [R1+0x164] ;  /* 0x0001640001027983 */ /* 0x002ee20000300800 */
[C---:B------:R-:W-:Y:S02]  /*12380*/  FMUL R20, R158.reuse, R20 ;  /* 0x000000149e147220 */ /* 0x040fe40000400000 */
[C---:B----45:R-:W-:Y:S01]  /*12390*/  FMUL R156, R158.reuse, R8 ;  /* 0x000000089e9c7220 */ /* 0x070fe20000400000 */
[----:B------:R-:W4:Y:S01]  /*123a0*/  LDL.64 R190, [R1+0x798] ;  /* 0x0007980001be7983 */ /* 0x000f220000100a00 */
[----:B------:R-:W-:-:S02]  /*123b0*/  FMUL R157, R158, R9 ;  /* 0x000000099e9d7220 */ /* 0x000fc40000400000 */
[----:B------:R-:W-:Y:S01]  /*123c0*/  FMUL R21, R158, R21 ;  /* 0x000000159e157220 */ /* 0x000fe20000400000 */
[----:B------:R-:W4:Y:S01]  /*123d0*/  LDL.64 R188, [R1+0x790] ;  /* 0x0007900001bc7983 */ /* 0x000f220000100a00 */
[----:B------:R-:W-:-:S03]  /*123e0*/  IMAD.WIDE R178, R4, 0x2, R186 ;  /* 0x0000000204b27825 */ /* 0x000fc600078e02ba */
[----:B------:R-:W4:Y:S01]  /*123f0*/  LDL.64 R186, [R1+0x788] ;  /* 0x0007880001ba7983 */ /* 0x000f220000100a00 */
[C---:B------:R-:W-:Y:S02]  /*12400*/  FMUL R158, R176.reuse, R10 ;  /* 0x0000000ab09e7220 */ /* 0x040fe40000400000 */
[C---:B------:R-:W-:Y:S01]  /*12410*/  FMUL R159, R176.reuse, R11 ;  /* 0x0000000bb09f7220 */ /* 0x040fe20000400000 */
[----:B------:R1:W4:Y:S01]  /*12420*/  LDG.E.U16 R211, [R178.64] ;  /* 0x00000006b2d37981 */ /* 0x000322000c1e1500 */
[C---:B------:R-:W-:Y:S02]  /*12430*/  FMUL R14, R176.reuse, R14 ;  /* 0x0000000eb00e7220 */ /* 0x040fe40000400000 */
[C---:B------:R-:W-:Y:S01]  /*12440*/  FMUL R15, R176.reuse, R15 ;  /* 0x0000000fb00f7220 */ /* 0x040fe20000400000 */
[----:B------:R0:W4:Y:S01]  /*12450*/  LDG.E.U16 R6, [R180.64] ;  /* 0x00000006b4067981 */ /* 0x000122000c1e1500 */
[C---:B------:R-:W-:Y:S02]  /*12460*/  FMUL R18, R176.reuse, R18 ;  /* 0x00000012b0127220 */ /* 0x040fe40000400000 */
[----:B------:R-:W-:-:S02]  /*12470*/  FMUL R19, R176, R19 ;  /* 0x00000013b0137220 */ /* 0x000fc40000400000 */
[C---:B------:R-:W-:Y:S01]  /*12480*/  FMUL R22, R176.reuse, R22 ;  /* 0x00000016b0167220 */ /* 0x040fe20000400000 */
[----:B-1----:R-:W1:Y:S01]  /*12490*/  LDS R178, [R200+0x10000] ;  /* 0x01000000c8b27984 */ /* 0x002e620000000800 */
[----:B------:R-:W-:-:S03]  /*124a0*/  FMUL R23, R176, R23 ;  /* 0x00000017b0177220 */ /* 0x000fc60000400000 */
[----:B------:R-:W0:Y:S01]  /*124b0*/  LDS R179, [R199+0x10000] ;  /* 0x01000000c7b37984 */ /* 0x000e220000000800 */
[----:B--2---:R-:W-:-:S03]  /*124c0*/  IMAD.WIDE R176, R4, 0x2, R106 ;  /* 0x0000000204b07825 */ /* 0x004fc600078e026a */
[----:B------:R-:W2:Y:S01]  /*124d0*/  LDL.LU R107, [R1+0x160] ;  /* 0x00016000016b7983 */ /* 0x000ea20000300800 */
[----:B0-----:R-:W-:-:S03]  /*124e0*/  FFMA R0, R175, R0, R182 ;  /* 0x00000000af007223 */ /* 0x001fc600000000b6 */
[----:B------:R0:W4:Y:S04]  /*124f0*/  LDG.E.U16 R106, [R176.64] ;  /* 0x00000006b06a7981 */ /* 0x000128000c1e1500 */
[----:B------:R1:W-:Y:S04]  /*12500*/  STL [R1+0x168], R0 ;  /* 0x0001680001007387 */ /* 0x0003e80000100800 */
[----:B0-----:R-:W0:Y:S04]  /*12510*/  LDS R176, [R198+0x10000] ;  /* 0x01000000c6b07984 */ /* 0x001e280000000800 */
[----:B-1----:R-:W0:Y:S04]  /*12520*/  LDL.LU R0, [R1+0x15c] ;  /* 0x00015c0001007983 */ /* 0x002e280000300800 */
[----:B---3--:R-:W3:Y:S04]  /*12530*/  LDL.64 R184, [R1+0x780] ;  /* 0x0007800001b87983 */ /* 0x008ee80000100a00 */
[----:B------:R-:W3:Y:S01]  /*12540*/  LDL.64 R182, [R1+0x778] ;  /* 0x0007780001b67983 */ /* 0x000ee20000100a00 */
[----:B------:R-:W-:-:S03]  /*12550*/  FFMA R2, R174, R2, R178 ;  /* 0x00000002ae027223 */ /* 0x000fc600000000b2 */
[----:B------:R-:W3:Y:S04]  /*12560*/  LDL.64 R180, [R1+0x770] ;  /* 0x0007700001b47983 */ /* 0x000ee80000100a00 */
[----:B------:R-:W-:Y:S04]  /*12570*/  STL [R1+0x164], R2 ;  /* 0x0001640201007387 */ /* 0x000fe80000100800 */
[----:B------:R-:W3:Y:S04]  /*12580*/  LDL.LU R108, [R1+0x158] ;  /* 0x00015800016c7983 */ /* 0x000ee80000300800 */
[----:B------:R-:W3:Y:S01]  /*12590*/  LDS R177, [R197+0x10000] ;  /* 0x01000000c5b17984 */ /* 0x000ee20000000800 */
[----:B--2---:R-:W-:-:S05]  /*125a0*/  FFMA R107, R173, R107, R179 ;  /* 0x0000006bad6b7223 */ /* 0x004fca00000000b3 */
[----:B------:R-:W-:Y:S01]  /*125b0*/  STL [R1+0x160], R107 ;  /* 0x0001606b01007387 */ /* 0x000fe20000100800 */
[----:B0-----:R-:W-:-:S05]  /*125c0*/  FFMA R0, R172, R0, R176 ;  /* 0x00000000ac007223 */ /* 0x001fca00000000b0 */
[----:B------:R0:W-:Y:S04]  /*125d0*/  STL [R1+0x15c], R0 ;  /* 0x00015c0001007387 */ /* 0x0001e80000100800 */
[----:B0-----:R-:W2:Y:S04]  /*125e0*/  LDL.LU R0, [R1+0x154] ;  /* 0x0001540001007983 */ /* 0x001ea80000300800 */
[----:B------:R-:W2:Y:S01]  /*125f0*/  LDL.64 R194, [R1+0x768] ;  /* 0x0007680001c27983 */ /* 0x000ea20000100a00 */
[C---:B------:R-:W-:Y:S02]  /*12600*/  FMUL R24, R175.reuse, R24 ;  /* 0x00000018af187220 */ /* 0x040fe40000400000 */
[C---:B------:R-:W-:Y:S01]  /*12610*/  FMUL R25, R175.reuse, R25 ;  /* 0x00000019af197220 */ /* 0x040fe20000400000 */
[----:B------:R-:W2:Y:S01]  /*12620*/  LDL.64 R192, [R1+0x760] ;  /* 0x0007600001c07983 */ /* 0x000ea20000100a00 */
[----:B------:R-:W-:-:S02]  /*12630*/  FMUL R28, R175, R28 ;  /* 0x0000001caf1c7220 */ /* 0x000fc40000400000 */
[C---:B------:R-:W-:Y:S01]  /*12640*/  FMUL R29, R175.reuse, R29 ;  /* 0x0000001daf1d7220 */ /* 0x040fe20000400000 */
[----:B------:R-:W2:Y:S01]  /*12650*/  LDL.64 R198, [R1+0x750] ;  /* 0x0007500001c67983 */ /* 0x000ea20000100a00 */
[C---:B------:R-:W-:Y:S02]  /*12660*/  FMUL R32, R175.reuse, R32 ;  /* 0x00000020af207220 */ /* 0x040fe40000400000 */
[C---:B------:R-:W-:Y:S02]  /*12670*/  FMUL R33, R175.reuse, R33 ;  /* 0x00000021af217220 */ /* 0x040fe40000400000 */
[C---:B------:R-:W-:Y:S02]  /*12680*/  FMUL R36, R175.reuse, R36 ;  /* 0x00000024af247220 */ /* 0x040fe40000400000 */
[----:B------:R-:W-:Y:S02]  /*12690*/  FMUL R37, R175, R37 ;  /* 0x00000025af257220 */ /* 0x000fe40000400000 */
[----:B------:R-:W-:-:S02]  /*126a0*/  FMUL R26, R174, R26 ;  /* 0x0000001aae1a7220 */ /* 0x000fc40000400000 */
[C---:B------:R-:W-:Y:S02]  /*126b0*/  FMUL R27, R174.reuse, R27 ;  /* 0x0000001bae1b7220 */ /* 0x040fe40000400000 */
[C---:B------:R-:W-:Y:S02]  /*126c0*/  FMUL R30, R174.reuse, R30 ;  /* 0x0000001eae1e7220 */ /* 0x040fe40000400000 */
[C---:B------:R-:W-:Y:S02]  /*126d0*/  FMUL R31, R174.reuse, R31 ;  /* 0x0000001fae1f7220 */ /* 0x040fe40000400000 */
[C---:B------:R-:W-:Y:S02]  /*126e0*/  FMUL R34, R174.reuse, R34 ;  /* 0x00000022ae227220 */ /* 0x040fe40000400000 */
[C---:B------:R-:W-:Y:S02]  /*126f0*/  FMUL R35, R174.reuse, R35 ;  /* 0x00000023ae237220 */ /* 0x040fe40000400000 */
[----:B------:R-:W-:-:S02]  /*12700*/  FMUL R38, R174, R38 ;  /* 0x00000026ae267220 */ /* 0x000fc40000400000 */
[----:B------:R-:W-:Y:S02]  /*12710*/  FMUL R39, R174, R39 ;  /* 0x00000027ae277220 */ /* 0x000fe40000400000 */
[C---:B----4-:R-:W-:Y:S02]  /*12720*/  IMAD.WIDE R174, R4.reuse, 0x2, R186 ;  /* 0x0000000204ae7825 */ /* 0x050fe400078e02ba */
[----:B------:R-:W4:Y:S04]  /*12730*/  LDL.64 R186, [R1+0x740] ;  /* 0x0007400001ba7983 */ /* 0x000f280000100a00 */
[----:B------:R0:W4:Y:S04]  /*12740*/  LDG.E.U16 R111, [R174.64] ;  /* 0x00000006ae6f7981 */ /* 0x000128000c1e1500 */
[----:B0-----:R0:W2:Y:S01]  /*12750*/  LDS R174, [R196+0x10000] ;  /* 0x01000000c4ae7984 */ /* 0x0010a20000000800 */
[----:B------:R-:W-:-:S05]  /*12760*/  IMAD.WIDE R8, R4, 0x2, R116 ;  /* 0x0000000204087825 */ /* 0x000fca00078e0274 */
[----:B------:R1:W4:Y:S01]  /*12770*/  LDG.E.U16 R117, [R8.64] ;  /* 0x0000000608757981 */ /* 0x000322000c1e1500 */
[----:B------:R-:W-:-:S04]  /*12780*/  IMAD.WIDE R10, R4, 0x2, R112 ;  /* 0x00000002040a7825 */ /* 0x000fc800078e0270 */
[----:B---3--:R-:W-:Y:S01]  /*12790*/  FFMA R108, R171, R108, R177 ;  /* 0x0000006cab6c7223 */ /* 0x008fe200000000b1 */
[----:B------:R3:W4:Y:S01]  /*127a0*/  LDG.E.U16 R113, [R10.64] ;  /* 0x000000060a717981 */ /* 0x000722000c1e1500 */
[----:B-1----:R-:W-:-:S03]  /*127b0*/  IMAD.WIDE R8, R4, 0x2, R190 ;  /* 0x0000000204087825 */ /* 0x002fc600078e02be */
[----:B------:R-:W4:Y:S01]  /*127c0*/  LDL.64 R190, [R1+0x758] ;  /* 0x0007580001be7983 */ /* 0x000f220000100a00 */
[----:B---3--:R-:W-:-:S03]  /*127d0*/  IMAD.WIDE R10, R4, 0x2, R188 ;  /* 0x00000002040a7825 */ /* 0x008fc600078e02bc */
[----:B------:R1:W3:Y:S04]  /*127e0*/  LDG.E.U16 R2, [R8.64] ;  /* 0x0000000608027981 */ /* 0x0002e8000c1e1500 */
[----:B------:R-:W3:Y:S04]  /*127f0*/  LDL.64 R188, [R1+0x748] ;  /* 0x0007480001bc7983 */ /* 0x000ee80000100a00 */
[----:B------:R0:W-:Y:S01]  /*12800*/  STL [R1+0x158], R108 ;  /* 0x0001586c01007387 */ /* 0x0001e20000100800 */
[----:B-1----:R-:W-:-:S03]  /*12810*/  IMAD.WIDE R8, R4, 0x2, R184 ;  /* 0x0000000204087825 */ /* 0x002fc600078e02b8 */
[----:B------:R-:W3:Y:S01]  /*12820*/  LDL.64 R184, [R1+0x738] ;  /* 0x0007380001b87983 */ /* 0x000ee20000100a00 */
[C---:B------:R-:W-:Y:S02]  /*12830*/  FMUL R40, R173.reuse, R40 ;  /* 0x00000028ad287220 */ /* 0x040fe40000400000 */
[C---:B------:R-:W-:Y:S01]  /*12840*/  FMUL R41, R173.reuse, R41 ;  /* 0x00000029ad297220 */ /* 0x040fe20000400000 */
[----:B------:R1:W3:Y:S01]  /*12850*/  LDG.E.U16 R237, [R10.64] ;  /* 0x000000060aed7981 */ /* 0x0002e2000c1e1500 */
[C---:B------:R-:W-:Y:S02]  /*12860*/  FMUL R44, R173.reuse, R44 ;  /* 0x0000002cad2c7220 */ /* 0x040fe40000400000 */
[C---:B------:R-:W-:Y:S01]  /*12870*/  FMUL R45, R173.reuse, R45 ;  /* 0x0000002dad2d7220 */ /* 0x040fe20000400000 */
[----:B------:R1:W3:Y:S01]  /*12880*/  LDG.E.U16 R107, [R8.64] ;  /* 0x00000006086b7981 */ /* 0x0002e2000c1e1500 */
[C---:B------:R-:W-:Y:S02]  /*12890*/  FMUL R48, R173.reuse, R48 ;  /* 0x00000030ad307220 */ /* 0x040fe40000400000 */
[C---:B------:R-:W-:Y:S01]  /*128a0*/  FMUL R49, R173.reuse, R49 ;  /* 0x00000031ad317220 */ /* 0x040fe20000400000 */
[----:B0-----:R-:W3:Y:S01]  /*128b0*/  LDL.64 R196, [R1+0x728] ;  /* 0x0007280001c47983 */ /* 0x001ee20000100a00 */
[----:B------:R-:W-:-:S02]  /*128c0*/  FMUL R52, R173, R52 ;  /* 0x00000034ad347220 */ /* 0x000fc40000400000 */
[----:B------:R-:W-:Y:S01]  /*128d0*/  FMUL R53, R173, R53 ;  /* 0x00000035ad357220 */ /* 0x000fe20000400000 */
[----:B------:R-:W3:Y:S01]  /*128e0*/  LDL.64 R178, [R1+0x710] ;  /* 0x0007100001b27983 */ /* 0x000ee20000100a00 */
[C---:B------:R-:W-:Y:S02]  /*128f0*/  FMUL R42, R172.reuse, R42 ;  /* 0x0000002aac2a7220 */ /* 0x040fe40000400000 */
[C---:B------:R-:W-:Y:S02]  /*12900*/  FMUL R43, R172.reuse, R43 ;  /* 0x0000002bac2b7220 */ /* 0x040fe40000400000 */
[C---:B------:R-:W-:Y:S02]  /*12910*/  FMUL R46, R172.reuse, R46 ;  /* 0x0000002eac2e7220 */ /* 0x040fe40000400000 */
[C---:B------:R-:W-:Y:S02]  /*12920*/  FMUL R47, R172.reuse, R47 ;  /* 0x0000002fac2f7220 */ /* 0x040fe40000400000 */
[----:B------:R-:W-:-:S02]  /*12930*/  FMUL R50, R172, R50 ;  /* 0x00000032ac327220 */ /* 0x000fc40000400000 */
[C---:B------:R-:W-:Y:S02]  /*12940*/  FMUL R51, R172.reuse, R51 ;  /* 0x00000033ac337220 */ /* 0x040fe40000400000 */
[C---:B------:R-:W-:Y:S02]  /*12950*/  FMUL R54, R172.reuse, R54 ;  /* 0x00000036ac367220 */ /* 0x040fe40000400000 */
[----:B------:R-:W-:Y:S02]  /*12960*/  FMUL R55, R172, R55 ;  /* 0x00000037ac377220 */ /* 0x000fe40000400000 */
[C---:B------:R-:W-:Y:S02]  /*12970*/  IMAD.WIDE R172, R4.reuse, 0x2, R180 ;  /* 0x0000000204ac7825 */ /* 0x040fe400078e02b4 */
[----:B------:R-:W3:Y:S02]  /*12980*/  LDL.64 R180, [R1+0x720] ;  /* 0x0007200001b47983 */ /* 0x000ee40000100a00 */
[----:B-1----:R-:W-:-:S02]  /*12990*/  IMAD.WIDE R10, R4, 0x2, R182 ;  /* 0x00000002040a7825 */ /* 0x002fc400078e02b6 */
[----:B------:R-:W3:Y:S04]  /*129a0*/  LDL.64 R182, [R1+0x730] ;  /* 0x0007300001b67983 */ /* 0x000ee80000100a00 */
[----:B------:R0:W3:Y:S01]  /*129b0*/  LDG.E.U16 R116, [R172.64] ;  /* 0x00000006ac747981 */ /* 0x0000e2000c1e1500 */
[C---:B------:R-:W-:Y:S02]  /*129c0*/  FMUL R56, R171.reuse, R56 ;  /* 0x00000038ab387220 */ /* 0x040fe40000400000 */
[----:B------:R-:W-:Y:S01]  /*129d0*/  FMUL R57, R171, R57 ;  /* 0x00000039ab397220 */ /* 0x000fe20000400000 */
[----:B------:R1:W3:Y:S04]  /*129e0*/  LDG.E.U16 R238, [R10.64] ;  /* 0x000000060aee7981 */ /* 0x0002e8000c1e1500 */
[----:B0-----:R-:W3:Y:S01]  /*129f0*/  LDL.64 R172, [R1+0x718] ;  /* 0x0007180001ac7983 */ /* 0x001ee20000100a00 */
[----:B--2---:R-:W-:-:S02]  /*12a00*/  FFMA R0, R170, R0, R174 ;  /* 0x00000000aa007223 */ /* 0x004fc400000000ae */
[----:B------:R-:W-:-:S03]  /*12a10*/  IMAD.WIDE R8, R4, 0x2, R194 ;  /* 0x0000000204087825 */ /* 0x000fc600078e02c2 */
[----:B------:R0:W-:Y:S04]  /*12a20*/  STL [R1+0x154], R0 ;  /* 0x0001540001007387 */ /* 0x0001e80000100800 */
[----:B------:R-:W2:Y:S04]  /*12a30*/  LDL.64 R194, [R1+0x708] ;  /* 0x0007080001c27983 */ /* 0x000ea80000100a00 */
[----:B------:R-:W2:Y:S01]  /*12a40*/  LDL.64 R176, [R1+0x6f0] ;  /* 0x0006f00001b07983 */ /* 0x000ea20000100a00 */
[C---:B------:R-:W-:Y:S02]  /*12a50*/  FMUL R60, R171.reuse, R60 ;  /* 0x0000003cab3c7220 */ /* 0x040fe40000400000 */
[C---:B------:R-:W-:Y:S01]  /*12a60*/  FMUL R61, R171.reuse, R61 ;  /* 0x0000003dab3d7220 */ /* 0x040fe20000400000 */
[----:B------:R4:W2:Y:S01]  /*12a70*/  LDG.E.U16 R112, [R8.64] ;  /* 0x0000000608707981 */ /* 0x0008a2000c1e1500 */
[----:B------:R-:W-:-:S02]  /*12a80*/  FMUL R64, R171, R64 ;  /* 0x00000040ab407220 */ /* 0x000fc40000400000 */
[C---:B------:R-:W-:Y:S01]  /*12a90*/  FMUL R65, R171.reuse, R65 ;  /* 0x00000041ab417220 */ /* 0x040fe20000400000 */
[----:B------:R-:W2:Y:S01]  /*12aa0*/  LDL.64 R174, [R1+0x6e8] ;  /* 0x0006e80001ae7983 */ /* 0x000ea20000100a00 */
[C---:B------:R-:W-:Y:S02]  /*12ab0*/  FMUL R68, R171.reuse, R68 ;  /* 0x00000044ab447220 */ /* 0x040fe40000400000 */
[----:B------:R-:W-:Y:S02]  /*12ac0*/  FMUL R69, R171, R69 ;  /* 0x00000045ab457220 */ /* 0x000fe40000400000 */
[C---:B------:R-:W-:Y:S02]  /*12ad0*/  FMUL R58, R170.reuse, R58 ;  /* 0x0000003aaa3a7220 */ /* 0x040fe40000400000 */
[C---:B------:R-:W-:Y:S02]  /*12ae0*/  FMUL R59, R170.reuse, R59 ;  /* 0x0000003baa3b7220 */ /* 0x040fe40000400000 */
[----:B------:R-:W-:-:S02]  /*12af0*/  FMUL R62, R170, R62 ;  /* 0x0000003eaa3e7220 */ /* 0x000fc40000400000 */
[C---:B------:R-:W-:Y:S02]  /*12b00*/  FMUL R63, R170.reuse, R63 ;  /* 0x0000003faa3f7220 */ /* 0x040fe40000400000 */
[C---:B------:R-:W-:Y:S02]  /*12b10*/  FMUL R66, R170.reuse, R66 ;  /* 0x00000042aa427220 */ /* 0x040fe40000400000 */
[C---:B------:R-:W-:Y:S02]  /*12b20*/  FMUL R67, R170.reuse, R67 ;  /* 0x00000043aa437220 */ /* 0x040fe40000400000 */
[C---:B------:R-:W-:Y:S02]  /*12b30*/  FMUL R70, R170.reuse, R70 ;  /* 0x00000046aa467220 */ /* 0x040fe40000400000 */
[----:B------:R-:W-:Y:S02]  /*12b40*/  FMUL R71, R170, R71 ;  /* 0x00000047aa477220 */ /* 0x000fe40000400000 */
[----:B-1----:R-:W-:-:S02]  /*12b50*/  IMAD.WIDE R10, R4, 0x2, R192 ;  /* 0x00000002040a7825 */ /* 0x002fc400078e02c0 */
[----:B------:R-:W2:Y:S04]  /*12b60*/  LDL.64 R192, [R1+0x700] ;  /* 0x0007000001c07983 */ /* 0x000ea80000100a00 */
[----:B------:R3:W2:Y:S01]  /*12b70*/  LDG.E.U16 R108, [R10.64] ;  /* 0x000000060a6c7981 */ /* 0x0006a2000c1e1500 */
[----:B----4-:R-:W-:-:S03]  /*12b80*/  IMAD.WIDE R8, R4, 0x2, R186 ;  /* 0x0000000204087825 */ /* 0x010fc600078e02ba */
[----:B------:R-:W4:Y:S04]  /*12b90*/  LDL.64 R186, [R1+0x6d8] ;  /* 0x0006d80001ba7983 */ /* 0x000f280000100a00 */
[----:B------:R1:W4:Y:S01]  /*12ba0*/  LDG.E.U16 R226, [R8.64] ;  /* 0x0000000608e27981 */ /* 0x000322000c1e1500 */
[----:B------:R-:W-:-:S03]  /*12bb0*/  IMAD.WIDE R170, R4, 0x2, R190 ;  /* 0x0000000204aa7825 */ /* 0x000fc600078e02be */
[----:B------:R-:W4:Y:S04]  /*12bc0*/  LDL.64 R190, [R1+0x6f8] ;  /* 0x0006f80001be7983 */ /* 0x000f280000100a00 */
[----:B------:R0:W4:Y:S01]  /*12bd0*/  LDG.E.U16 R231, [R170.64] ;  /* 0x00000006aae77981 */ /* 0x000122000c1e1500 */
[----:B---3--:R-:W-:-:S03]  /*12be0*/  IMAD.WIDE R10, R4, 0x2, R188 ;  /* 0x00000002040a7825 */ /* 0x008fc600078e02bc */
[----:B------:R-:W2:Y:S04]  /*12bf0*/  LDL.64 R188, [R1+0x6e0] ;  /* 0x0006e00001bc7983 */ /* 0x000ea80000100a00 */
[----:B------:R1:W2:Y:S01]  /*12c00*/  LDG.E.U16 R227, [R10.64] ;  /* 0x000000060ae37981 */ /* 0x0002a2000c1e1500 */
[----:B0-----:R-:W-:-:S05]  /*12c10*/  IMAD.WIDE R170, R4, 0x2, R198 ;  /* 0x0000000204aa7825 */ /* 0x001fca00078e02c6 */
[----:B------:R0:W2:Y:S02]  /*12c20*/  LDG.E.U16 R228, [R170.64] ;  /* 0x00000006aae47981 */ /* 0x0000a4000c1e1500 */
[C---:B0-----:R-:W-:Y:S02]  /*12c30*/  IMAD.WIDE R170, R4.reuse, 0x2, R184 ;  /* 0x0000000204aa7825 */ /* 0x041fe400078e02b8 */
[----:B------:R-:W2:Y:S04]  /*12c40*/  LDL.64 R184, [R1+0x6d0] ;  /* 0x0006d00001b87983 */ /* 0x000ea80000100a00 */
[----:B------:R0:W2:Y:S02]  /*12c50*/  LDG.E.U16 R225, [R170.64] ;  /* 0x00000006aae17981 */ /* 0x0000a4000c1e1500 */
[----:B0-----:R-:W-:-:S02]  /*12c60*/  IMAD.WIDE R170, R4, 0x2, R180 ;  /* 0x0000000204aa7825 */ /* 0x001fc400078e02b4 */
[----:B------:R-:W2:Y:S02]  /*12c70*/  LDL.64 R180, [R1+0x6b8] ;  /* 0x0006b80001b47983 */ /* 0x000ea40000100a00 */
[C---:B-1----:R-:W-:Y:S02]  /*12c80*/  IMAD.WIDE R10, R4.reuse, 0x2, R182 ;  /* 0x00000002040a7825 */ /* 0x042fe400078e02b6 */
[----:B------:R2:W2:Y:S04]  /*12c90*/  LDG.E.U16 R222, [R170.64] ;  /* 0x00000006aade7981 */ /* 0x0004a8000c1e1500 */
[----:B------:R0:W2:Y:S01]  /*12ca0*/  LDG.E.U16 R224, [R10.64] ;  /* 0x000000060ae07981 */ /* 0x0000a2000c1e1500 */
[----:B------:R-:W-:-:S03]  /*12cb0*/  IMAD.WIDE R8, R4, 0x2, R196 ;  /* 0x0000000204087825 */ /* 0x000fc600078e02c4 */
[----:B------:R-:W2:Y:S04]  /*12cc0*/  LDL.64 R182, [R1+0x6c8] ;  /* 0x0006c80001b67983 */ /* 0x000ea80000100a00 */
[----:B------:R1:W2:Y:S01]  /*12cd0*/  LDG.E.U16 R223, [R8.64] ;  /* 0x0000000608df7981 */ /* 0x0002a2000c1e1500 */
[----:B0-----:R-:W-:-:S03]  /*12ce0*/  IMAD.WIDE R10, R4, 0x2, R172 ;  /* 0x00000002040a7825 */ /* 0x001fc600078e02ac */
[----:B------:R-:W2:Y:S04]  /*12cf0*/  LDL.64 R172, [R1+0x6c0] ;  /* 0x0006c00001ac7983 */ /* 0x000ea80000100a00 */
[----:B------:R0:W2:Y:S02]  /*12d00*/  LDG.E.U16 R219, [R10.64] ;  /* 0x000000060adb7981 */ /* 0x0000a4000c1e1500 */
[----:B--2---:R-:W-:-:S05]  /*12d10*/  IMAD.WIDE R170, R4, 0x2, R194 ;  /* 0x0000000204aa7825 */ /* 0x004fca00078e02c2 */
[----:B------:R2:W3:Y:S02]  /*12d20*/  LDG.E.U16 R217, [R170.64] ;  /* 0x00000006aad97981 */ /* 0x0004e4000c1e1500 */
[C---:B--2---:R-:W-:Y:S02]  /*12d30*/  IMAD.WIDE R170, R4.reuse, 0x2, R176 ;  /* 0x0000000204aa7825 */ /* 0x044fe400078e02b0 */
[----:B------:R-:W2:Y:S04]  /*12d40*/  LDL.64 R176, [R1+0x6a8] ;  /* 0x0006a80001b07983 */ /* 0x000ea80000100a00 */
[----:B------:R4:W3:Y:S01]  /*12d50*/  LDG.E.U16 R213, [R170.64] ;  /* 0x00000006aad57981 */ /* 0x0008e2000c1e1500 */
[----:B0-----:R-:W-:-:S05]  /*12d60*/  IMAD.WIDE R10, R4, 0x2, R192 ;  /* 0x00000002040a7825 */ /* 0x001fca00078e02c0 */
[----:B------:R0:W3:Y:S01]  /*12d70*/  LDG.E.U16 R216, [R10.64] ;  /* 0x000000060ad87981 */ /* 0x0000e2000c1e1500 */
[----:B----4-:R-:W-:-:S05]  /*12d80*/  IMAD.WIDE R170, R4, 0x2, R186 ;  /* 0x0000000204aa7825 */ /* 0x010fca00078e02ba */
[----:B------:R4:W3:Y:S01]  /*12d90*/  LDG.E.U16 R208, [R170.64] ;  /* 0x00000006aad07981 */ /* 0x0008e2000c1e1500 */
[----:B0-----:R-:W-:-:S03]  /*12da0*/  IMAD.WIDE R10, R4, 0x2, R174 ;  /* 0x00000002040a7825 */ /* 0x001fc600078e02ae */
[----:B------:R-:W3:Y:S04]  /*12db0*/  LDL.64 R174, [R1+0x6a0] ;  /* 0x0006a00001ae7983 */ /* 0x000ee80000100a00 */
[----:B------:R0:W3:Y:S01]  /*12dc0*/  LDG.E.U16 R212, [R10.64] ;  /* 0x000000060ad47981 */ /* 0x0000e2000c1e1500 */
[----:B-1----:R-:W-:-:S03]  /*12dd0*/  IMAD.WIDE R8, R4, 0x2, R178 ;  /* 0x0000000204087825 */ /* 0x002fc600078e02b2 */
[----:B------:R-:W3:Y:S04]  /*12de0*/  LDL.64 R178, [R1+0x6b0] ;  /* 0x0006b00001b27983 */ /* 0x000ee80000100a00 */
[----:B------:R1:W3:Y:S01]  /*12df0*/  LDG.E.U16 R218, [R8.64] ;  /* 0x0000000608da7981 */ /* 0x0002e2000c1e1500 */
[----:B0-----:R-:W-:-:S03]  /*12e00*/  IMAD.WIDE R10, R4, 0x2, R184 ;  /* 0x00000002040a7825 */ /* 0x001fc600078e02b8 */
[----:B------:R-:W3:Y:S04]  /*12e10*/  LDL.64 R184, [R1+0x698] ;  /* 0x0006980001b87983 */ /* 0x000ee80000100a00 */
[----:B------:R0:W3:Y:S02]  /*12e20*/  LDG.E.U16 R206, [R10.64] ;  /* 0x000000060ace7981 */ /* 0x0000e4000c1e1500 */
[C---:B0-----:R-:W-:Y:S02]  /*12e30*/  IMAD.WIDE R10, R4.reuse, 0x2, R180 ;  /* 0x00000002040a7825 */ /* 0x041fe400078e02b4 */
[----:B------:R-:W3:Y:S02]  /*12e40*/  LDL.64 R180, [R1+0x688] ;  /* 0x0006880001b47983 */ /* 0x000ee40000100a00 */
[----:B----4-:R-:W-:-:S02]  /*12e50*/  IMAD.WIDE R170, R4, 0x2, R172 ;  /* 0x0000000204aa7825 */ /* 0x010fc400078e02ac */
[----:B------:R3:W4:Y:S04]  /*12e60*/  LDG.E.U16 R200, [R10.64] ;  /* 0x000000060ac87981 */ /* 0x000728000c1e1500 */
[----:B------:R-:W4:Y:S04]  /*12e70*/  LDL.64 R172, [R1+0x690] ;  /* 0x0006900001ac7983 */ /* 0x000f280000100a00 */
[----:B------:R2:W4:Y:S02]  /*12e80*/  LDG.E.U16 R202, [R170.64] ;  /* 0x00000006aaca7981 */ /* 0x000524000c1e1500 */
[----:B--2---:R-:W-:-:S02]  /*12e90*/  IMAD.WIDE R170, R4, 0x2, R176 ;  /* 0x0000000204aa7825 */ /* 0x004fc400078e02b0 */
[----:B------:R-:W2:Y:S02]  /*12ea0*/  LDL.64 R176, [R1+0x670] ;  /* 0x0006700001b07983 */ /* 0x000ea40000100a00 */
[C---:B-1----:R-:W-:Y:S02]  /*12eb0*/  IMAD.WIDE R8, R4.reuse, 0x2, R190 ;  /* 0x0000000204087825 */ /* 0x042fe400078e02be */
[----:B------:R4:W2:Y:S04]  /*12ec0*/  LDG.E.U16 R196, [R170.64] ;  /* 0x00000006aac47981 */ /* 0x0008a8000c1e1500 */
[----:B------:R0:W2:Y:S02]  /*12ed0*/  LDG.E.U16 R214, [R8.64] ;  /* 0x0000000608d67981 */ /* 0x0000a4000c1e1500 */
[----:B0-----:R-:W-:-:S05]  /*12ee0*/  IMAD.WIDE R8, R4, 0x2, R188 ;  /* 0x0000000204087825 */ /* 0x001fca00078e02bc */
[----:B------:R0:W2:Y:S02]  /*12ef0*/  LDG.E.U16 R210, [R8.64] ;  /* 0x0000000608d27981 */ /* 0x0000a4000c1e1500 */
[C---:B0-----:R-:W-:Y:S02]  /*12f00*/  IMAD.WIDE R8, R4.reuse, 0x2, R182 ;  /* 0x0000000204087825 */ /* 0x041fe400078e02b6 */
[----:B------:R-:W2:Y:S02]  /*12f10*/  LDL.64 R182, [R1+0x678] ;  /* 0x0006780001b67983 */ /* 0x000ea40000100a00 */
[C---:B---3--:R-:W-:Y:S02]  /*12f20*/  IMAD.WIDE R10, R4.reuse, 0x2, R174 ;  /* 0x00000002040a7825 */ /* 0x048fe400078e02ae */
[----:B------:R0:W3:Y:S04]  /*12f30*/  LDG.E.U16 R204, [R8.64] ;  /* 0x0000000608cc7981 */ /* 0x0000e8000c1e1500 */
[----:B------:R1:W3:Y:S04]  /*12f40*/  LDG.E.U16 R194, [R10.64] ;  /* 0x000000060ac27981 */ /* 0x0002e8000c1e1500 */
[----:B------:R-:W3:Y:S01]  /*12f50*/  LDL.64 R174, [R1+0x668] ;  /* 0x0006680001ae7983 */ /* 0x000ee20000100a00 */
[----:B0-----:R-:W-:-:S03]  /*12f60*/  IMAD.WIDE R8, R4, 0x2, R178 ;  /* 0x0000000204087825 */ /* 0x001fc600078e02b2 */
[----:B------:R-:W3:Y:S04]  /*12f70*/  LDL.64 R178, [R1+0x680] ;  /* 0x0006800001b27983 */ /* 0x000ee80000100a00 */
[----:B------:R0:W3:Y:S01]  /*12f80*/  LDG.E.U16 R198, [R8.64] ;  /* 0x0000000608c67981 */ /* 0x0000e2000c1e1500 */
[----:B-1----:R-:W-:-:S03]  /*12f90*/  IMAD.WIDE R10, R4, 0x2, R180 ;  /* 0x00000002040a7825 */ /* 0x002fc600078e02b4 */
[----:B------:R-:W3:Y:S01]  /*12fa0*/  LDL.64 R180, [R1+0x640] ;  /* 0x0006400001b47983 */ /* 0x000ee20000100a00 */
[----:B----4-:R-:W-:-:S03]  /*12fb0*/  IMAD.WIDE R170, R4, 0x2, R172 ;  /* 0x0000000204aa7825 */ /* 0x010fc600078e02ac */
[----:B------:R1:W2:Y:S04]  /*12fc0*/  LDG.E.U16 R188, [R10.64] ;  /* 0x000000060abc7981 */ /* 0x0002a8000c1e1500 */
[----:B------:R2:W2:Y:S04]  /*12fd0*/  LDG.E.U16 R190, [R170.64] ;  /* 0x00000006aabe7981 */ /* 0x0004a8000c1e1500 */
[----:B------:R-:W2:Y:S02]  /*12fe0*/  LDL.64 R172, [R1+0x650] ;  /* 0x0006500001ac7983 */ /* 0x000ea40000100a00 */
[----:B--2---:R-:W-:-:S05]  /*12ff0*/  IMAD.WIDE R170, R4, 0x2, R176 ;  /* 0x0000000204aa7825 */ /* 0x004fca00078e02b0 */
[----:B------:R2:W4:Y:S04]  /*13000*/  LDG.E.U16 R177, [R170.64] ;  /* 0x00000006aab17981 */ /* 0x000528000c1e1500 */
[----:B--2---:R-:W2:Y:S01]  /*13010*/  LDL.64 R170, [R1+0x660] ;  /* 0x0006600001aa7983 */ /* 0x004ea20000100a00 */
[----:B0-----:R-:W-:-:S03]  /*13020*/  IMAD.WIDE R8, R4, 0x2, R184 ;  /* 0x0000000204087825 */ /* 0x001fc600078e02b8 */
[----:B------:R-:W4:Y:S04]  /*13030*/  LDL.64 R184, [R1+0x658] ;  /* 0x0006580001b87983 */ /* 0x000f280000100a00 */
[----:B------:R3:W4:Y:S01]  /*13040*/  LDG.E.U16 R192, [R8.64] ;  /* 0x0000000608c07981 */ /* 0x000722000c1e1500 */
[----:B-1----:R-:W-:-:S03]  /*13050*/  IMAD.WIDE R10, R4, 0x2, R182 ;  /* 0x00000002040a7825 */ /* 0x002fc600078e02b6 */
[----:B------:R-:W4:Y:S04]  /*13060*/  LDL.64 R182, [R1+0x630] ;  /* 0x0006300001b67983 */ /* 0x000f280000100a00 */
[----:B------:R0:W4:Y:S01]  /*13070*/  LDG.E.U16 R10, [R10.64] ;  /* 0x000000060a0a7981 */ /* 0x000122000c1e1500 */
[----:B---3--:R-:W-:-:S03]  /*13080*/  IMAD.WIDE R8, R4, 0x2, R178 ;  /* 0x0000000204087825 */ /* 0x008fc600078e02b2 */
[----:B------:R-:W3:Y:S04]  /*13090*/  LDL.64 R178, [R1+0x638] ;  /* 0x0006380001b27983 */ /* 0x000ee80000100a00 */
[----:B------:R1:W4:Y:S01]  /*130a0*/  LDG.E.U16 R186, [R8.64] ;  /* 0x0000000608ba7981 */ /* 0x000322000c1e1500 */
[----:B------:R-:W-:-:S04]  /*130b0*/  IMAD.WIDE R180, R4, 0x2, R180 ;  /* 0x0000000204b47825 */ /* 0x000fc800078e02b4 */
[----:B------:R-:W-:-:S05]  /*130c0*/  IMAD.WIDE R172, R4, 0x2, R172 ;  /* 0x0000000204ac7825 */ /* 0x000fca00078e02ac */
[----:B------:R0:W4:Y:S04]  /*130d0*/  LDG.E.U16 R176, [R172.64] ;  /* 0x00000006acb07981 */ /* 0x000128000c1e1500 */
[----:B0-----:R-:W4:Y:S01]  /*130e0*/  LDL.64 R172, [R1+0x648] ;  /* 0x0006480001ac7983 */ /* 0x001f220000100a00 */
[----:B--2---:R-:W-:-:S06]  /*130f0*/  IMAD.WIDE R170, R4, 0x2, R170 ;  /* 0x0000000204aa7825 */ /* 0x004fcc00078e02aa */
[----:B------:R0:W2:Y:S04]  /*13100*/  LDG.E.U16 R171, [R170.64] ;  /* 0x00000006aaab7981 */ /* 0x0000a8000c1e1500 */
[----:B0-----:R0:W2:Y:S04]  /*13110*/  LDG.E.U16 R170, [R180.64] ;  /* 0x00000006b4aa7981 */ /* 0x0010a8000c1e1500 */
[----:B0-----:R-:W2:Y:S01]  /*13120*/  LDL.64 R180, [R1+0x628] ;  /* 0x0006280001b47983 */ /* 0x001ea20000100a00 */
[----:B-1----:R-:W-:-:S05]  /*13130*/  IMAD.WIDE R8, R4, 0x2, R174 ;  /* 0x0000000204087825 */ /* 0x002fca00078e02ae */
[----:B------:R4:W2:Y:S01]  /*13140*/  LDG.E.U16 R174, [R8.64] ;  /* 0x0000000608ae7981 */ /* 0x0008a2000c1e1500 */
[----:B---3--:R-:W-:-:S04]  /*13150*/  IMAD.WIDE R178, R4, 0x2, R178 ;  /* 0x0000000204b27825 */ /* 0x008fc800078e02b2 */
[C---:B----4-:R-:W-:Y:S02]  /*13160*/  IMAD.WIDE R8, R4.reuse, 0x2, R184 ;  /* 0x0000000204087825 */ /* 0x050fe400078e02b8 */
[----:B------:R-:W3:Y:S04]  /*13170*/  LDL.64 R184, [R1+0x608] ;  /* 0x0006080001b87983 */ /* 0x000ee80000100a00 */
[----:B------:R0:W4:Y:S01]  /*13180*/  LDG.E.U16 R9, [R8.64] ;  /* 0x0000000608097981 */ /* 0x000122000c1e1500 */
[----:B------:R-:W-:-:S05]  /*13190*/  IMAD.WIDE R182, R4, 0x2, R182 ;  /* 0x0000000204b67825 */ /* 0x000fca00078e02b6 */
[----:B------:R1:W3:Y:S04]  /*131a0*/  LDG.E.U16 R175, [R182.64] ;  /* 0x00000006b6af7981 */ /* 0x0002e8000c1e1500 */
[----:B0-----:R0:W3:Y:S04]  /*131b0*/  LDG.E.U16 R8, [R178.64] ;  /* 0x00000006b2087981 */ /* 0x0010e8000c1e1500 */
[----:B-1----:R-:W3:Y:S04]  /*131c0*/  LDL.64 R182, [R1+0x610] ;  /* 0x0006100001b67983 */ /* 0x002ee80000100a00 */
[----:B0-----:R-:W3:Y:S01]  /*131d0*/  LDL.64 R178, [R1+0x620] ;  /* 0x0006200001b27983 */ /* 0x001ee20000100a00 */
[----:B------:R-:W-:-:S06]  /*131e0*/  IMAD.WIDE R172, R4, 0x2, R172 ;  /* 0x0000000204ac7825 */ /* 0x000fcc00078e02ac */
[----:B------:R0:W4:Y:S01]  /*131f0*/  LDG.E.U16 R173, [R172.64] ;  /* 0x00000006acad7981 */ /* 0x000122000c1e1500 */
[----:B--2---:R-:W-:-:S05]  /*13200*/  IMAD.WIDE R180, R4, 0x2, R180 ;  /* 0x0000000204b47825 */ /* 0x004fca00078e02b4 */
[----:B0-----:R0:W2:Y:S04]  /*13210*/  LDG.E.U16 R172, [R180.64] ;  /* 0x00000006b4ac7981 */ /* 0x0010a8000c1e1500 */
[----:B0-----:R-:W2:Y:S01]  /*13220*/  LDL.64 R180, [R1+0x618] ;  /* 0x0006180001b47983 */ /* 0x001ea20000100a00 */
[----:B---3--:R-:W-:-:S05]  /*13230*/  IMAD.WIDE R178, R4, 0x2, R178 ;  /* 0x0000000204b27825 */ /* 0x008fca00078e02b2 */
[----:B------:R2:W3:Y:S02]  /*13240*/  LDG.E.U16 R11, [R178.64] ;  /* 0x00000006b20b7981 */ /* 0x0004e4000c1e1500 */
[----:B--2---:R-:W-:-:S04]  /*13250*/  IMAD.WIDE R178, R4, 0x2, R180 ;  /* 0x0000000204b27825 */ /* 0x004fc800078e02b4 */
[----:B------:R-:W-:-:S04]  /*13260*/  IMAD.WIDE R180, R4, 0x2, R182 ;  /* 0x0000000204b47825 */ /* 0x000fc800078e02b6 */
[C---:B------:R-:W-:Y:S02]  /*13270*/  IMAD.WIDE R182, R4.reuse, 0x2, R184 ;  /* 0x0000000204b67825 */ /* 0x040fe400078e02b8 */
[----:B------:R0:W2:Y:S04]  /*13280*/  LDG.E.U16 R184, [R178.64] ;  /* 0x00000006b2b87981 */ /* 0x0000a8000c1e1500 */
[----:B------:R1:W2:Y:S04]  /*13290*/  LDG.E.U16 R185, [R180.64] ;  /* 0x00000006b4b97981 */ /* 0x0002a8000c1e1500 */
[----:B------:R4:W2:Y:S04]  /*132a0*/  LDG.E.U16 R187, [R182.64] ;  /* 0x00000006b6bb7981 */ /* 0x0008a8000c1e1500 */
[----:B0-----:R-:W2:Y:S04]  /*132b0*/  LDL.64 R178, [R1+0x600] ;  /* 0x0006000001b27983 */ /* 0x001ea80000100a00 */
[----:B-1----:R-:W3:Y:S04]  /*132c0*/  LDL.64 R180, [R1+0x5f8] ;  /* 0x0005f80001b47983 */ /* 0x002ee80000100a00 */
[----:B----4-:R-:W4:Y:S01]  /*132d0*/  LDL.64 R182, [R1+0x5f0] ;  /* 0x0005f00001b67983 */ /* 0x010f220000100a00 */
[----:B--2---:R-:W-:-:S05]  /*132e0*/  IMAD.WIDE R178, R4, 0x2, R178 ;  /* 0x0000000204b27825 */ /* 0x004fca00078e02b2 */
[----:B------:R0:W2:Y:S04]  /*132f0*/  LDG.E.U16 R189, [R178.64] ;  /* 0x00000006b2bd7981 */ /* 0x0000a8000c1e1500 */
[----:B0-----:R-:W2:Y:S01]  /*13300*/  LDL.64 R178, [R1+0x5e8] ;  /* 0x0005e80001b27983 */ /* 0x001ea20000100a00 */
[----:B---3--:R-:W-:-:S04]  /*13310*/  IMAD.WIDE R180, R4, 0x2, R180 ;  /* 0x0000000204b47825 */ /* 0x008fc800078e02b4 */
[C---:B----4-:R-:W-:Y:S01]  /*13320*/  IMAD.WIDE R182, R4.reuse, 0x2, R182 ;  /* 0x0000000204b67825 */ /* 0x050fe200078e02b6 */
[----:B------:R0:W3:Y:S04]  /*13330*/  LDG.E.U16 R191, [R180.64] ;  /* 0x00000006b4bf7981 */ /* 0x0000e8000c1e1500 */
[----:B------:R1:W4:Y:S04]  /*13340*/  LDG.E.U16 R193, [R182.64] ;  /* 0x00000006b6c17981 */ /* 0x000328000c1e1500 */
[----:B0-----:R-:W3:Y:S04]  /*13350*/  LDL.64 R180, [R1+0x5e0] ;  /* 0x0005e00001b47983 */ /* 0x001ee80000100a00 */
[----:B-1----:R-:W4:Y:S01]  /*13360*/  LDL.64 R182, [R1+0x5d8] ;  /* 0x0005d80001b67983 */ /* 0x002f220000100a00 */
        /* <DEDUP_REMOVED lines=17> */
[----:B-1----:R-:W4:Y:S04]  /*13480*/  LDL.64 R182, [R1+0x5b8] ;  /* 0x0005b80001b67983 */ /* 0x002f280000100a00 */
[----:B------:R-:W4:Y:S01]  /*13490*/  LDL.LU R121, [R1+0x150] ;  /* 0x0001500001797983 */ /* 0x000f220000300800 */
[----:B--2---:R-:W-:-:S05]  /*134a0*/  IMAD.WIDE R178, R4, 0x2, R178 ;  /* 0x0000000204b27825 */ /* 0x004fca00078e02b2 */
[----:B------:R0:W2:Y:S04]  /*134b0*/  LDG.E.U16 R207, [R178.64] ;  /* 0x00000006b2cf7981 */ /* 0x0000a8000c1e1500 */
[----:B0-----:R-:W2:Y:S01]  /*134c0*/  LDL.64 R178, [R1+0x5a8] ;  /* 0x0005a80001b27983 */ /* 0x001ea20000100a00 */
[----:B---3--:R-:W-:-:S04]  /*134d0*/  IMAD.WIDE R180, R4, 0x2, R180 ;  /* 0x0000000204b47825 */ /* 0x008fc800078e02b4 */
[C---:B----4-:R-:W-:Y:S01]  /*134e0*/  IMAD.WIDE R182, R4.reuse, 0x2, R182 ;  /* 0x0000000204b67825 */ /* 0x050fe200078e02b6 */
[----:B------:R0:W3:Y:S05]  /*134f0*/  LDG.E.U16 R209, [R180.64] ;  /* 0x00000006b4d17981 */ /* 0x0000ea000c1e1500 */
[----:B------:R1:W4:Y:S04]  /*13500*/  LDG.E.U16 R182, [R182.64] ;  /* 0x00000006b6b67981 */ /* 0x000328000c1e1500 */
[----:B0-----:R-:W3:Y:S01]  /*13510*/  LDL.64 R180, [R1+0x5a0] ;  /* 0x0005a00001b47983 */ /* 0x001ee20000100a00 */
[----:B--2---:R-:W-:-:S05]  /*13520*/  IMAD.WIDE R178, R4, 0x2, R178 ;  /* 0x0000000204b27825 */ /* 0x004fca00078e02b2 */
[----:B-1----:R0:W2:Y:S04]  /*13530*/  LDG.E.U16 R183, [R178.64] ;  /* 0x00000006b2b77981 */ /* 0x0020a8000c1e1500 */
[----:B0-----:R-:W2:Y:S01]  /*13540*/  LDL.64 R178, [R1+0x598] ;  /* 0x0005980001b27983 */ /* 0x001ea20000100a00 */
[----:B---3--:R-:W-:-:S03]  /*13550*/  IMAD.WIDE R180, R4, 0x2, R180 ;  /* 0x0000000204b47825 */ /* 0x008fc600078e02b4 */
[----:B------:R-:W3:Y:S04]  /*13560*/  LDL.LU R0, [R1+0x14c] ;  /* 0x00014c0001007983 */ /* 0x000ee80000300800 */
[----:B------:R0:W3:Y:S01]  /*13570*/  LDG.E.U16 R180, [R180.64] ;  /* 0x00000006b4b47981 */ /* 0x0000e2000c1e1500 */
[----:B--2---:R-:W-:-:S05]  /*13580*/  IMAD.WIDE R178, R4, 0x2, R178 ;  /* 0x0000000204b27825 */ /* 0x004fca00078e02b2 */
[----:B0-----:R0:W2:Y:S04]  /*13590*/  LDG.E.U16 R181, [R178.64] ;  /* 0x00000006b2b57981 */ /* 0x0010a8000c1e1500 */
[----:B0-----:R-:W2:Y:S01]  /*135a0*/  LDL.64 R178, [R1+0x588] ;  /* 0x0005880001b27983 */ /* 0x001ea20000100a00 */
[----:B------:R-:W-:Y:S01]  /*135b0*/  LEA.HI R5, R5, 0x48, RZ, 0x1e ;  /* 0x0000004805057811 */ /* 0x000fe200078ff0ff */
[----:B------:R-:W-:-:S04]  /*135c0*/  FFMA R121, R169, R121, R244 ;  /* 0x00000079a9797223 */ /* 0x000fc800000000f4 */
[----:B------:R-:W-:-:S05]  /*135d0*/  IMAD.SHL.U32 R5, R5, 0x20, RZ ;  /* 0x0000002005057824 */ /* 0x000fca00078e00ff */
[----:B------:R-:W3:Y:S01]  /*135e0*/  LDS R244, [R5+0x10000] ;  /* 0x0100000005f47984 */ /* 0x000ee20000000800 */
[----:B--2---:R-:W-:-:S05]  /*135f0*/  IMAD.WIDE R178, R4, 0x2, R178 ;  /* 0x0000000204b27825 */ /* 0x004fca00078e02b2 */
[----:B------:R0:W2:Y:S04]  /*13600*/  LDG.E.U16 R215, [R178.64] ;  /* 0x00000006b2d77981 */ /* 0x0000a8000c1e1500 */
[----:B0-----:R-:W2:Y:S04]  /*13610*/  LDL.64 R178, [R1+0x580] ;  /* 0x0005800001b27983 */ /* 0x001ea80000100a00 */
[----:B------:R0:W-:Y:S04]  /*13620*/  STL [R1+0x150], R121 ;  /* 0x0001507901007387 */ /* 0x0001e80000100800 */
[----:B0-----:R-:W4:Y:S04]  /*13630*/  LDL.LU R121, [R1+0xa88] ;  /* 0x000a880001797983 */ /* 0x001f280000300800 */
[----:B------:R-:W4:Y:S01]  /*13640*/  LDL.LU R5, [R1+0x148] ;  /* 0x0001480001057983 */ /* 0x000f220000300800 */
        /* <DEDUP_REMOVED lines=8> */
[C---:B---3--:R-:W-:Y:S02]  /*136d0*/  FFMA R0, R168.reuse, R0, R244 ;  /* 0x00000000a8007223 */ /* 0x048fe400000000f4 */
[C---:B------:R-:W-:Y:S02]  /*136e0*/  FMUL R74, R168.reuse, R74 ;  /* 0x0000004aa84a7220 */ /* 0x040fe40000400000 */
[C---:B------:R-:W-:Y:S02]  /*136f0*/  FMUL R75, R168.reuse, R75 ;  /* 0x0000004ba84b7220 */ /* 0x040fe40000400000 */
[C---:B------:R-:W-:Y:S02]  /*13700*/  FMUL R78, R168.reuse, R78 ;  /* 0x0000004ea84e7220 */ /* 0x040fe40000400000 */
[----:B------:R-:W-:-:S02]  /*13710*/  FMUL R79, R168, R79 ;  /* 0x0000004fa84f7220 */ /* 0x000fc40000400000 */
[C---:B------:R-:W-:Y:S02]  /*13720*/  FMUL R82, R168.reuse, R82 ;  /* 0x00000052a8527220 */ /* 0x040fe40000400000 */
[C---:B------:R-:W-:Y:S02]  /*13730*/  FMUL R83, R168.reuse, R83 ;  /* 0x00000053a8537220 */ /* 0x040fe40000400000 */
[C---:B------:R-:W-:Y:S02]  /*13740*/  FMUL R86, R168.reuse, R86 ;  /* 0x00000056a8567220 */ /* 0x040fe40000400000 */
[----:B------:R-:W-:Y:S02]  /*13750*/  FMUL R87, R168, R87 ;  /* 0x00000057a8577220 */ /* 0x000fe40000400000 */
[----:B------:R-:W0:Y:S02]  /*13760*/  S2R R168, SR_TID.X ;  /* 0x0000000000a87919 */ /* 0x000e240000002100 */
[----:B0-----:R-:W-:-:S04]  /*13770*/  LOP3.LUT R168, R168, 0x1c, RZ, 0xc0, !PT ;  /* 0x0000001ca8a87812 */ /* 0x001fc800078ec0ff */
[----:B------:R-:W-:-:S04]  /*13780*/  LEA.HI R168, R168, 0x50, RZ, 0x1e ;  /* 0x00000050a8a87811 */ /* 0x000fc800078ff0ff */
[----:B------:R-:W-:-:S06]  /*13790*/  SHF.L.U32 R168, R168, 0x5, RZ ;  /* 0x00000005a8a87819 */ /* 0x000fcc00000006ff */
[----:B------:R-:W4:Y:S01]  /*137a0*/  LDS R168, [R168+0x10000] ;  /* 0x01000000a8a87984 */ /* 0x000f220000000800 */
[----:B--2---:R-:W-:-:S05]  /*137b0*/  IMAD.WIDE R178, R4, 0x2, R178 ;  /* 0x0000000204b27825 */ /* 0x004fca00078e02b2 */
[----:B------:R0:W2:Y:S04]  /*137c0*/  LDG.E.U16 R169, [R178.64] ;  /* 0x00000006b2a97981 */ /* 0x0000a8000c1e1500 */
[----:B0-----:R-:W3:Y:S04]  /*137d0*/  LDL.64 R178, [R1+0x578] ;  /* 0x0005780001b27983 */ /* 0x001ee80000100a00 */
[----:B------:R0:W-:Y:S04]  /*137e0*/  STL [R1+0x14c], R0 ;  /* 0x00014c0001007387 */ /* 0x0001e80000100800 */
[----:B0-----:R-:W2:Y:S01]  /*137f0*/  LDL.LU R0, [R1+0x144] ;  /* 0x0001440001007983 */ /* 0x001ea20000300800 */
[----:B----4-:R-:W-:-:S03]  /*13800*/  FFMA R5, R167, R5, R168 ;  /* 0x00000005a7057223 */ /* 0x010fc600000000a8 */
[----:B------:R-:W0:Y:S04]  /*13810*/  S2R R168, SR_TID.X ;  /* 0x0000000000a87919 */ /* 0x000e280000002100 */
[----:B------:R-:W4:Y:S01]  /*13820*/  LDL.LU R244, [R1] ;  /* 0x0000000001f47983 */ /* 0x000f220000300800 */
[----:B0-----:R-:W-:-:S04]  /*13830*/  LOP3.LUT R168, R168, 0x1c, RZ, 0xc0, !PT ;  /* 0x0000001ca8a87812 */ /* 0x001fc800078ec0ff */
[----:B------:R-:W-:-:S05]  /*13840*/  LEA.HI R168, R168, 0x58, RZ, 0x1e ;  /* 0x00000058a8a87811 */ /* 0x000fca00078ff0ff */
[----:B------:R-:W-:-:S06]  /*13850*/  IMAD.SHL.U32 R168, R168, 0x20, RZ ;  /* 0x00000020a8a87824 */ /* 0x000fcc00078e00ff */
[----:B------:R-:W2:Y:S01]  /*13860*/  LDS R168, [R168+0x10000] ;  /* 0x01000000a8a87984 */ /* 0x000ea20000000800 */
[----:B---3--:R-:W-:-:S06]  /*13870*/  IMAD.WIDE R178, R4, 0x2, R178 ;  /* 0x0000000204b27825 */ /* 0x008fcc00078e02b2 */
[----:B------:R0:W3:Y:S01]  /*13880*/  LDG.E.U16 R178, [R178.64] ;  /* 0x00000006b2b27981 */ /* 0x0000e2000c1e1500 */
[----:B--2---:R-:W-:-:S03]  /*13890*/  FFMA R0, R155, R0, R168 ;  /* 0x000000009b007223 */ /* 0x004fc600000000a8 */
[----:B0-----:R-:W2:Y:S04]  /*138a0*/  LDL.LU R179, [R1+0x8] ;  /* 0x0000080001b37983 */ /* 0x001ea80000300800 */
[----:B------:R0:W-:Y:S04]  /*138b0*/  STL [R1+0x148], R5 ;  /* 0x0001480501007387 */ /* 0x0001e80000100800 */
[----:B0-----:R-:W2:Y:S04]  /*138c0*/  LDL.LU R5, [R1+0xa84] ;  /* 0x000a840001057983 */ /* 0x001ea80000300800 */
[----:B------:R0:W-:Y:S04]  /*138d0*/  STL [R1+0x144], R0 ;  /* 0x0001440001007387 */ /* 0x0001e80000100800 */
[----:B0-----:R-:W2:Y:S04]  /*138e0*/  LDL.LU R0, [R1+0xa80] ;  /* 0x000a800001007983 */ /* 0x001ea80000300800 */
[----:B------:R-:W2:Y:S01]  /*138f0*/  LDL.LU R168, [R1+0x4] ;  /* 0x0000040001a87983 */ /* 0x000ea20000300800 */
[----:B------:R-:W-:Y:S01]  /*13900*/  FMUL R90, R155, R90 ;  /* 0x0000005a9b5a7220 */ /* 0x000fe20000400000 */
[----:B------:R-:W-:Y:S01]  /*13910*/  F2FP.BF16.PACK_AB R151, R151, R152 ;  /* 0x000000989797723e */ /* 0x000fe200000010ff */
[----:B------:R-:W-:-:S02]  /*13920*/  FMUL R91, R155, R91 ;  /* 0x0000005b9b5b7220 */ /* 0x000fc40000400000 */
[C---:B------:R-:W-:Y:S02]  /*13930*/  FMUL R94, R155.reuse, R94 ;  /* 0x0000005e9b5e7220 */ /* 0x040fe40000400000 */
[C---:B------:R-:W-:Y:S02]  /*13940*/  FMUL R95, R155.reuse, R95 ;  /* 0x0000005f9b5f7220 */ /* 0x040fe40000400000 */
[C---:B------:R-:W-:Y:S02]  /*13950*/  FMUL R98, R155.reuse, R98 ;  /* 0x000000629b627220 */ /* 0x040fe40000400000 */
[C---:B------:R-:W-:Y:S02]  /*13960*/  FMUL R99, R155.reuse, R99 ;  /* 0x000000639b637220 */ /* 0x040fe40000400000 */
[C---:B------:R-:W-:Y:S02]  /*13970*/  FMUL R102, R155.reuse, R102 ;  /* 0x000000669b667220 */ /* 0x040fe40000400000 */
[----:B------:R-:W-:Y:S01]  /*13980*/  FMUL R103, R155, R103 ;  /* 0x000000679b677220 */ /* 0x000fe20000400000 */
[----:B------:R-:W-:Y:S01]  /*13990*/  F2FP.BF16.PACK_AB R153, R153, R154 ;  /* 0x0000009a9999723e */ /* 0x000fe200000010ff */
[----:B------:R-:W3:Y:S01]  /*139a0*/  LDL.LU R155, [R1+0xec] ;  /* 0x0000ec00019b7983 */ /* 0x000ee20000300800 */
[----:B----4-:R-:W-:-:S02]  /*139b0*/  F2FP.BF16.PACK_AB R154, R252, R244 ;  /* 0x000000f4fc9a723e */ /* 0x010fc400000010ff */
[----:B------:R-:W-:Y:S02]  /*139c0*/  F2FP.BF16.PACK_AB R147, R147, R148 ;  /* 0x000000949393723e */ /* 0x000fe400000010ff */
[----:B------:R-:W-:Y:S02]  /*139d0*/  F2FP.BF16.PACK_AB R148, R250, R251 ;  /* 0x000000fbfa94723e */ /* 0x000fe400000010ff */
[----:B------:R-:W-:Y:S02]  /*139e0*/  F2FP.BF16.PACK_AB R149, R149, R150 ;  /* 0x000000969595723e */ /* 0x000fe400000010ff */
[----:B------:R-:W-:Y:S02]  /*139f0*/  F2FP.BF16.PACK_AB R150, R248, R249 ;  /* 0x000000f9f896723e */ /* 0x000fe400000010ff */
[----:B------:R-:W-:Y:S02]  /*13a00*/  F2FP.BF16.PACK_AB R143, R143, R144 ;  /* 0x000000908f8f723e */ /* 0x000fe400000010ff */
[----:B------:R-:W-:-:S02]  /*13a10*/  F2FP.BF16.PACK_AB R144, R246, R247 ;  /* 0x000000f7f690723e */ /* 0x000fc400000010ff */
[----:B------:R-:W-:Y:S02]  /*13a20*/  F2FP.BF16.PACK_AB R145, R145, R146 ;  /* 0x000000929191723e */ /* 0x000fe400000010ff */
[----:B------:R-:W-:Y:S01]  /*13a30*/  F2FP.BF16.PACK_AB R146, R243, R245 ;  /* 0x000000f5f392723e */ /* 0x000fe200000010ff */
        /* <DEDUP_REMOVED lines=8> */
[----:B------:R-:W0:Y:S01]  /*13ac0*/  S2R R167, SR_TID.X ;  /* 0x0000000000a77919 */ /* 0x000e220000002100 */
[----:B--2---:R-:W-:-:S03]  /*13ad0*/  F2FP.BF16.PACK_AB R152, R168, R179 ;  /* 0x000000b3a898723e */ /* 0x004fc600000010ff */
[----:B------:R-:W2:Y:S04]  /*13ae0*/  LDL.LU R168, [R1+0xe0] ;  /* 0x0000e00001a87983 */ /* 0x000ea80000300800 */
[----:B------:R-:W4:Y:S04]  /*13af0*/  LDL.LU R179, [R1+0xd4] ;  /* 0x0000d40001b37983 */ /* 0x000f280000300800 */
        /* <DEDUP_REMOVED lines=8> */
[----:B------:R-:W4:Y:S01]  /*13b80*/  LDL.LU R245, [R1+0x140] ;  /* 0x0001400001f57983 */ /* 0x000f220000300800 */
[----:B0-----:R-:W-:-:S04]  /*13b90*/  LOP3.LUT R167, R167, 0x1c, RZ, 0xc0, !PT ;  /* 0x0000001ca7a77812 */ /* 0x001fc800078ec0ff */
[----:B------:R-:W-:Y:S01]  /*13ba0*/  LEA.HI R167, R167, 0x60, RZ, 0x1e ;  /* 0x00000060a7a77811 */ /* 0x000fe200078ff0ff */
[----:B------:R-:W0:Y:S04]  /*13bb0*/  S2R R243, SR_TID.X ;  /* 0x0000000000f37919 */ /* 0x000e280000002100 */
[----:B------:R-:W-:-:S06]  /*13bc0*/  IMAD.SHL.U32 R167, R167, 0x20, RZ ;  /* 0x00000020a7a77824 */ /* 0x000fcc00078e00ff */
[----:B------:R-:W1:Y:S01]  /*13bd0*/  LDS R167, [R167+0x10000] ;  /* 0x01000000a7a77984 */ /* 0x000e620000000800 */
[----:B------:R-:W-:Y:S02]  /*13be0*/  F2FP.BF16.PACK_AB R234, R234, R235 ;  /* 0x000000ebeaea723e */ /* 0x000fe400000010ff */
[----:B------:R-:W-:Y:S02]  /*13bf0*/  F2FP.BF16.PACK_AB R232, R232, R233 ;  /* 0x000000e9e8e8723e */ /* 0x000fe400000010ff */
[----:B------:R-:W-:Y:S02]  /*13c00*/  F2FP.BF16.PACK_AB R229, R229, R230 ;  /* 0x000000e6e5e5723e */ /* 0x000fe400000010ff */
[----:B0-----:R-:W-:-:S05]  /*13c10*/  LOP3.LUT R243, R243, 0x1c, RZ, 0xc0, !PT ;  /* 0x0000001cf3f37812 */ /* 0x001fca00078ec0ff */
[----:B------:R-:W-:Y:S04]  /*13c20*/  LDS R235, [R243.X8+0x10d00] ;  /* 0x010d0000f3eb7984 */ /* 0x000fe80000008800 */
[----:B------:R-:W-:Y:S04]  /*13c30*/  LDS R233, [R243.X8+0x10e00] ;  /* 0x010e0000f3e97984 */ /* 0x000fe80000008800 */
[----:B------:R-:W-:Y:S04]  /*13c40*/  LDS R230, [R243.X8+0x10f00] ;  /* 0x010f0000f3e67984 */ /* 0x000fe80000008800 */
[----:B------:R-:W-:Y:S06]  /*13c50*/  BAR.SYNC.DEFER_BLOCKING 0x0 ;  /* 0x0000000000007b1d */ /* 0x000fec0000010000 */
[----:B---3--:R-:W-:Y:S04]  /*13c60*/  STS.U16 [R0+0x13000], R155 ;  /* 0x0130009b00007388 */ /* 0x008fe80000000400 */
[----:B------:R-:W-:Y:S04]  /*13c70*/  STS.U16 [R0+0x15800], R118 ;  /* 0x0158007600007388 */ /* 0x000fe80000000400 */
[----:B------:R-:W-:Y:S04]  /*13c80*/  STS.U16 [R0+0x16000], R221 ;  /* 0x016000dd00007388 */ /* 0x000fe80000000400 */
[----:B------:R-:W-:Y:S04]  /*13c90*/  STS.U16 [R0+0x16800], R236 ;  /* 0x016800ec00007388 */ /* 0x000fe80000000400 */
[----:B------:R-:W-:Y:S04]  /*13ca0*/  STS.U16 [R0+0x17000], R117 ;  /* 0x0170007500007388 */ /* 0x000fe80000000400 */
[----:B------:R-:W-:Y:S04]  /*13cb0*/  STS.U16 [R0+0x17800], R237 ;  /* 0x017800ed00007388 */ /* 0x000fe80000000400 */
[----:B------:R-:W-:Y:S04]  /*13cc0*/  STS.U16 [R0+0x18000], R116 ;  /* 0x0180007400007388 */ /* 0x000fe80000000400 */
[----:B--2---:R-:W-:Y:S04]  /*13cd0*/  STS.U16 [R0+0x13800], R168 ;  /* 0x013800a800007388 */ /* 0x004fe80000000400 */
[----:B----4-:R-:W-:Y:S04]  /*13ce0*/  STS.U16 [R0+0x14000], R179 ;  /* 0x014000b300007388 */ /* 0x010fe80000000400 */
[----:B------:R-:W-:Y:S04]  /*13cf0*/  STS.U16 [R0+0x14800], R244 ;  /* 0x014800f400007388 */ /* 0x000fe80000000400 */
[----:B------:R-:W-:Y:S04]  /*13d00*/  STS.U16 [R0+0x12000], R251 ;  /* 0x012000fb00007388 */ /* 0x000fe80000000400 */
[----:B------:R0:W-:Y:S01]  /*13d10*/  STS.U16 [R0+0x11800], R248 ;  /* 0x011800f800007388 */ /* 0x0001e20000000400 */
[----:B-1----:R-:W-:-:S05]  /*13d20*/  FFMA R245, R5, R245, R167 ;  /* 0x000000f505f57223 */ /* 0x002fca00000000a7 */
[----:B------:R-:W-:Y:S04]  /*13d30*/  STL [R1+0x140], R245 ;  /* 0x000140f501007387 */ /* 0x000fe80000100800 */
[----:B0-----:R-:W2:Y:S04]  /*13d40*/  LDL.LU R248, [R1+0x128] ;  /* 0x0001280001f87983 */ /* 0x001ea80000300800 */
[----:B------:R-:W3:Y:S04]  /*13d50*/  LDL.LU R251, [R1+0x11c] ;  /* 0x00011c0001fb7983 */ /* 0x000ee80000300800 */
[----:B------:R-:W4:Y:S04]  /*13d60*/  LDL.LU R155, [R1+0x110] ;  /* 0x00011000019b7983 */ /* 0x000f280000300800 */
[----:B------:R-:W4:Y:S04]  /*13d70*/  LDL.LU R168, [R1+0x104] ;  /* 0x0001040001a87983 */ /* 0x000f280000300800 */
[----:B------:R-:W4:Y:S04]  /*13d80*/  LDL.LU R179, [R1+0xf8] ;  /* 0x0000f80001b37983 */ /* 0x000f280000300800 */
[----:B------:R-:W4:Y:S04]  /*13d90*/  LDL.LU R244, [R1+0xf0] ;  /* 0x0000f00001f47983 */ /* 0x000f280000300800 */
[----:B------:R-:W4:Y:S04]  /*13da0*/  LDL.LU R118, [R1+0xa7c] ;  /* 0x000a7c0001767983 */ /* 0x000f280000300800 */
[----:B------:R-:W4:Y:S04]  /*13db0*/  LDL.LU R221, [R1+0xa78] ;  /* 0x000a780001dd7983 */ /* 0x000f280000300800 */
[----:B------:R0:W-:Y:S04]  /*13dc0*/  STS.U16 [R0+0x12800], R250 ;  /* 0x012800fa00007388 */ /* 0x0001e80000000400 */
[----:B------:R-:W4:Y:S04]  /*13dd0*/  LDL.LU R236, [R1+0xa74] ;  /* 0x000a740001ec7983 */ /* 0x000f280000300800 */
[----:B------:R1:W-:Y:S04]  /*13de0*/  STS.U16 [R0+0x15000], R252 ;  /* 0x015000fc00007388 */ /* 0x0003e80000000400 */
[----:B0-----:R-:W4:Y:S04]  /*13df0*/  LDL.LU R250, [R1+0xe8] ;  /* 0x0000e80001fa7983 */ /* 0x001f280000300800 */
[----:B-1----:R-:W4:Y:S04]  /*13e00*/  LDL.LU R252, [R1+0xdc] ;  /* 0x0000dc0001fc7983 */ /* 0x002f280000300800 */
[----:B------:R-:W4:Y:S04]  /*13e10*/  LDL.LU R117, [R1+0xa70] ;  /* 0x000a700001757983 */ /* 0x000f280000300800 */
[----:B------:R-:W4:Y:S04]  /*13e20*/  LDL.LU R237, [R1+0xa6c] ;  /* 0x000a6c0001ed7983 */ /* 0x000f280000300800 */
[----:B------:R-:W4:Y:S01]  /*13e30*/  LDL.LU R116, [R1+0xa68] ;  /* 0x000a680001747983 */ /* 0x000f220000300800 */
[----:B------:R-:W-:-:S02]  /*13e40*/  F2FP.BF16.PACK_AB R120, R120, R121 ;  /* 0x000000797878723e */ /* 0x000fc400000010ff */
[----:B------:R-:W-:Y:S01]  /*13e50*/  LOP3.LUT R121, R0, 0x20, RZ, 0x3c, !PT ;  /* 0x0000002000797812 */ /* 0x000fe200078e3cff */
        /* <DEDUP_REMOVED lines=18> */
[----:B--2---:R-:W-:Y:S04]  /*13f80*/  STS.U16 [R121+0x10200], R248 ;  /* 0x010200f879007388 */ /* 0x004fe80000000400 */
[----:B---3--:R-:W-:Y:S04]  /*13f90*/  STS.U16 [R121+0x10a00], R251 ;  /* 0x010a00fb79007388 */ /* 0x008fe80000000400 */
[----:B----4-:R0:W-:Y:S04]  /*13fa0*/  STS.U16 [R121+0x11200], R155 ;  /* 0x0112009b79007388 */ /* 0x0101e80000000400 */
[----:B------:R1:W-:Y:S04]  /*13fb0*/  STS.U16 [R121+0x11a00], R168 ;  /* 0x011a00a879007388 */ /* 0x0003e80000000400 */
[----:B------:R2:W-:Y:S04]  /*13fc0*/  STS.U16 [R121+0x12200], R179 ;  /* 0x012200b379007388 */ /* 0x0005e80000000400 */
[----:B------:R3:W-:Y:S04]  /*13fd0*/  STS.U16 [R121+0x12a00], R244 ;  /* 0x012a00f479007388 */ /* 0x0007e80000000400 */
[----:B0-----:R-:W4:Y:S04]  /*13fe0*/  LDL.LU R155, [R1+0x124] ;  /* 0x00012400019b7983 */ /* 0x001f280000300800 */
[----:B-1----:R-:W4:Y:S04]  /*13ff0*/  LDL.LU R168, [R1+0x118] ;  /* 0x0001180001a87983 */ /* 0x002f280000300800 */
[----:B--2---:R-:W2:Y:S04]  /*14000*/  LDL.LU R179, [R1+0x10c] ;  /* 0x00010c0001b37983 */ /* 0x004ea80000300800 */
[----:B---3--:R-:W3:Y:S04]  /*14010*/  LDL.LU R244, [R1+0x100] ;  /* 0x0001000001f47983 */ /* 0x008ee80000300800 */
[----:B------:R-:W-:Y:S04]  /*14020*/  STS.U16 [R121+0x13200], R250 ;  /* 0x013200fa79007388 */ /* 0x000fe80000000400 */
[----:B------:R-:W-:Y:S04]  /*14030*/  STS.U16 [R121+0x13a00], R252 ;  /* 0x013a00fc79007388 */ /* 0x000fe80000000400 */
[----:B------:R0:W-:Y:S04]  /*14040*/  STS.U16 [R121+0x14200], R116 ;  /* 0x0142007479007388 */ /* 0x0001e80000000400 */
[----:B------:R1:W-:Y:S04]  /*14050*/  STS.U16 [R121+0x14a00], R236 ;  /* 0x014a00ec79007388 */ /* 0x0003e80000000400 */
[----:B------:R1:W-:Y:S04]  /*14060*/  STS.U16 [R121+0x15200], R115 ;  /* 0x0152007379007388 */ /* 0x0003e80000000400 */
[----:B0-----:R-:W3:Y:S04]  /*14070*/  LDL.LU R116, [R1+0xa64] ;  /* 0x000a640001747983 */ /* 0x001ee80000300800 */
[----:B-1----:R-:W3:Y:S04]  /*14080*/  LDL.LU R236, [R1+0xa60] ;  /* 0x000a600001ec7983 */ /* 0x002ee80000300800 */
[----:B------:R-:W3:Y:S04]  /*14090*/  LDL.LU R115, [R1+0xa5c] ;  /* 0x000a5c0001737983 */ /* 0x000ee80000300800 */
        /* <DEDUP_REMOVED lines=8> */
[----:B0-----:R-:W3:Y:S04]  /*14120*/  LDL.LU R113, [R1+0xa4c] ;  /* 0x000a4c0001717983 */ /* 0x001ee80000300800 */
[----:B-1----:R-:W3:Y:S04]  /*14130*/  LDL.LU R111, [R1+0xa48] ;  /* 0x000a4800016f7983 */ /* 0x002ee80000300800 */
[----:B------:R0:W-:Y:S04]  /*14140*/  STS.U16 [R121+0x18200], R112 ;  /* 0x0182007079007388 */ /* 0x0001e80000000400 */
[----:B------:R-:W-:Y:S04]  /*14150*/  STS.U16 [R121+0x18a00], R227 ;  /* 0x018a00e379007388 */ /* 0x000fe80000000400 */
[----:B------:R-:W-:Y:S04]  /*14160*/  STS.U16 [R121+0x19200], R223 ;  /* 0x019200df79007388 */ /* 0x000fe80000000400 */
[----:B------:R-:W-:Y:S04]  /*14170*/  STS.U16 [R121+0x19a00], R217 ;  /* 0x019a00d979007388 */ /* 0x000fe80000000400 */
[----:B------:R-:W-:Y:S04]  /*14180*/  STS.U16 [R121+0x1a200], R212 ;  /* 0x01a200d479007388 */ /* 0x000fe80000000400 */
[----:B------:R-:W-:Y:S04]  /*14190*/  STS.U16 [R121+0x1aa00], R204 ;  /* 0x01aa00cc79007388 */ /* 0x000fe80000000400 */
[----:B------:R-:W-:Y:S01]  /*141a0*/  STS.U16 [R121+0x1b200], R196 ;  /* 0x01b200c479007388 */ /* 0x000fe20000000400 */
[----:B------:R-:W-:-:S03]  /*141b0*/  F2FP.BF16.PACK_AB R122, R122, R123 ;  /* 0x0000007b7a7a723e */ /* 0x000fc600000010ff */
        /* <DEDUP_REMOVED lines=10> */
[----:B0-----:R-:W3:Y:S04]  /*14260*/  LDL.LU R112, [R1+0xa44] ;  /* 0x000a440001707983 */ /* 0x001ee80000300800 */
[----:B----4-:R-:W-:Y:S04]  /*14270*/  STS.U16 [R123+0x10400], R155 ;  /* 0x0104009b7b007388 */ /* 0x010fe80000000400 */
[----:B------:R-:W-:Y:S04]  /*14280*/  STS.U16 [R123+0x10c00], R168 ;  /* 0x010c00a87b007388 */ /* 0x000fe80000000400 */
[----:B--2---:R-:W-:Y:S04]  /*14290*/  STS.U16 [R123+0x11400], R179 ;  /* 0x011400b37b007388 */ /* 0x004fe80000000400 */
[----:B---3--:R-:W-:Y:S04]  /*142a0*/  STS.U16 [R123+0x11c00], R244 ;  /* 0x011c00f47b007388 */ /* 0x008fe80000000400 */
[----:B------:R0:W-:Y:S04]  /*142b0*/  STS.U16 [R123+0x12400], R111 ;  /* 0x0124006f7b007388 */ /* 0x0001e80000000400 */
[----:B------:R1:W-:Y:S04]  /*142c0*/  STS.U16 [R123+0x12c00], R110 ;  /* 0x012c006e7b007388 */ /* 0x0003e80000000400 */
[----:B------:R2:W-:Y:S04]  /*142d0*/  STS.U16 [R123+0x13400], R109 ;  /* 0x0134006d7b007388 */ /* 0x0005e80000000400 */
[----:B0-----:R-:W3:Y:S04]  /*142e0*/  LDL.LU R111, [R1+0xa40] ;  /* 0x000a4000016f7983 */ /* 0x001ee80000300800 */
[----:B-1----:R-:W4:Y:S04]  /*142f0*/  LDL.LU R110, [R1+0xa3c] ;  /* 0x000a3c00016e7983 */ /* 0x002f280000300800 */
[----:B--2---:R-:W2:Y:S04]  /*14300*/  LDL.LU R109, [R1+0xa38] ;  /* 0x000a3800016d7983 */ /* 0x004ea80000300800 */
[----:B------:R0:W-:Y:S04]  /*14310*/  STS.U16 [R123+0x13c00], R236 ;  /* 0x013c00ec7b007388 */ /* 0x0001e80000000400 */
        /* <DEDUP_REMOVED lines=26> */
[----:B-1----:R-:W3:Y:S04]  /*144c0*/  LDL.LU R237, [R1+0xa30] ;  /* 0x000a300001ed7983 */ /* 0x002ee80000300800 */
[----:B------:R-:W3:Y:S04]  /*144d0*/  LDL.LU R221, [R1+0xa2c] ;  /* 0x000a2c0001dd7983 */ /* 0x000ee80000300800 */
[----:B------:R-:W3:Y:S04]  /*144e0*/  LDL.LU R220, [R1+0xa28] ;  /* 0x000a280001dc7983 */ /* 0x000ee80000300800 */
[----:B------:R-:W3:Y:S04]  /*144f0*/  LDL.LU R104, [R1+0xa24] ;  /* 0x000a240001687983 */ /* 0x000ee80000300800 */
[----:B------:R-:W3:Y:S04]  /*14500*/  LDL.LU R105, [R1+0xa20] ;  /* 0x000a200001697983 */ /* 0x000ee80000300800 */
[----:B------:R-:W3:Y:S04]  /*14510*/  LDL.LU R211, [R1+0xa1c] ;  /* 0x000a1c0001d37983 */ /* 0x000ee80000300800 */
[----:B------:R-:W3:Y:S04]  /*14520*/  LDL.LU R106, [R1+0xa18] ;  /* 0x000a1800016a7983 */ /* 0x000ee80000300800 */
[----:B------:R-:W3:Y:S04]  /*14530*/  LDL.LU R107, [R1+0xa14] ;  /* 0x000a1400016b7983 */ /* 0x000ee80000300800 */
[----:B------:R-:W3:Y:S01]  /*14540*/  LDL.LU R108, [R1+0xa10] ;  /* 0x000a1000016c7983 */ /* 0x000ee20000300800 */
[----:B------:R-:W-:-:S02]  /*14550*/  F2FP.BF16.PACK_AB R165, R165, R166 ;  /* 0x000000a6a5a5723e */ /* 0x000fc400000010ff */
[----:B------:R-:W-:Y:S02]  /*14560*/  F2FP.BF16.PACK_AB R163, R163, R164 ;  /* 0x000000a4a3a3723e */ /* 0x000fe400000010ff */
[----:B------:R-:W-:Y:S02]  /*14570*/  F2FP.BF16.PACK_AB R161, R161, R162 ;  /* 0x000000a2a1a1723e */ /* 0x000fe400000010ff */
[----:B------:R-:W-:Y:S01]  /*14580*/  F2FP.BF16.PACK_AB R124, R124, R160 ;  /* 0x000000a07c7c723e */ /* 0x000fe200000010ff */
[----:B--2---:R0:W-:Y:S04]  /*14590*/  STS.U16 [R121+0x10600], R109 ;  /* 0x0106006d79007388 */ /* 0x0041e80000000400 */
[----:B----4-:R1:W-:Y:S04]  /*145a0*/  STS.U16 [R121+0x10e00], R110 ;  /* 0x010e006e79007388 */ /* 0x0103e80000000400 */
[----:B---3--:R2:W-:Y:S04]  /*145b0*/  STS.U16 [R121+0x11600], R111 ;  /* 0x0116006f79007388 */ /* 0x0085e80000000400 */
        /* <DEDUP_REMOVED lines=8> */
[----:B0-----:R-:W3:Y:S04]  /*14640*/  LDL.LU R109, [R1+0xa0c] ;  /* 0x000a0c00016d7983 */ /* 0x001ee80000300800 */
[----:B------:R0:W-:Y:S04]  /*14650*/  STS.U16 [R121+0x15e00], R3 ;  /* 0x015e000379007388 */ /* 0x0001e80000000400 */
[----:B-1----:R-:W3:Y:S04]  /*14660*/  LDL.LU R110, [R1+0xa08] ;  /* 0x000a0800016e7983 */ /* 0x002ee80000300800 */
[----:B------:R1:W-:Y:S04]  /*14670*/  STS.U16 [R121+0x16600], R7 ;  /* 0x0166000779007388 */ /* 0x0003e80000000400 */
[----:B--2---:R-:W2:Y:S04]  /*14680*/  LDL.LU R111, [R1+0xa04] ;  /* 0x000a0400016f7983 */ /* 0x004ea80000300800 */
[----:B------:R0:W-:Y:S04]  /*14690*/  STS.U16 [R121+0x16e00], R6 ;  /* 0x016e000679007388 */ /* 0x0001e80000000400 */
[----:B------:R-:W2:Y:S04]  /*146a0*/  LDL.LU R112, [R1+0xa00] ;  /* 0x000a000001707983 */ /* 0x000ea80000300800 */
[----:B------:R0:W-:Y:S04]  /*146b0*/  STS.U16 [R121+0x17600], R2 ;  /* 0x0176000279007388 */ /* 0x0001e80000000400 */
[----:B----4-:R-:W4:Y:S04]  /*146c0*/  LDL.LU R113, [R1+0x9fc] ;  /* 0x0009fc0001717983 */ /* 0x010f280000300800 */
[----:B------:R-:W-:Y:S04]  /*146d0*/  STS.U16 [R121+0x17e00], R238 ;  /* 0x017e00ee79007388 */ /* 0x000fe80000000400 */
[----:B------:R-:W2:Y:S04]  /*146e0*/  LDL.LU R114, [R1+0x9f8] ;  /* 0x0009f80001727983 */ /* 0x000ea80000300800 */
        /* <DEDUP_REMOVED lines=11> */
[----:B0-----:R-:W2:Y:S04]  /*147a0*/  LDL.LU R3, [R1+0x9e0] ;  /* 0x0009e00001037983 */ /* 0x001ea80000300800 */
[----:B------:R-:W-:Y:S04]  /*147b0*/  STS.U16 [R121+0x1b600], R192 ;  /* 0x01b600c079007388 */ /* 0x000fe80000000400 */
[----:B-1----:R0:W5:Y:S04]  /*147c0*/  LDL.LU R7, [R1+0x9dc] ;  /* 0x0009dc0001077983 */ /* 0x0021680000300800 */
[----:B------:R-:W-:Y:S04]  /*147d0*/  STS.U16 [R121+0x1be00], R10 ;  /* 0x01be000a79007388 */ /* 0x000fe80000000400 */
[----:B------:R0:W5:Y:S04]  /*147e0*/  LDL.LU R6, [R1+0x9d8] ;  /* 0x0009d80001067983 */ /* 0x0001680000300800 */
[----:B------:R-:W-:Y:S04]  /*147f0*/  STS.U16 [R121+0x1c600], R9 ;  /* 0x01c6000979007388 */ /* 0x000fe80000000400 */
[----:B------:R0:W5:Y:S04]  /*14800*/  LDL.LU R2, [R1+0x9d4] ;  /* 0x0009d40001027983 */ /* 0x0001680000300800 */
[----:B------:R-:W-:Y:S04]  /*14810*/  STS.U16 [R121+0x1ce00], R8 ;  /* 0x01ce000879007388 */ /* 0x000fe80000000400 */
[----:B------:R1:W-:Y:S04]  /*14820*/  STS.U16 [R121+0x1d600], R184 ;  /* 0x01d600b879007388 */ /* 0x0003e80000000400 */
[----:B------:R-:W2:Y:S04]  /*14830*/  LDL.LU R186, [R1+0x40] ;  /* 0x0000400001ba7983 */ /* 0x000ea80000300800 */
[----:B------:R-:W-:Y:S04]  /*14840*/  STS.U16 [R121+0x1de00], R191 ;  /* 0x01de00bf79007388 */ /* 0x000fe80000000400 */
[----:B------:R-:W4:Y:S04]  /*14850*/  LDL.LU R185, [R1+0x44] ;  /* 0x0000440001b97983 */ /* 0x000f280000300800 */
[----:B------:R-:W-:Y:S04]  /*14860*/  STS.U16 [R121+0x1e600], R199 ;  /* 0x01e600c779007388 */ /* 0x000fe80000000400 */
[----:B-1----:R-:W4:Y:S04]  /*14870*/  LDL.LU R184, [R1+0x48] ;  /* 0x0000480001b87983 */ /* 0x002f280000300800 */
[----:B------:R1:W-:Y:S04]  /*14880*/  STS.U16 [R121+0x1ee00], R182 ;  /* 0x01ee00b679007388 */ /* 0x0003e80000000400 */
[----:B------:R-:W4:Y:S04]  /*14890*/  LDL.LU R183, [R1+0x4c] ;  /* 0x00004c0001b77983 */ /* 0x000f280000300800 */
[----:B------:R0:W-:Y:S04]  /*148a0*/  STS.U16 [R121+0x1f600], R181 ;  /* 0x01f600b579007388 */ /* 0x0001e80000000400 */
[----:B-1----:R-:W4:Y:S04]  /*148b0*/  LDL.LU R182, [R1+0x30] ;  /* 0x0000300001b67983 */ /* 0x002f280000300800 */
[----:B0-----:R-:W4:Y:S04]  /*148c0*/  LDL.LU R181, [R1+0x34] ;  /* 0x0000340001b57983 */ /* 0x001f280000300800 */
        /* <DEDUP_REMOVED lines=10> */
[----:B------:R-:W4:Y:S04]  /*14970*/  LDL R199, [R1+0xd8] ;  /* 0x0000d80001c77983 */ /* 0x000f280000100800 */
[----:B------:R-:W4:Y:S01]  /*14980*/  LDL R197, [R1+0x9bc] ;  /* 0x0009bc0001c57983 */ /* 0x000f220000100800 */
[----:B------:R-:W-:-:S02]  /*14990*/  F2FP.BF16.PACK_AB R139, R139, R140 ;  /* 0x0000008c8b8b723e */ /* 0x000fc400000010ff */
[----:B------:R-:W-:Y:S02]  /*149a0*/  F2FP.BF16.PACK_AB R141, R141, R142 ;  /* 0x0000008e8d8d723e */ /* 0x000fe400000010ff */
[----:B------:R-:W-:Y:S02]  /*149b0*/  F2FP.BF16.PACK_AB R140, R241, R242 ;  /* 0x000000f2f18c723e */ /* 0x000fe400000010ff */
[----:B------:R-:W-:Y:S02]  /*149c0*/  F2FP.BF16.PACK_AB R239, R239, R240 ;  /* 0x000000f0efef723e */ /* 0x000fe400000010ff */
[----:B------:R-:W-:Y:S02]  /*149d0*/  F2FP.BF16.PACK_AB R137, R137, R138 ;  /* 0x0000008a8989723e */ /* 0x000fe400000010ff */
[----:B------:R-:W-:Y:S02]  /*149e0*/  F2FP.BF16.PACK_AB R135, R135, R136 ;  /* 0x000000888787723e */ /* 0x000fe400000010ff */
[----:B------:R-:W-:-:S02]  /*149f0*/  F2FP.BF16.PACK_AB R133, R133, R134 ;  /* 0x000000868585723e */ /* 0x000fc400000010ff */
[----:B------:R-:W-:Y:S02]  /*14a00*/  F2FP.BF16.PACK_AB R131, R131, R132 ;  /* 0x000000848383723e */ /* 0x000fe400000010ff */
[----:B------:R-:W-:Y:S02]  /*14a10*/  F2FP.BF16.PACK_AB R129, R129, R130 ;  /* 0x000000828181723e */ /* 0x000fe400000010ff */
[----:B------:R-:W-:Y:S02]  /*14a20*/  F2FP.BF16.PACK_AB R127, R127, R128 ;  /* 0x000000807f7f723e */ /* 0x000fe400000010ff */
[----:B------:R-:W-:Y:S01]  /*14a30*/  F2FP.BF16.PACK_AB R125, R125, R126 ;  /* 0x0000007e7d7d723e */ /* 0x000fe200000010ff */
[----:B------:R-:W-:Y:S04]  /*14a40*/  STS.U16 [R121+0x1fe00], R178 ;  /* 0x01fe00b279007388 */ /* 0x000fe80000000400 */
[----:B------:R-:W-:Y:S04]  /*14a50*/  STS [R236+0x20000], R153 ;  /* 0x02000099ec007388 */ /* 0x000fe80000000800 */
[----:B------:R-:W-:Y:S04]  /*14a60*/  STS [R236+0x20800], R151 ;  /* 0x02080097ec007388 */ /* 0x000fe80000000800 */
[----:B------:R-:W-:Y:S04]  /*14a70*/  STS [R236+0x20080], R152 ;  /* 0x02008098ec007388 */ /* 0x000fe80000000800 */
[----:B------:R-:W-:Y:S04]  /*14a80*/  STS [R236+0x20880], R154 ;  /* 0x0208809aec007388 */ /* 0x000fe80000000800 */
[----:B------:R-:W-:Y:S04]  /*14a90*/  STS [R236+0x21000], R149 ;  /* 0x02100095ec007388 */ /* 0x000fe80000000800 */
[----:B------:R-:W-:Y:S04]  /*14aa0*/  STS [R236+0x21800], R147 ;  /* 0x02180093ec007388 */ /* 0x000fe80000000800 */
[----:B------:R0:W-:Y:S04]  /*14ab0*/  STS [R236+0x21080], R148 ;  /* 0x02108094ec007388 */ /* 0x0001e80000000800 */
[----:B------:R1:W-:Y:S04]  /*14ac0*/  STS [R236+0x21880], R150 ;  /* 0x02188096ec007388 */ /* 0x0003e80000000800 */
[----:B------:R-:W-:Y:S04]  /*14ad0*/  STS [R236+0x22000], R145 ;  /* 0x02200091ec007388 */ /* 0x000fe80000000800 */
        /* <DEDUP_REMOVED lines=23> */
[----:B------:R-:W-:Y:S06]  /*14c50*/  BAR.SYNC.DEFER_BLOCKING 0x0 ;  /* 0x0000000000007b1d */ /* 0x000fec0000010000 */
[----:B------:R-:W-:Y:S04]  /*14c60*/  LDSM.16.M88.4 R128, [R237+0x24000] ;  /* 0x02400000ed80783b */ /* 0x000fe80000000200 */
[----:B------:R-:W-:Y:S04]  /*14c70*/  LDSM.16.M88.4 R120, [R237+0x25000] ;  /* 0x02500000ed78783b */ /* 0x000fe80000000200 */
[----:B------:R-:W-:Y:S04]  /*14c80*/  LDSM.16.M88.4 R132, [R237+0x23000] ;  /* 0x02300000ed84783b */ /* 0x000fe80000000200 */
[----:B------:R-:W-:Y:S04]  /*14c90*/  LDSM.16.M88.4 R144, [R237+0x20000] ;  /* 0x02000000ed90783b */ /* 0x000fe80000000200 */
[----:B------:R-:W-:Y:S04]  /*14ca0*/  LDSM.16.M88.4 R140, [R237+0x21000] ;  /* 0x02100000ed8c783b */ /* 0x000fe80000000200 */
[----:B------:R-:W-:Y:S04]  /*14cb0*/  LDSM.16.M88.4 R136, [R237+0x22000] ;  /* 0x02200000ed88783b */ /* 0x000fe80000000200 */
[----:B------:R-:W-:Y:S01]  /*14cc0*/  LDSM.16.M88.4 R152, [R237+0x26000] ;  /* 0x02600000ed98783b */ /* 0x000fe20000000200 */
[----:B------:R-:W-:Y:S01]  /*14cd0*/  LOP3.LUT R198, R237, 0x20, RZ, 0x3c, !PT ;  /* 0x00000020edc67812 */ /* 0x000fe200078e3cff */
[----:B0-----:R-:W-:-:S02]  /*14ce0*/  FMUL R148, R220, R104 ;  /* 0x00000068dc947220 */ /* 0x001fc40000400000 */
[C---:B------:R-:W-:Y:S02]  /*14cf0*/  FMUL R149, R220.reuse, R105 ;  /* 0x00000069dc957220 */ /* 0x040fe40000400000 */
[C---:B-1----:R-:W-:Y:S02]  /*14d00*/  FMUL R150, R211.reuse, R106 ;  /* 0x0000006ad3967220 */ /* 0x042fe40000400000 */
[C---:B------:R-:W-:Y:S02]  /*14d10*/  FMUL R151, R211.reuse, R107 ;  /* 0x0000006bd3977220 */ /* 0x040fe40000400000 */
[C---:B------:R-:W-:Y:S02]  /*14d20*/  FMUL R108, R220.reuse, R108 ;  /* 0x0000006cdc6c7220 */ /* 0x040fe40000400000 */
[----:B---3--:R-:W-:Y:S02]  /*14d30*/  FMUL R109, R220, R109 ;  /* 0x0000006ddc6d7220 */ /* 0x008fe40000400000 */
[----:B------:R-:W-:-:S02]  /*14d40*/  FMUL R110, R211, R110 ;  /* 0x0000006ed36e7220 */ /* 0x000fc40000400000 */
[----:B--2---:R-:W-:Y:S02]  /*14d50*/  FMUL R111, R211, R111 ;  /* 0x0000006fd36f7220 */ /* 0x004fe40000400000 */
[C---:B------:R-:W-:Y:S02]  /*14d60*/  FMUL R104, R220.reuse, R112 ;  /* 0x00000070dc687220 */ /* 0x040fe40000400000 */
[C---:B----4-:R-:W-:Y:S01]  /*14d70*/  FMUL R105, R220.reuse, R113 ;  /* 0x00000071dc697220 */ /* 0x050fe20000400000 */
[----:B------:R-:W0:Y:S04]  /*14d80*/  LDSM.16.M88.4 R176, [R199+0x10000] ;  /* 0x01000000c7b0783b */ /* 0x000e280000000200 */
[----:B------:R-:W1:Y:S04]  /*14d90*/  LDSM.16.M88.4 R124, [R199+0x14000] ;  /* 0x01400000c77c783b */ /* 0x000e680000000200 */
[----:B------:R-:W2:Y:S04]  /*14da0*/  LDSM.16.M88.4 R8, [R199+0x18000] ;  /* 0x01800000c708783b */ /* 0x000ea80000000200 */
[----:B------:R-:W3:Y:S01]  /*14db0*/  LDSM.16.M88.4 R168, [R199+0x1c000] ;  /* 0x01c00000c7a8783b */ /* 0x000ee20000000200 */
[----:B------:R-:W-:-:S02]  /*14dc0*/  FMUL R116, R220, R116 ;  /* 0x00000074dc747220 */ /* 0x000fc40000400000 */
[----:B------:R-:W-:Y:S01]  /*14dd0*/  FMUL R117, R220, R117 ;  /* 0x00000075dc757220 */ /* 0x000fe20000400000 */
[----:B------:R-:W-:Y:S01]  /*14de0*/  LOP3.LUT R196, R237, 0x40, RZ, 0x3c, !PT ;  /* 0x00000040edc47812 */ /* 0x000fe200078e3cff */
[C---:B------:R-:W-:Y:S01]  /*14df0*/  FMUL R118, R211.reuse, R118 ;  /* 0x00000076d3767220 */ /* 0x040fe20000400000 */
[----:B------:R-:W-:Y:S01]  /*14e00*/  LDSM.16.M88.4 R192, [R197+0x10000] ;  /* 0x01000000c5c0783b */ /* 0x000fe20000000200 */
[----:B------:R-:W-:-:S03]  /*14e10*/  FMUL R119, R211, R119 ;  /* 0x00000077d3777220 */ /* 0x000fc60000400000 */
[----:B------:R-:W-:Y:S01]  /*14e20*/  LDSM.16.M88.4 R188, [R197+0x14000] ;  /* 0x01400000c5bc783b */ /* 0x000fe20000000200 */
[C---:B0-----:R-:W-:Y:S08]  /*14e30*/  HMMA.16816.F32.BF16 R72, R128.reuse, R176, R72 ;  /* 0x000000b08048723c */ /* 0x041ff00000041848 */
[C---:B-1----:R-:W-:Y:S08]  /*14e40*/  HMMA.16816.F32.BF16 R76, R128.reuse, R124, R76 ;  /* 0x0000007c804c723c */ /* 0x042ff0000004184c */
[C---:B--2---:R-:W-:Y:S08]  /*14e50*/  HMMA.16816.F32.BF16 R80, R128.reuse, R8, R80 ;  /* 0x000000088050723c */ /* 0x044ff00000041850 */
[----:B---3--:R-:W-:Y:S01]  /*14e60*/  HMMA.16816.F32.BF16 R84, R128, R168, R84 ;  /* 0x000000a88054723c */ /* 0x008fe20000041854 */
[----:B------:R-:W0:Y:S07]  /*14e70*/  LDSM.16.M88.4 R128, [R237+0x27000] ;  /* 0x02700000ed80783b */ /* 0x000e2e0000000200 */
[C---:B------:R-:W-:Y:S08]  /*14e80*/  HMMA.16816.F32.BF16 R88, R120.reuse, R176, R88 ;  /* 0x000000b07858723c */ /* 0x040ff00000041858 */
[C---:B------:R-:W-:Y:S08]  /*14e90*/  HMMA.16816.F32.BF16 R92, R120.reuse, R124, R92 ;  /* 0x0000007c785c723c */ /* 0x040ff0000004185c */
[C---:B------:R-:W-:Y:S08]  /*14ea0*/  HMMA.16816.F32.BF16 R96, R120.reuse, R8, R96 ;  /* 0x000000087860723c */ /* 0x040ff00000041860 */
[----:B------:R-:W-:Y:S07]  /*14eb0*/  HMMA.16816.F32.BF16 R100, R120, R168, R100 ;  /* 0x000000a87864723c */ /* 0x000fee0000041864 */
[C---:B------:R-:W-:Y:S01]  /*14ec0*/  FMUL R122, R221.reuse, R162 ;  /* 0x000000a2dd7a7220 */ /* 0x040fe20000400000 */
[----:B------:R-:W-:Y:S01]  /*14ed0*/  HMMA.16816.F32.BF16 R56, R132, R176, R56 ;  /* 0x000000b08438723c */ /* 0x000fe20000041838 */
[----:B------:R-:W-:-:S02]  /*14ee0*/  FMUL R123, R221, R160 ;  /* 0x000000a0dd7b7220 */ /* 0x000fc40000400000 */
[----:B------:R-:W1:Y:S05]  /*14ef0*/  LDSM.16.M88.4 R160, [R198+0x21000] ;  /* 0x02100000c6a0783b */ /* 0x000e6a0000000200 */
[C---:B------:R-:W-:Y:S08]  /*14f00*/  HMMA.16816.F32.BF16 R60, R132.reuse, R124, R60 ;  /* 0x0000007c843c723c */ /* 0x040ff0000004183c */
[C---:B------:R-:W-:Y:S08]  /*14f10*/  HMMA.16816.F32.BF16 R64, R132.reuse, R8, R64 ;  /* 0x000000088440723c */ /* 0x040ff00000041840 */
[----:B------:R-:W-:Y:S01]  /*14f20*/  HMMA.16816.F32.BF16 R68, R132, R168, R68 ;  /* 0x000000a88444723c */ /* 0x000fe20000041844 */
[----:B------:R-:W2:Y:S01]  /*14f30*/  LDSM.16.M88.4 R132, [R198+0x22000] ;  /* 0x02200000c684783b */ /* 0x000ea20000000200 */
[----:B------:R-:W-:-:S02]  /*14f40*/  FMUL R106, R211, R114 ;  /* 0x00000072d36a7220 */ /* 0x000fc40000400000 */
[----:B------:R-:W-:Y:S02]  /*14f50*/  FMUL R107, R211, R115 ;  /* 0x00000073d36b7220 */ /* 0x000fe40000400000 */
[C---:B------:R-:W-:Y:S01]  /*14f60*/  FMUL R120, R5.reuse, R166 ;  /* 0x000000a605787220 */ /* 0x040fe20000400000 */
[----:B------:R-:W-:Y:S01]  /*14f70*/  LDSM.16.M88.4 R112, [R198+0x25000] ;  /* 0x02500000c670783b */ /* 0x000fe20000000200 */
[----:B------:R-:W-:Y:S01]  /*14f80*/  HMMA.16816.F32.BF16 R156, R144, R176, R156 ;  /* 0x000000b0909c723c */ /* 0x000fe2000004189c */
[----:B------:R-:W-:-:S07]  /*14f90*/  FMUL R121, R5, R164 ;  /* 0x000000a405797220 */ /* 0x000fce0000400000 */
[C---:B------:R-:W-:Y:S08]  /*14fa0*/  HMMA.16816.F32.BF16 R12, R144.reuse, R124, R12 ;  /* 0x0000007c900c723c */ /* 0x040ff0000004180c */
[C---:B------:R-:W-:Y:S08]  /*14fb0*/  HMMA.16816.F32.BF16 R16, R144.reuse, R8, R16 ;  /* 0x000000089010723c */ /* 0x040ff00000041810 */
[----:B------:R-:W-:Y:S07]  /*14fc0*/  HMMA.16816.F32.BF16 R20, R144, R168, R20 ;  /* 0x000000a89014723c */ /* 0x000fee0000041814 */
[C---:B------:R-:W-:Y:S01]  /*14fd0*/  FMUL R144, R5.reuse, R174 ;  /* 0x000000ae05907220 */ /* 0x040fe20000400000 */
[----:B------:R-:W-:Y:S01]  /*14fe0*/  HMMA.16816.F32.BF16 R24, R140, R176, R24 ;  /* 0x000000b08c18723c */ /* 0x000fe20000041818 */
[----:B------:R-:W-:-:S02]  /*14ff0*/  FMUL R145, R5, R173 ;  /* 0x000000ad05917220 */ /* 0x000fc40000400000 */
[C---:B------:R-:W-:Y:S02]  /*15000*/  FMUL R146, R221.reuse, R172 ;  /* 0x000000acdd927220 */ /* 0x040fe40000400000 */
[----:B------:R-:W-:Y:S02]  /*15010*/  FMUL R147, R221, R167 ;  /* 0x000000a7dd937220 */ /* 0x000fe40000400000 */
[----:B------:R-:W-:Y:S01]  /*15020*/  LDSM.16.M88.4 R164, [R198+0x20000] ;  /* 0x02000000c6a4783b */ /* 0x000fe20000000200 */
[C---:B------:R-:W-:Y:S08]  /*15030*/  HMMA.16816.F32.BF16 R28, R140.reuse, R124, R28 ;  /* 0x0000007c8c1c723c */ /* 0x040ff0000004181c */
[C---:B------:R-:W-:Y:S08]  /*15040*/  HMMA.16816.F32.BF16 R32, R140.reuse, R8, R32 ;  /* 0x000000088c20723c */ /* 0x040ff00000041820 */
[----:B------:R-:W-:Y:S07]  /*15050*/  HMMA.16816.F32.BF16 R36, R140, R168, R36 ;  /* 0x000000a88c24723c */ /* 0x000fee0000041824 */
[C---:B------:R-:W-:Y:S01]  /*15060*/  FMUL R140, R5.reuse, R182 ;  /* 0x000000b6058c7220 */ /* 0x040fe20000400000 */
[----:B------:R-:W-:Y:S01]  /*15070*/  HMMA.16816.F32.BF16 R40, R136, R176, R40 ;  /* 0x000000b08828723c */ /* 0x000fe20000041828 */
[----:B------:R-:W-:-:S02]  /*15080*/  FMUL R141, R5, R181 ;  /* 0x000000b5058d7220 */ /* 0x000fc40000400000 */
[C---:B------:R-:W-:Y:S02]  /*15090*/  FMUL R142, R221.reuse, R180 ;  /* 0x000000b4dd8e7220 */ /* 0x040fe40000400000 */
[----:B------:R-:W-:-:S03]  /*150a0*/  FMUL R143, R221, R175 ;  /* 0x000000afdd8f7220 */ /* 0x000fc60000400000 */
[C---:B------:R-:W-:Y:S08]  /*150b0*/  HMMA.16816.F32.BF16 R44, R136.reuse, R124, R44 ;  /* 0x0000007c882c723c */ /* 0x040ff0000004182c */
[C---:B------:R-:W-:Y:S08]  /*150c0*/  HMMA.16816.F32.BF16 R48, R136.reuse, R8, R48 ;  /* 0x000000088830723c */ /* 0x040ff00000041830 */
[----:B------:R-:W-:Y:S07]  /*150d0*/  HMMA.16816.F32.BF16 R52, R136, R168, R52 ;  /* 0x000000a88834723c */ /* 0x000fee0000041834 */
[----:B------:R-:W-:-:S02]  /*150e0*/  FMUL R136, R5, R186 ;  /* 0x000000ba05887220 */ /* 0x000fc40000400000 */
[----:B------:R-:W-:Y:S02]  /*150f0*/  FMUL R137, R5, R185 ;  /* 0x000000b905897220 */ /* 0x000fe40000400000 */
[C---:B------:R-:W-:Y:S02]  /*15100*/  FMUL R138, R221.reuse, R184 ;  /* 0x000000b8dd8a7220 */ /* 0x040fe40000400000 */
[----:B------:R-:W-:Y:S01]  /*15110*/  FMUL R139, R221, R183 ;  /* 0x000000b7dd8b7220 */ /* 0x000fe20000400000 */
[C---:B------:R-:W-:Y:S01]  /*15120*/  HMMA.16816.F32.BF16 R140, R152.reuse, R124, R140 ;  /* 0x0000007c988c723c */ /* 0x040fe2000004188c */
[----:B------:R-:W-:Y:S07]  /*15130*/  LDSM.16.M88.4 R180, [R197+0x1c000] ;  /* 0x01c00000c5b4783b */ /* 0x000fee0000000200 */
[C---:B------:R-:W-:Y:S08]  /*15140*/  HMMA.16816.F32.BF16 R136, R152.reuse, R176, R136 ;  /* 0x000000b09888723c */ /* 0x040ff00000041888 */
[----:B------:R-:W-:Y:S08]  /*15150*/  HMMA.16816.F32.BF16 R144, R152, R8, R144 ;  /* 0x000000089890723c */ /* 0x000ff00000041890 */
[C---:B0-----:R-:W-:Y:S08]  /*15160*/  HMMA.16816.F32.BF16 R148, R128.reuse, R176, R148 ;  /* 0x000000b08094723c */ /* 0x041ff00000041894 */
[C---:B------:R-:W-:Y:S08]  /*15170*/  HMMA.16816.F32.BF16 R108, R128.reuse, R124, R108 ;  /* 0x0000007c806c723c */ /* 0x040ff0000004186c */
[----:B------:R-:W-:Y:S08]  /*15180*/  HMMA.16816.F32.BF16 R104, R128, R8, R104 ;  /* 0x000000088068723c */ /* 0x000ff00000041868 */
[-C--:B------:R-:W-:Y:S01]  /*15190*/  HMMA.16816.F32.BF16 R152, R152, R168.reuse, R120 ;  /* 0x000000a89898723c */ /* 0x080fe20000041878 */
[----:B------:R-:W0:Y:S07]  /*151a0*/  LDSM.16.M88.4 R120, [R198+0x23000] ;  /* 0x02300000c678783b */ /* 0x000e2e0000000200 */
[----:B------:R-:W-:Y:S01]  /*151b0*/  HMMA.16816.F32.BF16 R128, R128, R168, R116 ;  /* 0x000000a88080723c */ /* 0x000fe20000041874 */
[----:B------:R-:W3:Y:S07]  /*151c0*/  LDSM.16.M88.4 R116, [R198+0x24000] ;  /* 0x02400000c674783b */ /* 0x000eee0000000200 */
[C---:B-1----:R-:W-:Y:S08]  /*151d0*/  HMMA.16816.F32.BF16 R24, R160.reuse, R178, R24 ;  /* 0x000000b2a018723c */ /* 0x042ff00000041818 */
[C---:B------:R-:W-:Y:S08]  /*151e0*/  HMMA.16816.F32.BF16 R28, R160.reuse, R126, R28 ;  /* 0x0000007ea01c723c */ /* 0x040ff0000004181c */
[C---:B------:R-:W-:Y:S08]  /*151f0*/  HMMA.16816.F32.BF16 R32, R160.reuse, R10, R32 ;  /* 0x0000000aa020723c */ /* 0x040ff00000041820 */
[----:B------:R-:W-:Y:S01]  /*15200*/  HMMA.16816.F32.BF16 R36, R160, R170, R36 ;  /* 0x000000aaa024723c */ /* 0x000fe20000041824 */
[----:B------:R-:W1:Y:S07]  /*15210*/  LDSM.16.M88.4 R160, [R198+0x26000] ;  /* 0x02600000c6a0783b */ /* 0x000e6e0000000200 */
[C---:B--2---:R-:W-:Y:S08]  /*15220*/  HMMA.16816.F32.BF16 R40, R132.reuse, R178, R40 ;  /* 0x000000b28428723c */ /* 0x044ff00000041828 */
[C---:B------:R-:W-:Y:S08]  /*15230*/  HMMA.16816.F32.BF16 R44, R132.reuse, R126, R44 ;  /* 0x0000007e842c723c */ /* 0x040ff0000004182c */
[C---:B------:R-:W-:Y:S08]  /*15240*/  HMMA.16816.F32.BF16 R48, R132.reuse, R10, R48 ;  /* 0x0000000a8430723c */ /* 0x040ff00000041830 */
[----:B------:R-:W-:Y:S01]  /*15250*/  HMMA.16816.F32.BF16 R52, R132, R170, R52 ;  /* 0x000000aa8434723c */ /* 0x000fe20000041834 */
[----:B------:R-:W2:Y:S07]  /*15260*/  LDSM.16.M88.4 R132, [R198+0x27000] ;  /* 0x02700000c684783b */ /* 0x000eae0000000200 */
[C---:B0-----:R-:W-:Y:S08]  /*15270*/  HMMA.16816.F32.BF16 R56, R120.reuse, R178, R56 ;  /* 0x000000b27838723c */ /* 0x041ff00000041838 */
[C---:B------:R-:W-:Y:S08]  /*15280*/  HMMA.16816.F32.BF16 R60, R120.reuse, R126, R60 ;  /* 0x0000007e783c723c */ /* 0x040ff0000004183c */
[C---:B------:R-:W-:Y:S08]  /*15290*/  HMMA.16816.F32.BF16 R64, R120.reuse, R10, R64 ;  /* 0x0000000a7840723c */ /* 0x040ff00000041840 */
[----:B------:R-:W-:Y:S01]  /*152a0*/  HMMA.16816.F32.BF16 R68, R120, R170, R68 ;  /* 0x000000aa7844723c */ /* 0x000fe20000041844 */
[----:B------:R-:W-:Y:S07]  /*152b0*/  LDSM.16.M88.4 R120, [R197+0x18000] ;  /* 0x01800000c578783b */ /* 0x000fee0000000200 */
[C---:B---3--:R-:W-:Y:S08]  /*152c0*/  HMMA.16816.F32.BF16 R72, R116.reuse, R178, R72 ;  /* 0x000000b27448723c */ /* 0x048ff00000041848 */
[C---:B------:R-:W-:Y:S08]  /*152d0*/  HMMA.16816.F32.BF16 R76, R116.reuse, R126, R76 ;  /* 0x0000007e744c723c */ /* 0x040ff0000004184c */
[C---:B------:R-:W-:Y:S08]  /*152e0*/  HMMA.16816.F32.BF16 R80, R116.reuse, R10, R80 ;  /* 0x0000000a7450723c */ /* 0x040ff00000041850 */
[----:B------:R-:W-:Y:S01]  /*152f0*/  HMMA.16816.F32.BF16 R84, R116, R170, R84 ;  /* 0x000000aa7454723c */ /* 0x000fe20000041854 */
[----:B------:R-:W0:Y:S07]  /*15300*/  LDSM.16.M88.4 R116, [R196+0x20000] ;  /* 0x02000000c474783b */ /* 0x000e2e0000000200 */
[C---:B------:R-:W-:Y:S08]  /*15310*/  HMMA.16816.F32.BF16 R88, R112.reuse, R178, R88 ;  /* 0x000000b27058723c */ /* 0x040ff00000041858 */
[C---:B------:R-:W-:Y:S08]  /*15320*/  HMMA.16816.F32.BF16 R92, R112.reuse, R126, R92 ;  /* 0x0000007e705c723c */ /* 0x040ff0000004185c */
[C---:B------:R-:W-:Y:S08]  /*15330*/  HMMA.16816.F32.BF16 R96, R112.reuse, R10, R96 ;  /* 0x0000000a7060723c */ /* 0x040ff00000041860 */
[----:B------:R-:W-:Y:S01]  /*15340*/  HMMA.16816.F32.BF16 R100, R112, R170, R100 ;  /* 0x000000aa7064723c */ /* 0x000fe20000041864 */
[----:B------:R-:W3:Y:S07]  /*15350*/  LDSM.16.M88.4 R112, [R196+0x21000] ;  /* 0x02100000c470783b */ /* 0x000eee0000000200 */
[C---:B------:R-:W-:Y:S08]  /*15360*/  HMMA.16816.F32.BF16 R156, R164.reuse, R178, R156 ;  /* 0x000000b2a49c723c */ /* 0x040ff0000004189c */
[C---:B------:R-:W-:Y:S08]  /*15370*/  HMMA.16816.F32.BF16 R12, R164.reuse, R126, R12 ;  /* 0x0000007ea40c723c */ /* 0x040ff0000004180c */
[C---:B------:R-:W-:Y:S08]  /*15380*/  HMMA.16816.F32.BF16 R16, R164.reuse, R10, R16 ;  /* 0x0000000aa410723c */ /* 0x040ff00000041810 */
[----:B------:R-:W-:Y:S01]  /*15390*/  HMMA.16816.F32.BF16 R20, R164, R170, R20 ;  /* 0x000000aaa414723c */ /* 0x000fe20000041814 */
[----:B------:R-:W-:Y:S01]  /*153a0*/  LOP3.LUT R5, R237, 0x60, RZ, 0x3c, !PT ;  /* 0x00000060ed057812 */ /* 0x000fe200078e3cff */
[----:B------:R-:W-:Y:S04]  /*153b0*/  LDSM.16.M88.4 R164, [R237+0x20080] ;  /* 0x02008000eda4783b */ /* 0x000fe80000000200 */
[----:B------:R-:W-:Y:S02]  /*153c0*/  LDSM.16.M88.4 R184, [R5+0x26000] ;  /* 0x0260000005b8783b */ /* 0x000fe40000000200 */
[C---:B-1----:R-:W-:Y:S02]  /*153d0*/  HMMA.16816.F32.BF16 R136, R160.reuse, R178, R136 ;  /* 0x000000b2a088723c */ /* 0x042fe40000041888 */
[----:B------:R-:W-:Y:S06]  /*153e0*/  LDSM.16.M88.4 R172, [R5+0x27000] ;  /* 0x0270000005ac783b */ /* 0x000fec0000000200 */
[C---:B------:R-:W-:Y:S08]  /*153f0*/  HMMA.16816.F32.BF16 R152, R160.reuse, R170, R152 ;  /* 0x000000aaa098723c */ /* 0x040ff00000041898 */
[----:B------:R-:W-:Y:S08]  /*15400*/  HMMA.16816.F32.BF16 R140, R160, R126, R140 ;  /* 0x0000007ea08c723c */ /* 0x000ff0000004188c */
[C---:B--2---:R-:W-:Y:S01]  /*15410*/  HMMA.16816.F32.BF16 R176, R132.reuse, R178, R148 ;  /* 0x000000b284b0723c */ /* 0x044fe20000041894 */
[----:B------:R-:W-:Y:S07]  /*15420*/  LDSM.16.M88.4 R148, [R196+0x22000] ;  /* 0x02200000c494783b */ /* 0x000fee0000000200 */
[C---:B------:R-:W-:Y:S01]  /*15430*/  HMMA.16816.F32.BF16 R108, R132.reuse, R126, R108 ;  /* 0x0000007e846c723c */ /* 0x040fe2000004186c */
[----:B------:R-:W-:Y:S07]  /*15440*/  LDSM.16.M88.4 R124, [R196+0x25000] ;  /* 0x02500000c47c783b */ /* 0x000fee0000000200 */
[C---:B------:R-:W-:Y:S08]  /*15450*/  HMMA.16816.F32.BF16 R104, R132.reuse, R10, R104 ;  /* 0x0000000a8468723c */ /* 0x040ff00000041868 */
[----:B------:R-:W-:Y:S01]  /*15460*/  HMMA.16816.F32.BF16 R168, R132, R170, R128 ;  /* 0x000000aa84a8723c */ /* 0x000fe20000041880 */
[----:B------:R-:W1:Y:S04]  /*15470*/  LDSM.16.M88.4 R132, [R196+0x23000] ;  /* 0x02300000c484783b */ /* 0x000e680000000200 */
[----:B------:R-:W2:Y:S03]  /*15480*/  LDSM.16.M88.4 R128, [R196+0x24000] ;  /* 0x02400000c480783b */ /* 0x000ea60000000200 */
[----:B------:R-:W-:Y:S01]  /*15490*/  HMMA.16816.F32.BF16 R144, R160, R10, R144 ;  /* 0x0000000aa090723c */ /* 0x000fe20000041890 */
[----:B------:R-:W-:Y:S07]  /*154a0*/  LDSM.16.M88.4 R160, [R237+0x21080] ;  /* 0x02108000eda0783b */ /* 0x000fee0000000200 */
[C---:B0-----:R-:W-:Y:S01]  /*154b0*/  HMMA.16816.F32.BF16 R8, R116.reuse, R192, R156 ;  /* 0x000000c07408723c */ /* 0x041fe2000004189c */
[----:B------:R-:W-:Y:S07]  /*154c0*/  LDSM.16.M88.4 R156, [R199+0x10080] ;  /* 0x01008000c79c783b */ /* 0x000fee0000000200 */
[C---:B------:R-:W-:Y:S08]  /*154d0*/  HMMA.16816.F32.BF16 R12, R116.reuse, R188, R12 ;  /* 0x000000bc740c723c */ /* 0x040ff0000004180c */
[C---:B------:R-:W-:Y:S08]  /*154e0*/  HMMA.16816.F32.BF16 R16, R116.reuse, R120, R16 ;  /* 0x000000787410723c */ /* 0x040ff00000041810 */
[----:B------:R-:W-:Y:S01]  /*154f0*/  HMMA.16816.F32.BF16 R20, R116, R180, R20 ;  /* 0x000000b47414723c */ /* 0x000fe20000041814 */
[----:B------:R-:W0:Y:S07]  /*15500*/  LDSM.16.M88.4 R116, [R196+0x26000] ;  /* 0x02600000c474783b */ /* 0x000e2e0000000200 */
[C---:B---3--:R-:W-:Y:S08]  /*15510*/  HMMA.16816.F32.BF16 R24, R112.reuse, R192, R24 ;  /* 0x000000c07018723c */ /* 0x048ff00000041818 */
[C---:B------:R-:W-:Y:S08]  /*15520*/  HMMA.16816.F32.BF16 R28, R112.reuse, R188, R28 ;  /* 0x000000bc701c723c */ /* 0x040ff0000004181c */
[C---:B------:R-:W-:Y:S08]  /*15530*/  HMMA.16816.F32.BF16 R32, R112.reuse, R120, R32 ;  /* 0x000000787020723c */ /* 0x040ff00000041820 */
        /* <DEDUP_REMOVED lines=12> */
[C---:B------:R-:W-:Y:S08]  /*15600*/  HMMA.16816.F32.BF16 R88, R124.reuse, R192, R88 ;  /* 0x000000c07c58723c */ /* 0x040ff00000041858 */
[C---:B------:R-:W-:Y:S08]  /*15610*/  HMMA.16816.F32.BF16 R92, R124.reuse, R188, R92 ;  /* 0x000000bc7c5c723c */ /* 0x040ff0000004185c */
[C---:B------:R-:W-:Y:S08]  /*15620*/  HMMA.16816.F32.BF16 R96, R124.reuse, R120, R96 ;  /* 0x000000787c60723c */ /* 0x040ff00000041860 */
[----:B------:R-:W-:Y:S01]  /*15630*/  HMMA.16816.F32.BF16 R100, R124, R180, R100 ;  /* 0x000000b47c64723c */ /* 0x000fe20000041864 */
[----:B------:R-:W4:Y:S07]  /*15640*/  LDSM.16.M88.4 R124, [R5+0x23000] ;  /* 0x02300000057c783b */ /* 0x000f2e0000000200 */
[C---:B------:R-:W-:Y:S08]  /*15650*/  HMMA.16816.F32.BF16 R40, R148.reuse, R192, R40 ;  /* 0x000000c09428723c */ /* 0x040ff00000041828 */
[C---:B------:R-:W-:Y:S08]  /*15660*/  HMMA.16816.F32.BF16 R44, R148.reuse, R188, R44 ;  /* 0x000000bc942c723c */ /* 0x040ff0000004182c */
[C---:B------:R-:W-:Y:S08]  /*15670*/  HMMA.16816.F32.BF16 R48, R148.reuse, R120, R48 ;  /* 0x000000789430723c */ /* 0x040ff00000041830 */
[----:B------:R-:W-:Y:S01]  /*15680*/  HMMA.16816.F32.BF16 R52, R148, R180, R52 ;  /* 0x000000b49434723c */ /* 0x000fe20000041834 */
[----:B------:R-:W1:Y:S07]  /*15690*/  LDSM.16.M88.4 R148, [R5+0x20000] ;  /* 0x020000000594783b */ /* 0x000e6e0000000200 */
[C---:B0-----:R-:W-:Y:S08]  /*156a0*/  HMMA.16816.F32.BF16 R136, R116.reuse, R192, R136 ;  /* 0x000000c07488723c */ /* 0x041ff00000041888 */
        /* <DEDUP_REMOVED lines=19> */
[C---:B----4-:R-:W-:Y:S08]  /*157e0*/  HMMA.16816.F32.BF16 R56, R124.reuse, R194, R56 ;  /* 0x000000c27c38723c */ /* 0x050ff00000041838 */
        /* <DEDUP_REMOVED lines=10> */
[----:B------:R-:W-:Y:S08]  /*15890*/  HMMA.16816.F32.BF16 R80, R116, R122, R80 ;  /* 0x0000007a7450723c */ /* 0x000ff00000041850 */
[C---:B---3--:R-:W-:Y:S08]  /*158a0*/  HMMA.16816.F32.BF16 R92, R112.reuse, R190, R92 ;  /* 0x000000be705c723c */ /* 0x048ff0000004185c */
[----:B------:R-:W-:Y:S08]  /*158b0*/  HMMA.16816.F32.BF16 R96, R112, R122, R96 ;  /* 0x0000007a7060723c */ /* 0x000ff00000041860 */
[C---:B------:R-:W-:Y:S08]  /*158c0*/  HMMA.16816.F32.BF16 R140, R184.reuse, R190, R140 ;  /* 0x000000beb88c723c */ /* 0x040ff0000004188c */
[----:B------:R-:W-:Y:S08]  /*158d0*/  HMMA.16816.F32.BF16 R144, R184, R122, R144 ;  /* 0x0000007ab890723c */ /* 0x000ff00000041890 */
[C---:B------:R-:W-:Y:S08]  /*158e0*/  HMMA.16816.F32.BF16 R72, R116.reuse, R194, R72 ;  /* 0x000000c27448723c */ /* 0x040ff00000041848 */
[----:B------:R-:W-:Y:S01]  /*158f0*/  HMMA.16816.F32.BF16 R84, R116, R182, R84 ;  /* 0x000000b67454723c */ /* 0x000fe20000041854 */
[----:B------:R-:W0:Y:S07]  /*15900*/  LDSM.16.M88.4 R116, [R237+0x23080] ;  /* 0x02308000ed74783b */ /* 0x000e2e0000000200 */
[C---:B------:R-:W-:Y:S08]  /*15910*/  HMMA.16816.F32.BF16 R88, R112.reuse, R194, R88 ;  /* 0x000000c27058723c */ /* 0x040ff00000041858 */
[----:B------:R-:W-:Y:S01]  /*15920*/  HMMA.16816.F32.BF16 R100, R112, R182, R100 ;  /* 0x000000b67064723c */ /* 0x000fe20000041864 */
[----:B------:R-:W3:Y:S07]  /*15930*/  LDSM.16.M88.4 R112, [R237+0x24080] ;  /* 0x02408000ed70783b */ /* 0x000eee0000000200 */
[C---:B------:R-:W-:Y:S01]  /*15940*/  HMMA.16816.F32.BF16 R188, R172.reuse, R190, R108 ;  /* 0x000000beacbc723c */ /* 0x040fe2000004186c */
[----:B------:R-:W0:Y:S07]  /*15950*/  LDSM.16.M88.4 R108, [R237+0x25080] ;  /* 0x02508000ed6c783b */ /* 0x000e2e0000000200 */
[----:B------:R-:W-:Y:S01]  /*15960*/  HMMA.16816.F32.BF16 R120, R172, R122, R104 ;  /* 0x0000007aac78723c */ /* 0x000fe20000041868 */
[----:B------:R-:W0:Y:S07]  /*15970*/  LDSM.16.M88.4 R104, [R237+0x26080] ;  /* 0x02608000ed68783b */ /* 0x000e2e0000000200 */
[C---:B------:R-:W-:Y:S08]  /*15980*/  HMMA.16816.F32.BF16 R136, R184.reuse, R194, R136 ;  /* 0x000000c2b888723c */ /* 0x040ff00000041888 */
[----:B------:R-:W-:Y:S01]  /*15990*/  HMMA.16816.F32.BF16 R152, R184, R182, R152 ;  /* 0x000000b6b898723c */ /* 0x000fe20000041898 */
[----:B------:R-:W-:Y:S07]  /*159a0*/  LDSM.16.M88.4 R184, [R198+0x27080] ;  /* 0x02708000c6b8783b */ /* 0x000fee0000000200 */
[C---:B------:R-:W-:Y:S08]  /*159b0*/  HMMA.16816.F32.BF16 R8, R164.reuse, R156, R8 ;  /* 0x0000009ca408723c */ /* 0x040ff00000041808 */
[C---:B-1----:R-:W-:Y:S08]  /*159c0*/  HMMA.16816.F32.BF16 R12, R164.reuse, R132, R12 ;  /* 0x00000084a40c723c */ /* 0x042ff0000004180c */
[C---:B--2---:R-:W-:Y:S08]  /*159d0*/  HMMA.16816.F32.BF16 R16, R164.reuse, R128, R16 ;  /* 0x00000080a410723c */ /* 0x044ff00000041810 */
[----:B----4-:R-:W-:Y:S01]  /*159e0*/  HMMA.16816.F32.BF16 R20, R164, R124, R20 ;  /* 0x0000007ca414723c */ /* 0x010fe20000041814 */
[----:B------:R-:W1:Y:S07]  /*159f0*/  LDSM.16.M88.4 R164, [R237+0x27080] ;  /* 0x02708000eda4783b */ /* 0x000e6e0000000200 */
        /* <DEDUP_REMOVED lines=11> */
[----:B------:R-:W-:Y:S07]  /*15ab0*/  LDSM.16.M88.4 R148, [R198+0x26080] ;  /* 0x02608000c694783b */ /* 0x000fee0000000200 */
        /* <DEDUP_REMOVED lines=20> */
[----:B-1----:R-:W-:Y:S08]  /*15c00*/  HMMA.16816.F32.BF16 R188, R164, R132, R188 ;  /* 0x00000084a4bc723c */ /* 0x002ff000000418bc */
[-C--:B--2---:R-:W-:Y:S08]  /*15c10*/  HMMA.16816.F32.BF16 R12, R168, R134.reuse, R12 ;  /* 0x00000086a80c723c */ /* 0x084ff0000004180c */
[-C--:B----4-:R-:W-:Y:S08]  /*15c20*/  HMMA.16816.F32.BF16 R28, R160, R134.reuse, R28 ;  /* 0x00000086a01c723c */ /* 0x090ff0000004181c */
[-C--:B0-----:R-:W-:Y:S08]  /*15c30*/  HMMA.16816.F32.BF16 R44, R116, R134.reuse, R44 ;  /* 0x00000086742c723c */ /* 0x081ff0000004182c */
[-C--:B---3--:R-:W-:Y:S08]  /*15c40*/  HMMA.16816.F32.BF16 R60, R112, R134.reuse, R60 ;  /* 0x00000086703c723c */ /* 0x088ff0000004183c */
[-C--:B------:R-:W-:Y:S08]  /*15c50*/  HMMA.16816.F32.BF16 R76, R108, R134.reuse, R76 ;  /* 0x000000866c4c723c */ /* 0x080ff0000004184c */
[-C--:B------:R-:W-:Y:S08]  /*15c60*/  HMMA.16816.F32.BF16 R92, R104, R134.reuse, R92 ;  /* 0x00000086685c723c */ /* 0x080ff0000004185c */
[-C--:B------:R-:W-:Y:S08]  /*15c70*/  HMMA.16816.F32.BF16 R140, R148, R134.reuse, R140 ;  /* 0x00000086948c723c */ /* 0x080ff0000004188c */
[----:B------:R-:W-:Y:S01]  /*15c80*/  HMMA.16816.F32.BF16 R132, R184, R134, R188 ;  /* 0x00000086b884723c */ /* 0x000fe200000418bc */
[----:B------:R-:W2:Y:S04]  /*15c90*/  LDL.LU R190, [R1+0x13c] ;  /* 0x00013c0001be7983 */ /* 0x000ea80000300800 */
[----:B------:R-:W3:Y:S03]  /*15ca0*/  LDL.LU R189, [R1+0x138] ;  /* 0x0001380001bd7983 */ /* 0x000ee60000300800 */
[----:B------:R-:W-:Y:S01]  /*15cb0*/  HMMA.16816.F32.BF16 R120, R164, R128, R120 ;  /* 0x00000080a478723c */ /* 0x000fe20000041878 */
[----:B------:R-:W4:Y:S07]  /*15cc0*/  LDL.LU R188, [R1+0x134] ;  /* 0x0001340001bc7983 */ /* 0x000f2e0000300800 */
[C---:B------:R-:W-:Y:S08]  /*15cd0*/  HMMA.16816.F32.BF16 R40, R116.reuse, R158, R40 ;  /* 0x0000009e7428723c */ /* 0x040ff00000041828 */
[C---:B------:R-:W-:Y:S08]  /*15ce0*/  HMMA.16816.F32.BF16 R48, R116.reuse, R130, R48 ;  /* 0x000000827430723c */ /* 0x040ff00000041830 */
[----:B------:R-:W-:Y:S01]  /*15cf0*/  HMMA.16816.F32.BF16 R52, R116, R126, R52 ;  /* 0x0000007e7434723c */ /* 0x000fe20000041834 */
[----:B------:R-:W-:Y:S07]  /*15d00*/  LDSM.16.M88.4 R116, [R197+0x1c080] ;  /* 0x01c08000c574783b */ /* 0x000fee0000000200 */
        /* <DEDUP_REMOVED lines=15> */
[----:B------:R-:W0:Y:S07]  /*15e00*/  LDSM.16.M88.4 R148, [R196+0x25080] ;  /* 0x02508000c494783b */ /* 0x000e2e0000000200 */
[-C--:B------:R-:W-:Y:S08]  /*15e10*/  HMMA.16816.F32.BF16 R16, R168, R130.reuse, R16 ;  /* 0x00000082a810723c */ /* 0x080ff00000041810 */
[-C--:B------:R-:W-:Y:S08]  /*15e20*/  HMMA.16816.F32.BF16 R32, R160, R130.reuse, R32 ;  /* 0x00000082a020723c */ /* 0x080ff00000041820 */
[----:B------:R-:W-:Y:S01]  /*15e30*/  HMMA.16816.F32.BF16 R128, R184, R130, R120 ;  /* 0x00000082b880723c */ /* 0x000fe20000041878 */
[----:B------:R-:W1:Y:S07]  /*15e40*/  LDSM.16.M88.4 R120, [R196+0x26080] ;  /* 0x02608000c478783b */ /* 0x000e6e0000000200 */
[----:B------:R-:W-:Y:S01]  /*15e50*/  HMMA.16816.F32.BF16 R192, R172, R194, R176 ;  /* 0x000000c2acc0723c */ /* 0x000fe200000418b0 */
[----:B------:R-:W-:Y:S04]  /*15e60*/  LDSM.16.M88.4 R176, [R196+0x20080] ;  /* 0x02008000c4b0783b */ /* 0x000fe80000000200 */
[----:B------:R-:W-:Y:S03]  /*15e70*/  LDSM.16.M88.4 R172, [R196+0x21080] ;  /* 0x02108000c4ac783b */ /* 0x000fe60000000200 */
        /* <DEDUP_REMOVED lines=8> */
[C---:B------:R-:W-:Y:S08]  /*15f00*/  HMMA.16816.F32.BF16 R192, R164.reuse, R156, R192 ;  /* 0x0000009ca4c0723c */ /* 0x040ff000000418c0 */
[----:B------:R-:W-:Y:S01]  /*15f10*/  HMMA.16816.F32.BF16 R180, R164, R124, R180 ;  /* 0x0000007ca4b4723c */ /* 0x000fe200000418b4 */
[----:B------:R-:W-:Y:S07]  /*15f20*/  LDSM.16.M88.4 R164, [R196+0x23080] ;  /* 0x02308000c4a4783b */ /* 0x000fee0000000200 */
[C---:B------:R-:W-:Y:S08]  /*15f30*/  HMMA.16816.F32.BF16 R8, R168.reuse, R158, R8 ;  /* 0x0000009ea808723c */ /* 0x040ff00000041808 */
[----:B------:R-:W-:Y:S01]  /*15f40*/  HMMA.16816.F32.BF16 R20, R168, R126, R20 ;  /* 0x0000007ea814723c */ /* 0x000fe20000041814 */
[----:B------:R-:W0:Y:S07]  /*15f50*/  LDSM.16.M88.4 R168, [R196+0x22080] ;  /* 0x02208000c4a8783b */ /* 0x000e2e0000000200 */
[-C--:B-1----:R-:W-:Y:S08]  /*15f60*/  HMMA.16816.F32.BF16 R136, R120, R104.reuse, R136 ;  /* 0x000000687888723c */ /* 0x082ff00000041888 */
[C---:B------:R-:W-:Y:S08]  /*15f70*/  HMMA.16816.F32.BF16 R72, R160.reuse, R104, R72 ;  /* 0x00000068a048723c */ /* 0x040ff00000041848 */
[C---:B------:R-:W-:Y:S08]  /*15f80*/  HMMA.16816.F32.BF16 R76, R160.reuse, R108, R76 ;  /* 0x0000006ca04c723c */ /* 0x040ff0000004184c */
[C---:B------:R-:W-:Y:S08]  /*15f90*/  HMMA.16816.F32.BF16 R80, R160.reuse, R112, R80 ;  /* 0x00000070a050723c */ /* 0x040ff00000041850 */
[----:B------:R-:W-:Y:S01]  /*15fa0*/  HMMA.16816.F32.BF16 R84, R160, R116, R84 ;  /* 0x00000074a054723c */ /* 0x000fe20000041854 */
[----:B------:R-:W1:Y:S07]  /*15fb0*/  LDSM.16.M88.4 R160, [R5+0x25080] ;  /* 0x0250800005a0783b */ /* 0x000e6e0000000200 */
[C---:B------:R-:W-:Y:S08]  /*15fc0*/  HMMA.16816.F32.BF16 R156, R184.reuse, R158, R192 ;  /* 0x0000009eb89c723c */ /* 0x040ff000000418c0 */
[----:B------:R-:W-:Y:S01]  /*15fd0*/  HMMA.16816.F32.BF16 R124, R184, R126, R180 ;  /* 0x0000007eb87c723c */ /* 0x000fe200000418b4 */
[----:B------:R-:W1:Y:S04]  /*15fe0*/  LDSM.16.M88.4 R184, [R196+0x27080] ;  /* 0x02708000c4b8783b */ /* 0x000e680000000200 */
[----:B------:R-:W1:Y:S03]  /*15ff0*/  LDSM.16.M88.4 R180, [R5+0x20080] ;  /* 0x0200800005b4783b */ /* 0x000e660000000200 */
[C---:B------:R-:W-:Y:S08]  /*16000*/  HMMA.16816.F32.BF16 R140, R120.reuse, R108, R140 ;  /* 0x0000006c788c723c */ /* 0x040ff0000004188c */
[----:B------:R-:W-:Y:S08]  /*16010*/  HMMA.16816.F32.BF16 R144, R120, R112, R144 ;  /* 0x000000707890723c */ /* 0x000ff00000041890 */
[----:B0-----:R-:W-:Y:S08]  /*16020*/  HMMA.16816.F32.BF16 R136, R148, R106, R136 ;  /* 0x0000006a9488723c */ /* 0x001ff00000041888 */
[----:B------:R-:W-:Y:S01]  /*16030*/  HMMA.16816.F32.BF16 R152, R120, R116, R152 ;  /* 0x000000747898723c */ /* 0x000fe20000041898 */
[----:B------:R-:W-:Y:S07]  /*16040*/  LDSM.16.M88.4 R120, [R5+0x27080] ;  /* 0x027080000578783b */ /* 0x000fee0000000200 */
        /* <DEDUP_REMOVED lines=19> */
[----:B------:R0:W2:Y:S04]  /*16180*/  LDSM.16.M88.4 R164, [R5+0x24080] ;  /* 0x0240800005a4783b */ /* 0x0000a80000000200 */
[----:B0-----:R-:W0:Y:S03]  /*16190*/  S2R R5, SR_CTAID.X ;  /* 0x0000000000057919 */ /* 0x001e260000002500 */
[C---:B-1----:R-:W-:Y:S01]  /*161a0*/  HMMA.16816.F32.BF16 R88, R160.reuse, R106, R88 ;  /* 0x0000006aa058723c */ /* 0x042fe20000041858 */
[----:B------:R-:W-:Y:S07]  /*161b0*/  STL.64 [R1+0x40], R136 ;  /* 0x0000408801007387 */ /* 0x000fee0000100a00 */
[C---:B------:R-:W-:Y:S01]  /*161c0*/  HMMA.16816.F32.BF16 R92, R160.reuse, R110, R92 ;  /* 0x0000006ea05c723c */ /* 0x040fe2000004185c */
[----:B------:R1:W-:Y:S07]  /*161d0*/  STL.64 [R1+0x48], R138 ;  /* 0x0000488a01007387 */ /* 0x0003ee0000100a00 */
[C---:B------:R-:W-:Y:S08]  /*161e0*/  HMMA.16816.F32.BF16 R96, R160.reuse, R114, R96 ;  /* 0x00000072a060723c */ /* 0x040ff00000041860 */
[----:B------:R-:W-:Y:S08]  /*161f0*/  HMMA.16816.F32.BF16 R100, R160, R118, R100 ;  /* 0x00000076a064723c */ /* 0x000ff00000041864 */
[C---:B------:R-:W-:Y:S08]  /*16200*/  HMMA.16816.F32.BF16 R160, R148.reuse, R110, R140 ;  /* 0x0000006e94a0723c */ /* 0x040ff0000004188c */
[C---:B------:R-:W-:Y:S08]  /*16210*/  HMMA.16816.F32.BF16 R140, R148.reuse, R114, R144 ;  /* 0x00000072948c723c */ /* 0x040ff00000041890 */
[----:B-1----:R-:W-:Y:S08]  /*16220*/  HMMA.16816.F32.BF16 R136, R148, R118, R152 ;  /* 0x000000769488723c */ /* 0x002ff00000041898 */
[C---:B------:R-:W-:Y:S08]  /*16230*/  HMMA.16816.F32.BF16 R156, R184.reuse, R104, R156 ;  /* 0x00000068b89c723c */ /* 0x040ff0000004189c */
[C---:B------:R-:W-:Y:S08]  /*16240*/  HMMA.16816.F32.BF16 R132, R184.reuse, R108, R132 ;  /* 0x0000006cb884723c */ /* 0x040ff00000041884 */
[C---:B------:R-:W-:Y:S08]  /*16250*/  HMMA.16816.F32.BF16 R128, R184.reuse, R112, R128 ;  /* 0x00000070b880723c */ /* 0x040ff00000041880 */
[----:B------:R-:W-:Y:S01]  /*16260*/  HMMA.16816.F32.BF16 R124, R184, R116, R124 ;  /* 0x00000074b87c723c */ /* 0x000fe2000004187c */
[----:B------:R-:W-:Y:S01]  /*16270*/  UIADD3 UR4, UP0, UR4, 0x80, URZ ;  /* 0x0000008004047890 */ /* 0x000fe2000ff1e03f */
[----:B0-----:R-:W-:-:S03]  /*16280*/  SHF.L.U32 R5, R5, 0x7, RZ ;  /* 0x0000000705057819 */ /* 0x001fc600000006ff */
[----:B------:R-:W-:Y:S01]  /*16290*/  UIADD3.X UR5, URZ, UR5, URZ, UP0, !UPT ;  /* 0x000000053f057290 */ /* 0x000fe200087fe43f */
[----:B------:R-:W-:Y:S01]  /*162a0*/  IADD3 R5, R5, 0x80, RZ ;  /* 0x0000008005057810 */ /* 0x000fe20007ffe0ff */
[----:B------:R-:W-:Y:S01]  /*162b0*/  STL.64 [R1+0x30], R160 ;  /* 0x000030a001007387 */ /* 0x000fe20000100a00 */
[----:B------:R-:W-:Y:S02]  /*162c0*/  IMAD.MOV.U32 R116, RZ, RZ, 0x80 ;  /* 0x00000080ff747424 */ /* 0x000fe400078e00ff */
[----:B--2---:R-:W-:Y:S01]  /*162d0*/  FFMA R190, R221, R190, R235 ;  /* 0x000000beddbe7223 */ /* 0x004fe200000000eb */
[----:B------:R-:W-:Y:S01]  /*162e0*/  STL.64 [R1+0x38], R162 ;  /* 0x000038a201007387 */ /* 0x000fe20000100a00 */
[----:B------:R-:W-:Y:S01]  /*162f0*/  ISETP.LE.U32.AND P0, PT, R5, UR4, PT ;  /* 0x0000000405007c0c */ /* 0x000fe2000bf03070 */
[----:B------:R-:W-:Y:S02]  /*16300*/  IMAD.U32 R5, RZ, RZ, UR5 ;  /* 0x00000005ff057e24 */ /* 0x000fe4000f8e00ff */
[----:B------:R-:W-:Y:S01]  /*16310*/  STL.64 [R1+0x20], R140 ;  /* 0x0000208c01007387 */ /* 0x000fe20000100a00 */
[----:B---3--:R-:W-:Y:S01]  /*16320*/  FFMA R189, R220, R189, R233 ;  /* 0x000000bddcbd7223 */ /* 0x008fe200000000e9 */
[----:B------:R-:W-:Y:S02]  /*16330*/  HMMA.16816.F32.BF16 R8, R180, R106, R8 ;  /* 0x0000006ab408723c */ /* 0x000fe40000041808 */
[----:B------:R-:W-:Y:S01]  /*16340*/  STL.64 [R1+0x28], R142 ;  /* 0x0000288e01007387 */ /* 0x000fe20000100a00 */
[----:B------:R-:W-:-:S02]  /*16350*/  IMAD R3, R116, c[0x0][0x1a4], R3 ;  /* 0x0000690074037a24 */ /* 0x000fc400078e0203 */
[----:B------:R-:W-:Y:S01]  /*16360*/  IMAD R4, R116, c[0x0][0x1b4], R4 ;  /* 0x00006d0074047a24 */ /* 0x000fe200078e0204 */
[----:B------:R-:W-:Y:S02]  /*16370*/  STL.64 [R1+0x10], R136 ;  /* 0x0000108801007387 */ /* 0x000fe40000100a00 */
[----:B------:R-:W-:Y:S02]  /*16380*/  HMMA.16816.F32.BF16 R12, R180, R110, R12 ;  /* 0x0000006eb40c723c */ /* 0x000fe4000004180c */
[----:B------:R-:W-:Y:S01]  /*16390*/  STL.64 [R1+0x18], R138 ;  /* 0x0000188a01007387 */ /* 0x000fe20000100a00 */
[----:B------:R-:W-:-:S03]  /*163a0*/  ISETP.GE.U32.AND.EX P0, PT, R5, RZ, PT, P0 ;  /* 0x000000ff0500720c */ /* 0x000fc60003f06100 */
[----:B------:R-:W-:Y:S02]  /*163b0*/  STL [R1+0x13c], R190 ;  /* 0x00013cbe01007387 */ /* 0x000fe40000100800 */
[C---:B------:R-:W-:Y:S08]  /*163c0*/  HMMA.16816.F32.BF16 R16, R180.reuse, R114, R16 ;  /* 0x00000072b410723c */ /* 0x040ff00000041810 */
[----:B------:R-:W-:Y:S08]  /*163d0*/  HMMA.16816.F32.BF16 R20, R180, R118, R20 ;  /* 0x00000076b414723c */ /* 0x000ff00000041814 */
[C---:B------:R-:W-:Y:S08]  /*163e0*/  HMMA.16816.F32.BF16 R24, R176.reuse, R106, R24 ;  /* 0x0000006ab018723c */ /* 0x040ff00000041818 */
[C---:B------:R-:W-:Y:S08]  /*163f0*/  HMMA.16816.F32.BF16 R28, R176.reuse, R110, R28 ;  /* 0x0000006eb01c723c */ /* 0x040ff0000004181c */
        /* <DEDUP_REMOVED lines=17> */
[----:B------:R-:W-:Y:S01]  /*16510*/  HMMA.16816.F32.BF16 R116, R120, R118, R124 ;  /* 0x000000767874723c */ /* 0x000fe2000004187c */
[----:B------:R-:W2:Y:S04]  /*16520*/  LDL R120, [R1+0xb4] ;  /* 0x0000b40001787983 */ /* 0x000ea80000100800 */
[----:B------:R-:W-:Y:S04]  /*16530*/  STL [R1+0x138], R189 ;  /* 0x000138bd01007387 */ /* 0x000fe80000100800 */
[----:B------:R-:W3:Y:S01]  /*16540*/  LDL R5, [R1+0xb0] ;  /* 0x0000b00001057983 */ /* 0x000ee20000100800 */
[----:B----4-:R-:W-:-:S05]  /*16550*/  FFMA R188, R211, R188, R230 ;  /* 0x000000bcd3bc7223 */ /* 0x010fca00000000e6 */
[----:B------:R-:W-:Y:S04]  /*16560*/  STL [R1+0x134], R188 ;  /* 0x000134bc01007387 */ /* 0x000fe80000100800 */
[----:B--2---:R0:W-:Y:S04]  /*16570*/  STL [R1+0x50], R120 ;  /* 0x0000507801007387 */ /* 0x0041e80000100800 */
[----:B0-----:R-:W2:Y:S04]  /*16580*/  LDL R120, [R1+0xa4] ;  /* 0x0000a40001787983 */ /* 0x001ea80000100800 */
[----:B---3--:R0:W-:Y:S04]  /*16590*/  STL [R1+0xc], R5 ;  /* 0x00000c0501007387 */ /* 0x0081e80000100800 */
[----:B0-----:R-:W3:Y:S04]  /*165a0*/  LDL R5, [R1+0x9c] ;  /* 0x00009c0001057983 */ /* 0x001ee80000100800 */
        /* <DEDUP_REMOVED lines=24> */
[----:B------:R-:W0:Y:S02]  /*16730*/  S2R R238, SR_TID.X ;  /* 0x0000000000ee7919 */ /* 0x000e240000002100 */
[----:B0-----:R-:W-:-:S05]  /*16740*/  LOP3.LUT R238, R238, 0xff, RZ, 0xc0, !PT ;  /* 0x000000ffeeee7812 */ /* 0x001fca00078ec0ff */
[----:B------:R-:W-:Y:S01]  /*16750*/  IMAD.SHL.U32 R238, R238, 0x2, RZ ;  /* 0x00000002eeee7824 */ /* 0x000fe200078e00ff */
[----:B--2---:R0:W-:Y:S04]  /*16760*/  STL [R1+0xc4], R120 ;  /* 0x0000c47801007387 */ /* 0x0041e80000100800 */
[----:B---3--:R0:W-:Y:S01]  /*16770*/  STL [R1+0xc8], R5 ;  /* 0x0000c80501007387 */ /* 0x0081e20000100800 */
[----:B------:R-:W-:Y:S01]  /*16780*/  @P0 CALL.REL.NOINC `(.L_x_0) ;  /* 0x0000001000000944 */ /* 0x000fe20003c00000 */
[----:B------:R-:W-:Y:S05]  /*16790*/  BRA `(.L_x_35) ;  /* 0xffff1de000007947 */ /* 0x000fea000383ffff */
.L_x_0:
[----:B01----:R-:W0:Y:S01]  /*167a0*/  S2R R5, SR_TID.X ;  /* 0x0000000000057919 */ /* 0x003e220000002100 */
[----:B-----5:R-:W-:-:S03]  /*167b0*/  IMAD.MOV.U32 R2, RZ, RZ, R85 ;  /* 0x000000ffff027224 */ /* 0x020fc600078e0055 */
[----:B------:R-:W2:Y:S04]  /*167c0*/  LDL.LU R3, [R1+0x40] ;  /* 0x0000400001037983 */ /* 0x000ea80000300800 */
[----:B------:R-:W3:Y:S01]  /*167d0*/  LDL.LU R4, [R1+0x44] ;  /* 0x0000440001047983 */ /* 0x000ee20000300800 */
[----:B0-----:R-:W-:-:S04]  /*167e0*/  LOP3.LUT R5, R5, 0xff, RZ, 0xc0, !PT ;  /* 0x000000ff05057812 */ /* 0x001fc800078ec0ff */
[----:B------:R-:W-:Y:S02]  /*167f0*/  ISETP.GE.U32.AND P0, PT, R5, 0x80, PT ;  /* 0x000000800500780c */ /* 0x000fe40003f06070 */
[----:B------:R-:W4:Y:S04]  /*16800*/  LDL.LU R5, [R1+0x48] ;  /* 0x0000480001057983 */ /* 0x000f280000300800 */
[----:B------:R-:W2:Y:S04]  /*16810*/  LDL.LU R6, [R1+0x4c] ;  /* 0x00004c0001067983 */ /* 0x000ea80000300800 */
        /* <DEDUP_REMOVED lines=16> */
[----:B------:R-:W3:Y:S04]  /*16920*/  LDL.LU R173, [R1+0x16c] ;  /* 0x00016c0001ad7983 */ /* 0x000ee80000300800 */
        /* <DEDUP_REMOVED lines=11> */
[----:B------:R-:W0:Y:S04]  /*169e0*/  S2R R233, SR_CTAID.X ;  /* 0x0000000000e97919 */ /* 0x000e280000002500 */
[----:B------:R-:W1:Y:S04]  /*169f0*/  S2R R235, SR_TID.X ;  /* 0x0000000000eb7919 */ /* 0x000e680000002100 */
[----:B------:R-:W1:Y:S04]  /*16a00*/  S2R R234, SR_CTAID.Y ;  /* 0x0000000000ea7919 */ /* 0x000e680000002600 */
[----:B------:R-:W1:Y:S01]  /*16a10*/  S2R R127, SR_TID.X ;  /* 0x00000000007f7919 */ /* 0x000e620000002100 */
[----:B------:R-:W-:Y:S01]  /*16a20*/  IMAD.MOV.U32 R169, RZ, RZ, R105 ;  /* 0x000000ffffa97224 */ /* 0x000fe200078e0069 */
[----:B------:R-:W-:-:S02]  /*16a30*/  MOV R171, R104 ;  /* 0x0000006800ab7202 */ /* 0x000fc40000000f00 */
[----:B------:R-:W-:Y:S01]  /*16a40*/  MOV R166, R108 ;  /* 0x0000006c00a67202 */ /* 0x000fe20000000f00 */
[----:B------:R-:W-:Y:S02]  /*16a50*/  IMAD.MOV.U32 R159, RZ, RZ, R107 ;  /* 0x000000ffff9f7224 */ /* 0x000fe400078e006b */
[----:B------:R-:W-:Y:S02]  /*16a60*/  IMAD.MOV.U32 R160, RZ, RZ, R106 ;  /* 0x000000ffffa07224 */ /* 0x000fe400078e006a */
[----:B------:R-:W-:Y:S02]  /*16a70*/  IMAD.MOV.U32 R164, RZ, RZ, R109 ;  /* 0x000000ffffa47224 */ /* 0x000fe400078e006d */
[----:B------:R-:W-:Y:S01]  /*16a80*/  IMAD.MOV.U32 R157, RZ, RZ, R110 ;  /* 0x000000ffff9d7224 */ /* 0x000fe200078e006e */
[----:B0-----:R-:W-:Y:S01]  /*16a90*/  SHF.L.U32 R233, R233, 0x7, RZ ;  /* 0x00000007e9e97819 */ /* 0x001fe200000006ff */
[----:B------:R-:W0:Y:S03]  /*16aa0*/  S2R R130, SR_TID.X ;  /* 0x0000000000827919 */ /* 0x000e260000002100 */
[----:B-1----:R-:W-:Y:S01]  /*16ab0*/  LOP3.LUT R233, R233, 0x7f, R235, 0xf8, !PT ;  /* 0x0000007fe9e97812 */ /* 0x002fe200078ef8eb */
[----:B------:R-:W-:-:S02]  /*16ac0*/  IMAD.MOV.U32 R168, RZ, RZ, R113 ;  /* 0x000000ffffa87224 */ /* 0x000fc400078e0071 */
[----:B------:R-:W-:Y:S02]  /*16ad0*/  IMAD.MOV.U32 R162, RZ, RZ, R114 ;  /* 0x000000ffffa27224 */ /* 0x000fe400078e0072 */
[----:B------:R-:W-:Y:S02]  /*16ae0*/  IMAD.MOV.U32 R154, RZ, RZ, R111 ;  /* 0x000000ffff9a7224 */ /* 0x000fe400078e006f */
[----:B------:R-:W-:Y:S02]  /*16af0*/  IMAD.MOV.U32 R170, RZ, RZ, R112 ;  /* 0x000000ffffaa7224 */ /* 0x000fe400078e0070 */
[----:B------:R-:W-:Y:S02]  /*16b00*/  IMAD.MOV.U32 R155, RZ, RZ, R119 ;  /* 0x000000ffff9b7224 */ /* 0x000fe400078e0077 */
[----:B------:R-:W-:Y:S02]  /*16b10*/  IMAD.MOV.U32 R153, RZ, RZ, R118 ;  /* 0x000000ffff997224 */ /* 0x000fe400078e0076 */
[----:B------:R-:W-:Y:S01]  /*16b20*/  IMAD.MOV.U32 R167, RZ, RZ, R116 ;  /* 0x000000ffffa77224 */ /* 0x000fe200078e0074 */
[----:B------:R-:W-:Y:S01]  /*16b30*/  MOV R158, R115 ;  /* 0x00000073009e7202 */ /* 0x000fe20000000f00 */
[----:B------:R-:W-:Y:S01]  /*16b40*/  IMAD R0, R234, c[0x0][0x1c0], RZ ;  /* 0x00007000ea007a24 */ /* 0x000fe200078e02ff */
[----:B------:R-:W-:Y:S01]  /*16b50*/  MOV R165, R117 ;  /* 0x0000007500a57202 */ /* 0x000fe20000000f00 */
[----:B------:R-:W-:Y:S01]  /*16b60*/  IMAD R105, R233, c[0x0][0x1c4], RZ ;  /* 0x00007100e9697a24 */ /* 0x000fe200078e02ff */
[----:B------:R-:W1:Y:S01]  /*16b70*/  S2R R203, SR_TID.X ;  /* 0x0000000000cb7919 */ /* 0x000e620000002100 */
[C---:B------:R-:W-:Y:S01]  /*16b80*/  IMAD.SHL.U32 R128, R127.reuse, 0x4, RZ ;  /* 0x000000047f807824 */ /* 0x040fe200078e00ff */
[----:B------:R-:W-:Y:S01]  /*16b90*/  LOP3.LUT R127, R127, 0xe0, RZ, 0xc0, !PT ;  /* 0x000000e07f7f7812 */ /* 0x000fe200078ec0ff */
[----:B------:R-:W-:Y:S01]  /*16ba0*/  IMAD.SHL.U32 R216, R0, 0x2, RZ ;  /* 0x0000000200d87824 */ /* 0x000fe200078e00ff */
[----:B------:R-:W4:Y:S01]  /*16bb0*/  LDL.LU R238, [R1+0xb4] ;  /* 0x0000b40001ee7983 */ /* 0x000f220000300800 */
[----:B------:R-:W-:-:S02]  /*16bc0*/  IMAD.SHL.U32 R85, R105, 0x2, RZ ;  /* 0x0000000269557824 */ /* 0x000fc400078e00ff */
[----:B------:R-:W-:Y:S01]  /*16bd0*/  IMAD.SHL.U32 R104, R235, 0x10, RZ ;  /* 0x00000010eb687824 */ /* 0x000fe200078e00ff */
[----:B------:R-:W-:Y:S01]  /*16be0*/  SHF.R.S32.HI R108, RZ, 0x4, R235 ;  /* 0x00000004ff6c7819 */ /* 0x000fe200000114eb */
[----:B------:R-:W-:Y:S01]  /*16bf0*/  IMAD.SHL.U32 R127, R127, 0x40, RZ ;  /* 0x000000407f7f7824 */ /* 0x000fe200078e00ff */
[----:B------:R-:W-:Y:S01]  /*16c00*/  IADD3 R216, P1, P2, R85, c[0x0][0x178], R216 ;  /* 0x00005e0055d87a10 */ /* 0x000fe20007a3e0d8 */
[----:B------:R-:W-:Y:S01]  /*16c10*/  IMAD.HI R217, R0, 0x2, RZ ;  /* 0x0000000200d97827 */ /* 0x000fe200078e02ff */
[----:B------:R-:W-:Y:S01]  /*16c20*/  SHF.L.U32 R85, R235, 0x3, RZ ;  /* 0x00000003eb557819 */ /* 0x000fe200000006ff */
[----:B------:R-:W4:Y:S01]  /*16c30*/  LDL.LU R237, [R1+0xb0] ;  /* 0x0000b00001ed7983 */ /* 0x000f220000300800 */
[----:B------:R-:W-:Y:S02]  /*16c40*/  LOP3.LUT R0, R104, 0x70, RZ, 0xc0, !PT ;  /* 0x0000007068007812 */ /* 0x000fe400078ec0ff */
[----:B------:R-:W-:Y:S01]  /*16c50*/  LOP3.LUT R107, R127, 0x78, R85, 0xf8, !PT ;  /* 0x000000787f6b7812 */ /* 0x000fe200078ef855 */
[----:B------:R-:W-:Y:S01]  /*16c60*/  BAR.SYNC.DEFER_BLOCKING 0x0 ;  /* 0x0000000000007b1d */ /* 0x000fe20000010000 */
[----:B------:R-:W-:-:S02]  /*16c70*/  SGXT R108, R108, 0x1 ;  /* 0x000000016c6c781a */ /* 0x000fc40000000200 */
[----:B------:R-:W-:Y:S02]  /*16c80*/  SHF.R.U32.HI R106, RZ, 0x1, R235 ;  /* 0x00000001ff6a7819 */ /* 0x000fe400000116eb */
[----:B------:R-:W-:Y:S01]  /*16c90*/  LOP3.LUT R108, R107, 0x4008, R108, 0x78, !PT ;  /* 0x000040086b6c7812 */ /* 0x000fe200078e786c */
[----:B------:R-:W-:Y:S01]  /*16ca0*/  IMAD.MOV.U32 R209, RZ, RZ, c[0x0][0x1c8] ;  /* 0x00007200ffd17624 */ /* 0x000fe200078e00ff */
[----:B------:R-:W-:Y:S01]  /*16cb0*/  LOP3.LUT R109, R128, 0x180, RZ, 0xc0, !PT ;  /* 0x00000180806d7812 */ /* 0x000fe200078ec0ff */
[----:B------:R-:W4:Y:S01]  /*16cc0*/  LDL.LU R252, [R1+0xa4] ;  /* 0x0000a40001fc7983 */ /* 0x000f220000300800 */
[----:B------:R-:W-:Y:S02]  /*16cd0*/  LOP3.LUT R110, R106, 0xc, RZ, 0xc0, !PT ;  /* 0x0000000c6a6e7812 */ /* 0x000fe400078ec0ff */
[----:B------:R-:W-:Y:S01]  /*16ce0*/  LOP3.LUT R129, R235, 0xc, RZ, 0xc0, !PT ;  /* 0x0000000ceb817812 */ /* 0x000fe200078ec0ff */
[----:B------:R-:W4:Y:S01]  /*16cf0*/  LDL.LU R251, [R1+0x9c] ;  /* 0x00009c0001fb7983 */ /* 0x000f220000300800 */
[----:B------:R-:W-:Y:S01]  /*16d00*/  IADD3 R0, R110, R0, R109 ;  /* 0x000000006e007210 */ /* 0x000fe20007ffe06d */
[----:B------:R-:W-:Y:S01]  /*16d10*/  IMAD.HI R106, R105, 0x2, RZ ;  /* 0x00000002696a7827 */ /* 0x000fe200078e02ff */
[----:B0-----:R-:W-:Y:S01]  /*16d20*/  LOP3.LUT R111, R130, 0x3, RZ, 0xc0, !PT ;  /* 0x00000003826f7812 */ /* 0x001fe200078ec0ff */
[----:B------:R-:W4:Y:S03]  /*16d30*/  LDL.LU R250, [R1+0x98] ;  /* 0x0000980001fa7983 */ /* 0x000f260000300800 */
[----:B------:R-:W-:Y:S01]  /*16d40*/  IADD3.X R217, R106, c[0x0][0x17c], R217, P1, P2 ;  /* 0x00005f006ad97a10 */ /* 0x000fe20000fe44d9 */
[----:B------:R-:W4:Y:S01]  /*16d50*/  LDL.LU R249, [R1+0x94] ;  /* 0x0000940001f97983 */ /* 0x000f220000300800 */
[C---:B--2---:R-:W-:Y:S01]  /*16d60*/  FSETP.GEU.AND P6, PT, R175.reuse, 1.175494350822287508e-38, PT ;  /* 0x00800000af00780b */ /* 0x044fe20003fce000 */
[----:B------:R-:W-:Y:S01]  /*16d70*/  FMUL R104, R175, 8388608 ;  /* 0x4b000000af687820 */ /* 0x000fe20000400000 */
[----:B---3--:R-:W-:-:S02]  /*16d80*/  FSETP.GEU.AND P5, PT, R173, 1.175494350822287508e-38, PT ;  /* 0x00800000ad00780b */ /* 0x008fc40003fae000 */
[----:B----4-:R-:W-:Y:S02]  /*16d90*/  FSETP.GEU.AND P4, PT, R177, 1.175494350822287508e-38, PT ;  /* 0x00800000b100780b */ /* 0x010fe40003f8e000 */
[----:B------:R-:W-:Y:S01]  /*16da0*/  MOV R137, R124 ;  /* 0x0000007c00897202 */ /* 0x000fe20000000f00 */
[----:B------:R-:W-:Y:S01]  /*16db0*/  FMUL R112, R179, 8388608 ;  /* 0x4b000000b3707820 */ /* 0x000fe20000400000 */
[----:B------:R-:W-:Y:S01]  /*16dc0*/  FSEL R107, R104, R175, !P6 ;  /* 0x000000af686b7208 */ /* 0x000fe20007000000 */
[----:B------:R-:W-:Y:S01]  /*16dd0*/  FMUL R104, R173, 8388608 ;  /* 0x4b000000ad687820 */ /* 0x000fe20000400000 */
[----:B------:R-:W-:Y:S01]  /*16de0*/  FSETP.GEU.AND P2, PT, R179, 1.175494350822287508e-38, PT ;  /* 0x00800000b300780b */ /* 0x000fe20003f4e000 */
[----:B------:R-:W-:Y:S01]  /*16df0*/  IMAD.MOV.U32 R135, RZ, RZ, R125 ;  /* 0x000000ffff877224 */ /* 0x000fe200078e007d */
[----:B------:R-:W-:Y:S01]  /*16e00*/  FSETP.GEU.AND P1, PT, R180, 1.175494350822287508e-38, PT ;  /* 0x00800000b400780b */ /* 0x000fe20003f2e000 */
[----:B------:R-:W-:Y:S01]  /*16e10*/  FMUL R105, R178, 8388608 ;  /* 0x4b000000b2697820 */ /* 0x000fe20000400000 */
[----:B------:R-:W-:Y:S01]  /*16e20*/  FSEL R109, R104, R173, !P5 ;  /* 0x000000ad686d7208 */ /* 0x000fe20006800000 */
[----:B------:R-:W-:Y:S01]  /*16e30*/  FMUL R104, R177, 8388608 ;  /* 0x4b000000b1687820 */ /* 0x000fe20000400000 */
[----:B------:R-:W-:-:S02]  /*16e40*/  IADD3 R114, R107, -0x3f3504f3, RZ ;  /* 0xc0cafb0d6b727810 */ /* 0x000fc40007ffe0ff */
[----:B------:R-:W-:Y:S01]  /*16e50*/  FSETP.GEU.AND P3, PT, R178, 1.175494350822287508e-38, PT ;  /* 0x00800000b200780b */ /* 0x000fe20003f6e000 */
[----:B------:R-:W-:Y:S01]  /*16e60*/  IMAD.MOV.U32 R127, RZ, RZ, R126 ;  /* 0x000000ffff7f7224 */ /* 0x000fe200078e007e */
[----:B------:R-:W-:Y:S01]  /*16e70*/  FSEL R113, R104, R177, !P4 ;  /* 0x000000b168717208 */ /* 0x000fe20006000000 */
[----:B------:R-:W2:Y:S01]  /*16e80*/  LDL.LU R248, [R1+0x90] ;  /* 0x0000900001f87983 */ /* 0x000ea20000300800 */
[----:B------:R-:W-:Y:S02]  /*16e90*/  LOP3.LUT R114, R114, 0xff800000, RZ, 0xc0, !PT ;  /* 0xff80000072727812 */ /* 0x000fe400078ec0ff */
[----:B------:R-:W-:Y:S01]  /*16ea0*/  IADD3 R128, R113, -0x3f3504f3, RZ ;  /* 0xc0cafb0d71807810 */ /* 0x000fe20007ffe0ff */
[----:B------:R-:W-:Y:S01]  /*16eb0*/  IMAD.MOV.U32 R140, RZ, RZ, R137 ;  /* 0x000000ffff8c7224 */ /* 0x000fe200078e0089 */
[----:B------:R-:W0:Y:S01]  /*16ec0*/  I2F R152, R114 ;  /* 0x0000007200987306 */ /* 0x000e220000201400 */
[----:B------:R-:W-:Y:S02]  /*16ed0*/  LEA R104, R129, R111, 0x7 ;  /* 0x0000006f81687211 */ /* 0x000fe400078e38ff */
[----:B------:R-:W-:-:S02]  /*16ee0*/  FSEL R143, RZ, -23, P6 ;  /* 0xc1b80000ff8f7808 */ /* 0x000fc40003000000 */
[----:B------:R-:W-:Y:S01]  /*16ef0*/  FSEL R112, R112, R179, !P2 ;  /* 0x000000b370707208 */ /* 0x000fe20005000000 */
[----:B------:R-:W-:Y:S01]  /*16f00*/  FMUL R119, R186, 8388608 ;  /* 0x4b000000ba777820 */ /* 0x000fe20000400000 */
[----:B------:R-:W-:Y:S02]  /*16f10*/  LOP3.LUT R128, R128, 0xff800000, RZ, 0xc0, !PT ;  /* 0xff80000080807812 */ /* 0x000fe400078ec0ff */
[----:B------:R-:W-:Y:S01]  /*16f20*/  FSEL R193, RZ, -23, P2 ;  /* 0xc1b80000ffc17808 */ /* 0x000fe20001000000 */
[----:B------:R-:W-:Y:S01]  /*16f30*/  FMUL R118, R187, 8388608 ;  /* 0x4b000000bb767820 */ /* 0x000fe20000400000 */
[----:B------:R-:W3:Y:S01]  /*16f40*/  I2F R150, R128 ;  /* 0x0000008000967306 */ /* 0x000ee20000201400 */
[----:B------:R-:W-:Y:S01]  /*16f50*/  FMUL R111, R180, 8388608 ;  /* 0x4b000000b46f7820 */ /* 0x000fe20000400000 */
[----:B------:R-:W-:Y:S01]  /*16f60*/  FSETP.GEU.AND P2, PT, R186, 1.175494350822287508e-38, PT ;  /* 0x00800000ba00780b */ /* 0x000fe20003f4e000 */
[----:B------:R-:W-:Y:S01]  /*16f70*/  IMAD.MOV.U32 R189, RZ, RZ, R140 ;  /* 0x000000ffffbd7224 */ /* 0x000fe200078e008c */
[----:B------:R-:W-:Y:S01]  /*16f80*/  FSEL R191, RZ, -23, P4 ;  /* 0xc1b80000ffbf7808 */ /* 0x000fe20002000000 */
[----:B0-----:R-:W-:Y:S01]  /*16f90*/  FFMA.FTZ R152, R152, 1.1920928955078125e-07, R143 ;  /* 0x3400000098987823 */ /* 0x001fe2000001008f */
[----:B------:R-:W-:-:S02]  /*16fa0*/  FSEL R111, R111, R180, !P1 ;  /* 0x000000b46f6f7208 */ /* 0x000fc40004800000 */
[----:B------:R-:W-:Y:S01]  /*16fb0*/  FSEL R194, RZ, -23, P1 ;  /* 0xc1b80000ffc27808 */ /* 0x000fe20000800000 */
[----:B------:R-:W-:Y:S01]  /*16fc0*/  IMAD.MOV.U32 R139, RZ, RZ, R135 ;  /* 0x000000ffff8b7224 */ /* 0x000fe200078e0087 */
[----:B------:R-:W-:Y:S01]  /*16fd0*/  FSEL R119, R119, R186, !P2 ;  /* 0x000000ba77777208 */ /* 0x000fe20005000000 */
[----:B------:R-:W-:Y:S01]  /*16fe0*/  FMUL R116, R185, 8388608 ;  /* 0x4b000000b9747820 */ /* 0x000fe20000400000 */
[----:B------:R-:W-:Y:S02]  /*16ff0*/  FSETP.GEU.AND P1, PT, R187, 1.175494350822287508e-38, PT ;  /* 0x00800000bb00780b */ /* 0x000fe40003f2e000 */
[----:B------:R-:W-:Y:S02]  /*17000*/  FSEL R110, R105, R178, !P3 ;  /* 0x000000b2696e7208 */ /* 0x000fe40005800000 */
[----:B------:R-:W-:Y:S01]  /*17010*/  FSEL R192, RZ, -23, P3 ;  /* 0xc1b80000ffc07808 */ /* 0x000fe20001800000 */
[----:B------:R-:W-:Y:S01]  /*17020*/  IMAD.MOV.U32 R136, RZ, RZ, R127 ;  /* 0x000000ffff887224 */ /* 0x000fe200078e007f */
[----:B------:R-:W-:Y:S01]  /*17030*/  FSEL R143, RZ, -23, P2 ;  /* 0xc1b80000ff8f7808 */ /* 0x000fe20001000000 */
[----:B------:R-:W-:Y:S01]  /*17040*/  FMUL R124, R183, 8388608 ;  /* 0x4b000000b77c7820 */ /* 0x000fe20000400000 */
[----:B------:R-:W-:Y:S01]  /*17050*/  FSETP.GT.AND P2, PT, |R189|, 8.50705917302346158658e+37, PT ;  /* 0x7e800000bd00780b */ /* 0x000fe20003f44200 */
[----:B---3--:R-:W-:Y:S01]  /*17060*/  FFMA.FTZ R150, R150, 1.1920928955078125e-07, R191 ;  /* 0x3400000096967823 */ /* 0x008fe200000100bf */
[----:B------:R-:W-:Y:S01]  /*17070*/  FSETP.GEU.AND P3, PT, R185, 1.175494350822287508e-38, PT ;  /* 0x00800000b900780b */ /* 0x000fe20003f6e000 */
[----:B------:R-:W-:Y:S01]  /*17080*/  IMAD R129, R104, 0x10, R129 ;  /* 0x0000001068817824 */ /* 0x000fe200078e0281 */
[----:B------:R-:W-:Y:S01]  /*17090*/  FSEL R118, R118, R187, !P1 ;  /* 0x000000bb76767208 */ /* 0x000fe20004800000 */
[----:B------:R-:W-:Y:S01]  /*170a0*/  FMUL R104, R181, 8388608 ;  /* 0x4b000000b5687820 */ /* 0x000fe20000400000 */
[----:B------:R-:W-:Y:S01]  /*170b0*/  FSEL R191, RZ, -23, P1 ;  /* 0xc1b80000ffbf7808 */ /* 0x000fe20000800000 */
[----:B------:R-:W-:Y:S01]  /*170c0*/  FMUL R115, R184, 8388608 ;  /* 0x4b000000b8737820 */ /* 0x000fe20000400000 */
[----:B------:R-:W-:Y:S01]  /*170d0*/  FSETP.GEU.AND P1, PT, |R189|, 1.175494350822287508e-38, PT ;  /* 0x00800000bd00780b */ /* 0x000fe20003f2e200 */
[----:B------:R-:W3:Y:S01]  /*170e0*/  LDL.LU R247, [R1+0x8c] ;  /* 0x00008c0001f77983 */ /* 0x000ee20000300800 */
[----:B------:R-:W-:-:S02]  /*170f0*/  FSETP.GEU.AND P6, PT, R181, 1.175494350822287508e-38, PT ;  /* 0x00800000b500780b */ /* 0x000fc40003fce000 */
[----:B------:R-:W-:Y:S02]  /*17100*/  FSEL R130, RZ, -23, P5 ;  /* 0xc1b80000ff827808 */ /* 0x000fe40002800000 */
[----:B------:R-:W-:Y:S01]  /*17110*/  MOV R176, R139 ;  /* 0x0000008b00b07202 */ /* 0x000fe20000000f00 */
[----:B------:R-:W-:Y:S01]  /*17120*/  FMUL R202, R189, 8388608 ;  /* 0x4b000000bdca7820 */ /* 0x000fe20000400000 */
[----:B------:R-:W-:Y:S01]  /*17130*/  FSETP.GEU.AND P5, PT, R183, 1.175494350822287508e-38, PT ;  /* 0x00800000b700780b */ /* 0x000fe20003fae000 */
[----:B------:R-:W-:Y:S01]  /*17140*/  IMAD.MOV.U32 R141, RZ, RZ, R136 ;  /* 0x000000ffff8d7224 */ /* 0x000fe200078e0088 */
[----:B------:R-:W-:Y:S02]  /*17150*/  FSEL R116, R116, R185, !P3 ;  /* 0x000000b974747208 */ /* 0x000fe40005800000 */
[----:B------:R-:W-:Y:S01]  /*17160*/  FSEL R199, RZ, -23, P3 ;  /* 0xc1b80000ffc77808 */ /* 0x000fe20001800000 */
[----:B------:R-:W-:Y:S01]  /*17170*/  FMUL R105, R182, 8388608 ;  /* 0x4b000000b6697820 */ /* 0x000fe20000400000 */
[----:B------:R-:W-:Y:S01]  /*17180*/  FSETP.GEU.AND P3, PT, R189, 1.175494350822287508e-38, PT ;  /* 0x00800000bd00780b */ /* 0x000fe20003f6e000 */
[----:B------:R-:W-:Y:S01]  /*17190*/  FMUL R197, R176, 8388608 ;  /* 0x4b000000b0c57820 */ /* 0x000fe20000400000 */
[----:B------:R-:W-:Y:S01]  /*171a0*/  FSEL R117, R104, R181, !P6 ;  /* 0x000000b568757208 */ /* 0x000fe20007000000 */
[----:B------:R-:W-:Y:S01]  /*171b0*/  @P2 FMUL R155, R155, 0.25 ;  /* 0x3e8000009b9b2820 */ /* 0x000fe20000400000 */
[----:B------:R-:W-:Y:S01]  /*171c0*/  FSEL R195, RZ, -23, P6 ;  /* 0xc1b80000ffc37808 */ /* 0x000fe20003000000 */
[----:B------:R-:W-:Y:S01]  /*171d0*/  @P2 FMUL R153, R153, 0.25 ;  /* 0x3e80000099992820 */ /* 0x000fe20000400000 */
[----:B------:R-:W-:Y:S01]  /*171e0*/  FSEL R124, R124, R183, !P5 ;  /* 0x000000b77c7c7208 */ /* 0x000fe20006800000 */
[----:B------:R-:W-:Y:S01]  /*171f0*/  @P2 FMUL R158, R158, 0.25 ;  /* 0x3e8000009e9e2820 */ /* 0x000fe20000400000 */
[----:B------:R-:W-:Y:S01]  /*17200*/  FSETP.GEU.AND P6, PT, R182, 1.175494350822287508e-38, PT ;  /* 0x00800000b600780b */ /* 0x000fe20003fce000 */
[----:B------:R-:W-:Y:S01]  /*17210*/  @P2 FMUL R162, R162, 0.25 ;  /* 0x3e800000a2a22820 */ /* 0x000fe20000400000 */
[----:B------:R-:W-:Y:S01]  /*17220*/  FSEL R196, RZ, -23, P5 ;  /* 0xc1b80000ffc47808 */ /* 0x000fe20002800000 */
[----:B------:R-:W-:Y:S01]  /*17230*/  IMAD.MOV.U32 R188, RZ, RZ, R141 ;  /* 0x000000ffffbc7224 */ /* 0x000fe200078e008d */
[----:B------:R-:W-:Y:S01]  /*17240*/  FSETP.GEU.AND P5, PT, R176, 1.175494350822287508e-38, PT ;  /* 0x00800000b000780b */ /* 0x000fe20003fae000 */
[----:B------:R-:W-:Y:S01]  /*17250*/  @P2 FMUL R154, R154, 0.25 ;  /* 0x3e8000009a9a2820 */ /* 0x000fe20000400000 */
[----:B------:R-:W-:Y:S01]  /*17260*/  FSETP.GEU.AND P4, PT, R184, 1.175494350822287508e-38, PT ;  /* 0x00800000b800780b */ /* 0x000fe20003f8e000 */
[----:B------:R-:W-:Y:S01]  /*17270*/  @P2 FMUL R157, R157, 0.25 ;  /* 0x3e8000009d9d2820 */ /* 0x000fe20000400000 */
[----:B------:R-:W-:Y:S01]  /*17280*/  FSEL R215, R202, R189, !P3 ;  /* 0x000000bdcad77208 */ /* 0x000fe20005800000 */
[----:B------:R-:W-:Y:S01]  /*17290*/  @P2 FMUL R189, R189, 0.25 ;  /* 0x3e800000bdbd2820 */ /* 0x000fe20000400000 */
[----:B------:R-:W-:Y:S01]  /*172a0*/  FSEL R106, R105, R182, !P6 ;  /* 0x000000b6696a7208 */ /* 0x000fe20007000000 */
[----:B------:R-:W-:-:S02]  /*172b0*/  @P2 FMUL R159, R159, 0.25 ;  /* 0x3e8000009f9f2820 */ /* 0x000fc40000400000 */
[----:B------:R-:W-:Y:S01]  /*172c0*/  @P2 FMUL R160, R160, 0.25 ;  /* 0x3e800000a0a02820 */ /* 0x000fe20000400000 */
[----:B------:R-:W-:Y:S01]  /*172d0*/  FSEL R105, R197, R176, !P5 ;  /* 0x000000b0c5697208 */ /* 0x000fe20006800000 */
[C---:B------:R-:W-:Y:S01]  /*172e0*/  FMUL R201, R188.reuse, 8388608 ;  /* 0x4b000000bcc97820 */ /* 0x040fe20000400000 */
[----:B------:R-:W-:Y:S01]  /*172f0*/  FSEL R115, R115, R184, !P4 ;  /* 0x000000b873737208 */ /* 0x000fe20006000000 */
[----:B------:R-:W-:Y:S01]  /*17300*/  @!P1 FMUL R189, R189, 16777216 ;  /* 0x4b800000bdbd9820 */ /* 0x000fe20000400000 */
[----:B------:R-:W-:Y:S01]  /*17310*/  FSEL R197, RZ, -23, P4 ;  /* 0xc1b80000ffc57808 */ /* 0x000fe20002000000 */
[----:B------:R-:W-:Y:S01]  /*17320*/  @!P1 FMUL R155, R155, 16777216 ;  /* 0x4b8000009b9b9820 */ /* 0x000fe20000400000 */
[----:B------:R-:W-:Y:S01]  /*17330*/  FSETP.GEU.AND P4, PT, R188, 1.175494350822287508e-38, PT ;  /* 0x00800000bc00780b */ /* 0x000fe20003f8e000 */
[----:B------:R-:W-:Y:S01]  /*17340*/  @!P1 FMUL R153, R153, 16777216 ;  /* 0x4b80000099999820 */ /* 0x000fe20000400000 */
[----:B------:R-:W-:Y:S01]  /*17350*/  FSEL R219, RZ, -23, P3 ;  /* 0xc1b80000ffdb7808 */ /* 0x000fe20001800000 */
[----:B------:R-:W-:Y:S01]  /*17360*/  @!P1 FMUL R158, R158, 16777216 ;  /* 0x4b8000009e9e9820 */ /* 0x000fe20000400000 */
[----:B------:R-:W-:Y:S01]  /*17370*/  FSETP.GT.AND P3, PT, |R188|, 8.50705917302346158658e+37, PT ;  /* 0x7e800000bc00780b */ /* 0x000fe20003f64200 */
[----:B------:R-:W-:Y:S01]  /*17380*/  @!P1 FMUL R162, R162, 16777216 ;  /* 0x4b800000a2a29820 */ /* 0x000fe20000400000 */
[----:B------:R-:W-:Y:S01]  /*17390*/  IADD3 R126, R109, -0x3f3504f3, RZ ;  /* 0xc0cafb0d6d7e7810 */ /* 0x000fe20007ffe0ff */
[----:B------:R-:W-:Y:S01]  /*173a0*/  @!P1 FMUL R154, R154, 16777216 ;  /* 0x4b8000009a9a9820 */ /* 0x000fe20000400000 */
[----:B------:R-:W-:Y:S01]  /*173b0*/  IADD3 R127, R112, -0x3f3504f3, RZ ;  /* 0xc0cafb0d707f7810 */ /* 0x000fe20007ffe0ff */
[----:B------:R-:W-:Y:S01]  /*173c0*/  @!P1 FMUL R157, R157, 16777216 ;  /* 0x4b8000009d9d9820 */ /* 0x000fe20000400000 */
[----:B------:R-:W-:Y:S01]  /*173d0*/  IADD3 R132, R111, -0x3f3504f3, RZ ;  /* 0xc0cafb0d6f847810 */ /* 0x000fe20007ffe0ff */
[----:B------:R-:W-:Y:S01]  /*173e0*/  @!P1 FMUL R159, R159, 16777216 ;  /* 0x4b8000009f9f9820 */ /* 0x000fe20000400000 */
[----:B------:R-:W-:Y:S01]  /*173f0*/  IADD3 R125, R110, -0x3f3504f3, RZ ;  /* 0xc0cafb0d6e7d7810 */ /* 0x000fe20007ffe0ff */
[----:B------:R-:W-:Y:S01]  /*17400*/  @!P1 FMUL R160, R160, 16777216 ;  /* 0x4b800000a0a09820 */ /* 0x000fe20000400000 */
[----:B------:R-:W-:-:S02]  /*17410*/  FSETP.GT.AND P1, PT, |R176|, 8.50705917302346158658e+37, PT ;  /* 0x7e800000b000780b */ /* 0x000fc40003f24200 */
[----:B------:R-:W-:Y:S01]  /*17420*/  IADD3 R114, R107, -R114, RZ ;  /* 0x800000726b727210 */ /* 0x000fe20007ffe0ff */
[----:B------:R-:W-:Y:S01]  /*17430*/  IMAD.IADD R128, R113, 0x1, -R128 ;  /* 0x0000000171807824 */ /* 0x000fe200078e0a80 */
[----:B------:R-:W-:Y:S01]  /*17440*/  FSEL R104, R201, R188, !P4 ;  /* 0x000000bcc9687208 */ /* 0x000fe20006000000 */
[----:B------:R-:W4:Y:S01]  /*17450*/  LDL.LU R246, [R1+0x88] ;  /* 0x0000880001f67983 */ /* 0x000f220000300800 */
[----:B------:R-:W-:Y:S02]  /*17460*/  FSEL R220, RZ, -23, P4 ;  /* 0xc1b80000ffdc7808 */ /* 0x000fe40002000000 */
[----:B------:R-:W-:Y:S02]  /*17470*/  FSETP.GEU.AND P4, PT, |R188|, 1.175494350822287508e-38, PT ;  /* 0x00800000bc00780b */ /* 0x000fe40003f8e200 */
[----:B------:R-:W-:Y:S02]  /*17480*/  FSETP.GT.AND P2, PT, |R182|, 8.50705917302346158658e+37, PT ;  /* 0x7e800000b600780b */ /* 0x000fe40003f44200 */
[----:B------:R-:W-:Y:S01]  /*17490*/  FSEL R221, RZ, -23, P5 ;  /* 0xc1b80000ffdd7808 */ /* 0x000fe20002800000 */
[----:B------:R-:W-:Y:S01]  /*174a0*/  @P3 FMUL R188, R188, 0.25 ;  /* 0x3e800000bcbc3820 */ /* 0x000fe20000400000 */
[----:B------:R-:W-:Y:S01]  /*174b0*/  FSETP.GEU.AND P5, PT, |R176|, 1.175494350822287508e-38, PT ;  /* 0x00800000b000780b */ /* 0x000fe20003fae200 */
[----:B------:R-:W-:-:S02]  /*174c0*/  @P3 FMUL R165, R165, 0.25 ;  /* 0x3e800000a5a53820 */ /* 0x000fc40000400000 */
[----:B------:R-:W-:Y:S02]  /*174d0*/  @P3 FMUL R167, R167, 0.25 ;  /* 0x3e800000a7a73820 */ /* 0x000fe40000400000 */
[----:B------:R-:W-:Y:S02]  /*174e0*/  @P3 FMUL R168, R168, 0.25 ;  /* 0x3e800000a8a83820 */ /* 0x000fe40000400000 */
[----:B------:R-:W-:Y:S02]  /*174f0*/  @P3 FMUL R170, R170, 0.25 ;  /* 0x3e800000aaaa3820 */ /* 0x000fe40000400000 */
[----:B------:R-:W-:Y:S02]  /*17500*/  @P3 FMUL R164, R164, 0.25 ;  /* 0x3e800000a4a43820 */ /* 0x000fe40000400000 */
[----:B------:R-:W-:Y:S02]  /*17510*/  @P3 FMUL R166, R166, 0.25 ;  /* 0x3e800000a6a63820 */ /* 0x000fe40000400000 */
[----:B------:R-:W-:-:S02]  /*17520*/  @P3 FMUL R169, R169, 0.25 ;  /* 0x3e800000a9a93820 */ /* 0x000fc40000400000 */
[----:B------:R-:W-:Y:S01]  /*17530*/  @P3 FMUL R171, R171, 0.25 ;  /* 0x3e800000abab3820 */ /* 0x000fe20000400000 */
[----:B------:R-:W-:Y:S01]  /*17540*/  FSETP.GEU.AND P3, PT, |R182|, 1.175494350822287508e-38, PT ;  /* 0x00800000b600780b */ /* 0x000fe20003f6e200 */
[----:B------:R-:W-:Y:S02]  /*17550*/  @P1 FMUL R176, R176, 0.25 ;  /* 0x3e800000b0b01820 */ /* 0x000fe40000400000 */
[----:B------:R-:W-:Y:S02]  /*17560*/  @P1 FMUL R156, R156, 0.25 ;  /* 0x3e8000009c9c1820 */ /* 0x000fe40000400000 */
[----:B------:R-:W-:Y:S02]  /*17570*/  @P1 FMUL R163, R163, 0.25 ;  /* 0x3e800000a3a31820 */ /* 0x000fe40000400000 */
[----:B------:R-:W-:Y:S02]  /*17580*/  @P1 FMUL R161, R161, 0.25 ;  /* 0x3e800000a1a11820 */ /* 0x000fe40000400000 */
[----:B------:R-:W-:-:S02]  /*17590*/  @P1 FMUL R174, R174, 0.25 ;  /* 0x3e800000aeae1820 */ /* 0x000fc40000400000 */
[----:B------:R-:W-:Y:S02]  /*175a0*/  @P1 FMUL R133, R133, 0.25 ;  /* 0x3e80000085851820 */ /* 0x000fe40000400000 */
[----:B------:R-:W-:Y:S02]  /*175b0*/  @P1 FMUL R123, R123, 0.25 ;  /* 0x3e8000007b7b1820 */ /* 0x000fe40000400000 */
[----:B------:R-:W-:Y:S02]  /*175c0*/  @P1 FMUL R6, R6, 0.25 ;  /* 0x3e80000006061820 */ /* 0x000fe40000400000 */
[----:B------:R-:W-:Y:S01]  /*175d0*/  @P1 FMUL R5, R5, 0.25 ;  /* 0x3e80000005051820 */ /* 0x000fe20000400000 */
[----:B------:R-:W-:Y:S01]  /*175e0*/  FSETP.GT.AND P1, PT, |R187|, 8.50705917302346158658e+37, PT ;  /* 0x7e800000bb00780b */ /* 0x000fe20003f24200 */
[----:B------:R-:W-:Y:S01]  /*175f0*/  @!P4 FMUL R188, R188, 16777216 ;  /* 0x4b800000bcbcc820 */ /* 0x000fe20000400000 */
[----:B------:R-:W-:Y:S01]  /*17600*/  LOP3.LUT R126, R126, 0xff800000, RZ, 0xc0, !PT ;  /* 0xff8000007e7e7812 */ /* 0x000fe200078ec0ff */
[----:B------:R-:W-:Y:S01]  /*17610*/  @!P4 FMUL R165, R165, 16777216 ;  /* 0x4b800000a5a5c820 */ /* 0x000fe20000400000 */
[----:B------:R-:W-:Y:S01]  /*17620*/  LOP3.LUT R127, R127, 0xff800000, RZ, 0xc0, !PT ;  /* 0xff8000007f7f7812 */ /* 0x000fe200078ec0ff */
[----:B------:R-:W-:Y:S01]  /*17630*/  @!P4 FMUL R167, R167, 16777216 ;  /* 0x4b800000a7a7c820 */ /* 0x000fe20000400000 */
[----:B------:R-:W-:Y:S01]  /*17640*/  LOP3.LUT R132, R132, 0xff800000, RZ, 0xc0, !PT ;  /* 0xff80000084847812 */ /* 0x000fe200078ec0ff */
[----:B------:R-:W-:Y:S01]  /*17650*/  @!P4 FMUL R168, R168, 16777216 ;  /* 0x4b800000a8a8c820 */ /* 0x000fe20000400000 */
[----:B------:R-:W-:Y:S01]  /*17660*/  LOP3.LUT R125, R125, 0xff800000, RZ, 0xc0, !PT ;  /* 0xff8000007d7d7812 */ /* 0x000fe200078ec0ff */
[----:B------:R-:W-:Y:S01]  /*17670*/  @!P4 FMUL R170, R170, 16777216 ;  /* 0x4b800000aaaac820 */ /* 0x000fe20000400000 */
[----:B------:R-:W-:Y:S01]  /*17680*/  IADD3 R135, R124, -0x3f3504f3, RZ ;  /* 0xc0cafb0d7c877810 */ /* 0x000fe20007ffe0ff */
[----:B------:R-:W-:Y:S01]  /*17690*/  @!P4 FMUL R164, R164, 16777216 ;  /* 0x4b800000a4a4c820 */ /* 0x000fe20000400000 */
[----:B------:R-:W-:Y:S01]  /*176a0*/  IADD3 R137, R116, -0x3f3504f3, RZ ;  /* 0xc0cafb0d74897810 */ /* 0x000fe20007ffe0ff */
[----:B------:R-:W-:-:S02]  /*176b0*/  @!P4 FMUL R166, R166, 16777216 ;  /* 0x4b800000a6a6c820 */ /* 0x000fc40000400000 */
[----:B------:R-:W-:Y:S01]  /*176c0*/  FADD R114, R114, -1 ;  /* 0xbf80000072727421 */ /* 0x000fe20000000000 */
[----:B------:R-:W-:Y:S01]  /*176d0*/  IADD3 R136, R115, -0x3f3504f3, RZ ;  /* 0xc0cafb0d73887810 */ /* 0x000fe20007ffe0ff */
[----:B------:R-:W-:Y:S02]  /*176e0*/  @!P4 FMUL R169, R169, 16777216 ;  /* 0x4b800000a9a9c820 */ /* 0x000fe40000400000 */
[----:B------:R-:W-:Y:S01]  /*176f0*/  FADD R128, R128, -1 ;  /* 0xbf80000080807421 */ /* 0x000fe20000000000 */
[----:B------:R-:W-:Y:S01]  /*17700*/  IADD3 R134, R117, -0x3f3504f3, RZ ;  /* 0xc0cafb0d75867810 */ /* 0x000fe20007ffe0ff */
[----:B------:R-:W-:Y:S01]  /*17710*/  @!P4 FMUL R171, R171, 16777216 ;  /* 0x4b800000ababc820 */ /* 0x000fe20000400000 */
[----:B------:R-:W-:Y:S01]  /*17720*/  FSETP.GEU.AND P4, PT, |R187|, 1.175494350822287508e-38, PT ;  /* 0x00800000bb00780b */ /* 0x000fe20003f8e200 */
[----:B------:R-:W-:Y:S01]  /*17730*/  @P2 FMUL R182, R182, 0.25 ;  /* 0x3e800000b6b62820 */ /* 0x000fe20000400000 */
[----:B------:R-:W-:Y:S01]  /*17740*/  IADD3 R138, R119, -0x3f3504f3, RZ ;  /* 0xc0cafb0d778a7810 */ /* 0x000fe20007ffe0ff */
[----:B------:R-:W-:Y:S01]  /*17750*/  @P2 FMUL R172, R172, 0.25 ;  /* 0x3e800000acac2820 */ /* 0x000fe20000400000 */
[----:B------:R-:W-:Y:S01]  /*17760*/  IADD3 R139, R118, -0x3f3504f3, RZ ;  /* 0xc0cafb0d768b7810 */ /* 0x000fe20007ffe0ff */
[----:B------:R-:W-:Y:S01]  /*17770*/  @P2 FMUL R131, R131, 0.25 ;  /* 0x3e80000083832820 */ /* 0x000fe20000400000 */
[----:B------:R-:W-:Y:S01]  /*17780*/  IADD3 R141, R106, -0x3f3504f3, RZ ;  /* 0xc0cafb0d6a8d7810 */ /* 0x000fe20007ffe0ff */
[----:B------:R-:W-:Y:S01]  /*17790*/  @P2 FMUL R122, R122, 0.25 ;  /* 0x3e8000007a7a2820 */ /* 0x000fe20000400000 */
[----:B------:R-:W-:Y:S01]  /*177a0*/  LOP3.LUT R204, R85, 0x780, RZ, 0xc0, !PT ;  /* 0x0000078055cc7812 */ /* 0x000fe200078ec0ff */
[----:B------:R-:W-:Y:S01]  /*177b0*/  @P2 FMUL R121, R121, 0.25 ;  /* 0x3e80000079792820 */ /* 0x000fe20000400000 */
[----:B------:R-:W-:Y:S01]  /*177c0*/  IADD3 R140, R105, -0x3f3504f3, RZ ;  /* 0xc0cafb0d698c7810 */ /* 0x000fe20007ffe0ff */
[----:B------:R-:W-:Y:S01]  /*177d0*/  @P2 FMUL R120, R120, 0.25 ;  /* 0x3e80000078782820 */ /* 0x000fe20000400000 */
[----:B------:R-:W-:Y:S01]  /*177e0*/  IADD3 R200, R104, -0x3f3504f3, RZ ;  /* 0xc0cafb0d68c87810 */ /* 0x000fe20007ffe0ff */
[----:B------:R-:W-:Y:S01]  /*177f0*/  @P2 FMUL R7, R7, 0.25 ;  /* 0x3e80000007072820 */ /* 0x000fe20000400000 */
[----:B------:R-:W0:Y:S01]  /*17800*/  MUFU.RCP R189, R189 ;  /* 0x000000bd00bd7308 */ /* 0x000e220000001000 */
[----:B------:R-:W-:Y:S01]  /*17810*/  @P2 FMUL R4, R4, 0.25 ;  /* 0x3e80000004042820 */ /* 0x000fe20000400000 */
[----:B-1----:R-:W-:Y:S01]  /*17820*/  SHF.R.U32.HI R203, RZ, 0x7, R203 ;  /* 0x00000007ffcb7819 */ /* 0x002fe200000116cb */
[----:B------:R-:W-:Y:S01]  /*17830*/  @P2 FMUL R3, R3, 0.25 ;  /* 0x3e80000003032820 */ /* 0x000fe20000400000 */
[----:B------:R-:W-:Y:S01]  /*17840*/  FSETP.GT.AND P2, PT, |R186|, 8.50705917302346158658e+37, PT ;  /* 0x7e800000ba00780b */ /* 0x000fe20003f44200 */
[----:B------:R-:W-:Y:S01]  /*17850*/  @!P3 FMUL R182, R182, 16777216 ;  /* 0x4b800000b6b6b820 */ /* 0x000fe20000400000 */
[----:B------:R-:W2:Y:S01]  /*17860*/  LDL.LU R245, [R1+0x84] ;  /* 0x0000840001f57983 */ /* 0x000ea20000300800 */
[----:B------:R-:W-:-:S02]  /*17870*/  @!P3 FMUL R172, R172, 16777216 ;  /* 0x4b800000acacb820 */ /* 0x000fc40000400000 */
[----:B------:R-:W-:Y:S02]  /*17880*/  @!P3 FMUL R131, R131, 16777216 ;  /* 0x4b8000008383b820 */ /* 0x000fe40000400000 */
[----:B------:R-:W-:Y:S02]  /*17890*/  @!P3 FMUL R122, R122, 16777216 ;  /* 0x4b8000007a7ab820 */ /* 0x000fe40000400000 */
[----:B------:R-:W-:Y:S02]  /*178a0*/  @!P3 FMUL R121, R121, 16777216 ;  /* 0x4b8000007979b820 */ /* 0x000fe40000400000 */
[----:B------:R-:W-:Y:S02]  /*178b0*/  @!P3 FMUL R120, R120, 16777216 ;  /* 0x4b8000007878b820 */ /* 0x000fe40000400000 */
[----:B------:R-:W-:Y:S02]  /*178c0*/  @!P3 FMUL R7, R7, 16777216 ;  /* 0x4b8000000707b820 */ /* 0x000fe40000400000 */
[----:B------:R-:W-:-:S02]  /*178d0*/  @!P3 FMUL R4, R4, 16777216 ;  /* 0x4b8000000404b820 */ /* 0x000fc40000400000 */
[----:B------:R-:W-:Y:S01]  /*178e0*/  @!P3 FMUL R3, R3, 16777216 ;  /* 0x4b8000000303b820 */ /* 0x000fe20000400000 */
        /* <DEDUP_REMOVED lines=11> */
[----:B------:R-:W-:Y:S02]  /*179a0*/  @!P4 FMUL R187, R187, 16777216 ;  /* 0x4b800000bbbbc820 */ /* 0x000fe40000400000 */
[----:B------:R-:W-:-:S02]  /*179b0*/  @P2 FMUL R101, R101, 0.25 ;  /* 0x3e80000065652820 */ /* 0x000fc40000400000 */
[----:B------:R-:W-:Y:S02]  /*179c0*/  @P2 FMUL R100, R100, 0.25 ;  /* 0x3e80000064642820 */ /* 0x000fe40000400000 */
[----:B------:R-:W-:Y:S02]  /*179d0*/  @P2 FMUL R97, R97, 0.25 ;  /* 0x3e80000061612820 */ /* 0x000fe40000400000 */
[----:B------:R-:W-:Y:S02]  /*179e0*/  @P2 FMUL R96, R96, 0.25 ;  /* 0x3e80000060602820 */ /* 0x000fe40000400000 */
[----:B------:R-:W-:Y:S02]  /*179f0*/  @P2 FMUL R93, R93, 0.25 ;  /* 0x3e8000005d5d2820 */ /* 0x000fe40000400000 */
[----:B------:R-:W-:Y:S02]  /*17a00*/  @P2 FMUL R92, R92, 0.25 ;  /* 0x3e8000005c5c2820 */ /* 0x000fe40000400000 */
[----:B------:R-:W-:-:S02]  /*17a10*/  @P2 FMUL R89, R89, 0.25 ;  /* 0x3e80000059592820 */ /* 0x000fc40000400000 */
[----:B------:R-:W-:Y:S02]  /*17a20*/  @P2 FMUL R88, R88, 0.25 ;  /* 0x3e80000058582820 */ /* 0x000fe40000400000 */
[----:B------:R-:W-:Y:S01]  /*17a30*/  @!P5 FMUL R176, R176, 16777216 ;  /* 0x4b800000b0b0d820 */ /* 0x000fe20000400000 */
[----:B------:R-:W1:Y:S01]  /*17a40*/  MUFU.RCP R182, R182 ;  /* 0x000000b600b67308 */ /* 0x000e620000001000 */
[----:B------:R-:W-:Y:S02]  /*17a50*/  @!P4 FMUL R103, R103, 16777216 ;  /* 0x4b8000006767c820 */ /* 0x000fe40000400000 */
[----:B------:R-:W-:Y:S02]  /*17a60*/  @!P5 FMUL R156, R156, 16777216 ;  /* 0x4b8000009c9cd820 */ /* 0x000fe40000400000 */
[----:B------:R-:W-:Y:S02]  /*17a70*/  @!P5 FMUL R163, R163, 16777216 ;  /* 0x4b800000a3a3d820 */ /* 0x000fe40000400000 */
[----:B------:R-:W-:-:S02]  /*17a80*/  @!P5 FMUL R161, R161, 16777216 ;  /* 0x4b800000a1a1d820 */ /* 0x000fc40000400000 */
[----:B------:R-:W-:Y:S02]  /*17a90*/  @!P5 FMUL R174, R174, 16777216 ;  /* 0x4b800000aeaed820 */ /* 0x000fe40000400000 */
[----:B------:R-:W-:Y:S02]  /*17aa0*/  @!P5 FMUL R133, R133, 16777216 ;  /* 0x4b8000008585d820 */ /* 0x000fe40000400000 */
[----:B------:R-:W-:Y:S02]  /*17ab0*/  @!P5 FMUL R123, R123, 16777216 ;  /* 0x4b8000007b7bd820 */ /* 0x000fe40000400000 */
[----:B------:R-:W-:Y:S02]  /*17ac0*/  @!P5 FMUL R6, R6, 16777216 ;  /* 0x4b8000000606d820 */ /* 0x000fe40000400000 */
[----:B------:R-:W-:Y:S01]  /*17ad0*/  @!P5 FMUL R5, R5, 16777216 ;  /* 0x4b8000000505d820 */ /* 0x000fe20000400000 */
[----:B------:R-:W0:Y:S01]  /*17ae0*/  MUFU.RCP R188, R188 ;  /* 0x000000bc00bc7308 */ /* 0x000e220000001000 */
[----:B------:R-:W-:-:S07]  /*17af0*/  @!P4 FMUL R102, R102, 16777216 ;  /* 0x4b8000006666c820 */ /* 0x000fce0000400000 */
[----:B------:R0:W-:Y:S01]  /*17b00*/  I2F R151, R126 ;  /* 0x0000007e00977306 */ /* 0x0001e20000201400 */
[----:B------:R-:W-:-:S07]  /*17b10*/  @!P4 FMUL R99, R99, 16777216 ;  /* 0x4b8000006363c820 */ /* 0x000fce0000400000 */
[----:B------:R0:W-:Y:S01]  /*17b20*/  I2F R148, R127 ;  /* 0x0000007f00947306 */ /* 0x0001e20000201400 */
[----:B------:R-:W-:-:S07]  /*17b30*/  @!P4 FMUL R98, R98, 16777216 ;  /* 0x4b8000006262c820 */ /* 0x000fce0000400000 */
[----:B------:R0:W-:Y:S01]  /*17b40*/  I2F R147, R132 ;  /* 0x0000008400937306 */ /* 0x0001e20000201400 */
[----:B------:R-:W-:-:S07]  /*17b50*/  @!P4 FMUL R95, R95, 16777216 ;  /* 0x4b8000005f5fc820 */ /* 0x000fce0000400000 */
[----:B------:R0:W0:Y:S01]  /*17b60*/  I2F R149, R125 ;  /* 0x0000007d00957306 */ /* 0x0000220000201400 */
[----:B------:R-:W-:Y:S01]  /*17b70*/  @!P4 FMUL R94, R94, 16777216 ;  /* 0x4b8000005e5ec820 */ /* 0x000fe20000400000 */
[----:B------:R-:W-:Y:S01]  /*17b80*/  LOP3.LUT R135, R135, 0xff800000, RZ, 0xc0, !PT ;  /* 0xff80000087877812 */ /* 0x000fe200078ec0ff */
[----:B------:R-:W-:Y:S01]  /*17b90*/  @!P4 FMUL R91, R91, 16777216 ;  /* 0x4b8000005b5bc820 */ /* 0x000fe20000400000 */
[----:B------:R-:W-:Y:S01]  /*17ba0*/  LOP3.LUT R137, R137, 0xff800000, RZ, 0xc0, !PT ;  /* 0xff80000089897812 */ /* 0x000fe200078ec0ff */
[----:B------:R-:W-:Y:S01]  /*17bb0*/  @!P4 FMUL R90, R90, 16777216 ;  /* 0x4b8000005a5ac820 */ /* 0x000fe20000400000 */
[----:B------:R-:W-:Y:S01]  /*17bc0*/  FSETP.GEU.AND P4, PT, |R185|, 1.175494350822287508e-38, PT ;  /* 0x00800000b900780b */ /* 0x000fe20003f8e200 */
        /* <DEDUP_REMOVED lines=14> */
[----:B------:R-:W-:-:S02]  /*17cb0*/  @!P3 FMUL R92, R92, 16777216 ;  /* 0x4b8000005c5cb820 */ /* 0x000fc40000400000 */
[----:B------:R-:W-:Y:S02]  /*17cc0*/  IMAD.U32 R85, R129, 0x2, R204 ;  /* 0x0000000281557824 */ /* 0x000fe400078e00cc */
[C---:B0-----:R-:W-:Y:S02]  /*17cd0*/  FMUL R155, R189.reuse, R155 ;  /* 0x0000009bbd9b7220 */ /* 0x041fe40000400000 */
[C---:B------:R-:W-:Y:S02]  /*17ce0*/  FMUL R153, R189.reuse, R153 ;  /* 0x00000099bd997220 */ /* 0x040fe40000400000 */
[C---:B------:R-:W-:Y:S02]  /*17cf0*/  FMUL R158, R189.reuse, R158 ;  /* 0x0000009ebd9e7220 */ /* 0x040fe40000400000 */
[C---:B------:R-:W-:Y:S02]  /*17d00*/  FMUL R162, R189.reuse, R162 ;  /* 0x000000a2bda27220 */ /* 0x040fe40000400000 */
[----:B------:R-:W-:-:S02]  /*17d10*/  FMUL R154, R189, R154 ;  /* 0x0000009abd9a7220 */ /* 0x000fc40000400000 */
[C---:B------:R-:W-:Y:S02]  /*17d20*/  FMUL R157, R189.reuse, R157 ;  /* 0x0000009dbd9d7220 */ /* 0x040fe40000400000 */
[C---:B------:R-:W-:Y:S02]  /*17d30*/  FMUL R159, R189.reuse, R159 ;  /* 0x0000009fbd9f7220 */ /* 0x040fe40000400000 */
[----:B------:R-:W-:Y:S01]  /*17d40*/  FMUL R160, R189, R160 ;  /* 0x000000a0bda07220 */ /* 0x000fe20000400000 */
[----:B------:R-:W-:Y:S01]  /*17d50*/  SGXT.U32 R203, R203, 0x1 ;  /* 0x00000001cbcb781a */ /* 0x000fe20000000000 */
[----:B------:R-:W-:Y:S01]  /*17d60*/  @!P3 FMUL R89, R89, 16777216 ;  /* 0x4b8000005959b820 */ /* 0x000fe20000400000 */
[----:B------:R-:W2:Y:S01]  /*17d70*/  LDL.LU R244, [R1+0x80] ;  /* 0x0000800001f47983 */ /* 0x000ea20000300800 */
[----:B------:R-:W-:Y:S01]  /*17d80*/  @!P3 FMUL R88, R88, 16777216 ;  /* 0x4b8000005858b820 */ /* 0x000fe20000400000 */
        /* <DEDUP_REMOVED lines=9> */
[----:B------:R-:W-:Y:S01]  /*17e20*/  @P1 FMUL R74, R74, 0.25 ;  /* 0x3e8000004a4a1820 */ /* 0x000fe20000400000 */
[----:B------:R-:W-:Y:S01]  /*17e30*/  FSETP.GT.AND P1, PT, |R183|, 8.50705917302346158658e+37, PT ;  /* 0x7e800000b700780b */ /* 0x000fe20003f24200 */
[----:B------:R-:W-:Y:S02]  /*17e40*/  @!P4 FMUL R185, R185, 16777216 ;  /* 0x4b800000b9b9c820 */ /* 0x000fe40000400000 */
[----:B------:R-:W-:Y:S02]  /*17e50*/  @P2 FMUL R2, R2, 0.25 ;  /* 0x3e80000002022820 */ /* 0x000fe40000400000 */
[----:B------:R-:W-:Y:S02]  /*17e60*/  @P2 FMUL R84, R84, 0.25 ;  /* 0x3e80000054542820 */ /* 0x000fe40000400000 */
[----:B------:R-:W-:-:S02]  /*17e70*/  @P2 FMUL R81, R81, 0.25 ;  /* 0x3e80000051512820 */ /* 0x000fc40000400000 */
[----:B------:R-:W-:Y:S02]  /*17e80*/  @P2 FMUL R80, R80, 0.25 ;  /* 0x3e80000050502820 */ /* 0x000fe40000400000 */
[----:B------:R-:W-:Y:S02]  /*17e90*/  @P2 FMUL R77, R77, 0.25 ;  /* 0x3e8000004d4d2820 */ /* 0x000fe40000400000 */
[----:B------:R-:W-:Y:S02]  /*17ea0*/  @P2 FMUL R76, R76, 0.25 ;  /* 0x3e8000004c4c2820 */ /* 0x000fe40000400000 */
[----:B------:R-:W-:Y:S02]  /*17eb0*/  @P2 FMUL R73, R73, 0.25 ;  /* 0x3e80000049492820 */ /* 0x000fe40000400000 */
[----:B------:R-:W-:Y:S01]  /*17ec0*/  @P2 FMUL R72, R72, 0.25 ;  /* 0x3e80000048482820 */ /* 0x000fe20000400000 */
[----:B------:R-:W0:Y:S01]  /*17ed0*/  MUFU.RCP R176, R176 ;  /* 0x000000b000b07308 */ /* 0x000e220000001000 */
[----:B------:R-:W-:-:S07]  /*17ee0*/  @!P4 FMUL R87, R87, 16777216 ;  /* 0x4b8000005757c820 */ /* 0x000fce0000400000 */
[----:B------:R-:W-:Y:S01]  /*17ef0*/  MUFU.RCP R187, R187 ;  /* 0x000000bb00bb7308 */ /* 0x000fe20000001000 */
[----:B------:R-:W-:Y:S01]  /*17f00*/  @!P4 FMUL R86, R86, 16777216 ;  /* 0x4b8000005656c820 */ /* 0x000fe20000400000 */
[----:B------:R-:W-:Y:S01]  /*17f10*/  FSETP.GEU.AND P5, PT, |R179|, 1.175494350822287508e-38, PT ;  /* 0x00800000b300780b */ /* 0x000fe20003fae200 */
[----:B------:R-:W-:-:S05]  /*17f20*/  @!P4 FMUL R83, R83, 16777216 ;  /* 0x4b8000005353c820 */ /* 0x000fca0000400000 */
[----:B------:R-:W0:Y:S01]  /*17f30*/  MUFU.RCP R186, R186 ;  /* 0x000000ba00ba7308 */ /* 0x000e220000001000 */
[----:B------:R-:W-:Y:S02]  /*17f40*/  @!P4 FMUL R82, R82, 16777216 ;  /* 0x4b8000005252c820 */ /* 0x000fe40000400000 */
[C---:B-1----:R-:W-:Y:S02]  /*17f50*/  FMUL R172, R182.reuse, R172 ;  /* 0x000000acb6ac7220 */ /* 0x042fe40000400000 */
[C---:B------:R-:W-:Y:S02]  /*17f60*/  FMUL R131, R182.reuse, R131 ;  /* 0x00000083b6837220 */ /* 0x040fe40000400000 */
[C---:B------:R-:W-:Y:S02]  /*17f70*/  FMUL R120, R182.reuse, R120 ;  /* 0x00000078b6787220 */ /* 0x040fe40000400000 */
[----:B------:R-:W-:Y:S02]  /*17f80*/  FMUL R7, R182, R7 ;  /* 0x00000007b6077220 */ /* 0x000fe40000400000 */
[----:B------:R-:W-:-:S02]  /*17f90*/  IMAD.IADD R126, R109, 0x1, -R126 ;  /* 0x000000016d7e7824 */ /* 0x000fc400078e0a7e */
[C---:B------:R-:W-:Y:S02]  /*17fa0*/  FMUL R165, R188.reuse, R165 ;  /* 0x000000a5bca57220 */ /* 0x040fe40000400000 */
[C---:B------:R-:W-:Y:S02]  /*17fb0*/  FMUL R167, R188.reuse, R167 ;  /* 0x000000a7bca77220 */ /* 0x040fe40000400000 */
[C---:B------:R-:W-:Y:S02]  /*17fc0*/  FMUL R168, R188.reuse, R168 ;  /* 0x000000a8bca87220 */ /* 0x040fe40000400000 */
[C---:B------:R-:W-:Y:S02]  /*17fd0*/  FMUL R170, R188.reuse, R170 ;  /* 0x000000aabcaa7220 */ /* 0x040fe40000400000 */
[C---:B------:R-:W-:Y:S02]  /*17fe0*/  FMUL R164, R188.reuse, R164 ;  /* 0x000000a4bca47220 */ /* 0x040fe40000400000 */
[----:B------:R-:W-:-:S02]  /*17ff0*/  FMUL R166, R188, R166 ;  /* 0x000000a6bca67220 */ /* 0x000fc40000400000 */
[C---:B------:R-:W-:Y:S02]  /*18000*/  FMUL R169, R188.reuse, R169 ;  /* 0x000000a9bca97220 */ /* 0x040fe40000400000 */
[----:B------:R-:W-:Y:S02]  /*18010*/  FMUL R171, R188, R171 ;  /* 0x000000abbcab7220 */ /* 0x000fe40000400000 */
[----:B------:R-:W-:Y:S02]  /*18020*/  IMAD.IADD R127, R112, 0x1, -R127 ;  /* 0x00000001707f7824 */ /* 0x000fe400078e0a7f */
[----:B------:R-:W-:Y:S01]  /*18030*/  IMAD.IADD R132, R111, 0x1, -R132 ;  /* 0x000000016f847824 */ /* 0x000fe200078e0a84 */
[----:B------:R-:W-:Y:S01]  /*18040*/  IADD3 R125, R110, -R125, RZ ;  /* 0x8000007d6e7d7210 */ /* 0x000fe20007ffe0ff */
[----:B------:R-:W-:Y:S01]  /*18050*/  @!P4 FMUL R79, R79, 16777216 ;  /* 0x4b8000004f4fc820 */ /* 0x000fe20000400000 */
[----:B------:R1:W0:Y:S01]  /*18060*/  I2F R145, R135 ;  /* 0x0000008700917306 */ /* 0x0002220000201400 */
[----:B------:R-:W-:-:S07]  /*18070*/  @!P4 FMUL R78, R78, 16777216 ;  /* 0x4b8000004e4ec820 */ /* 0x000fce0000400000 */
[----:B------:R0:W-:Y:S01]  /*18080*/  I2F R144, R137 ;  /* 0x0000008900907306 */ /* 0x0001e20000201400 */
[----:B------:R-:W-:-:S07]  /*18090*/  @!P4 FMUL R75, R75, 16777216 ;  /* 0x4b8000004b4bc820 */ /* 0x000fce0000400000 */
[----:B------:R0:W0:Y:S01]  /*180a0*/  I2F R142, R136 ;  /* 0x00000088008e7306 */ /* 0x0000220000201400 */
[----:B------:R-:W-:Y:S01]  /*180b0*/  @!P4 FMUL R74, R74, 16777216 ;  /* 0x4b8000004a4ac820 */ /* 0x000fe20000400000 */
[----:B------:R-:W-:Y:S01]  /*180c0*/  FSETP.GEU.AND P4, PT, |R183|, 1.175494350822287508e-38, PT ;  /* 0x00800000b700780b */ /* 0x000fe20003f8e200 */
[----:B------:R-:W-:Y:S01]  /*180d0*/  @P2 FMUL R184, R184, 0.25 ;  /* 0x3e800000b8b82820 */ /* 0x000fe20000400000 */
[----:B------:R-:W-:Y:S01]  /*180e0*/  FSETP.GT.AND P2, PT, |R181|, 8.50705917302346158658e+37, PT ;  /* 0x7e800000b500780b */ /* 0x000fe20003f44200 */
[----:B------:R-:W-:-:S03]  /*180f0*/  @!P3 FMUL R2, R2, 16777216 ;  /* 0x4b8000000202b820 */ /* 0x000fc60000400000 */
[----:B------:R0:W-:Y:S01]  /*18100*/  I2F R146, R134 ;  /* 0x0000008600927306 */ /* 0x0001e20000201400 */
[----:B------:R-:W-:Y:S02]  /*18110*/  @!P3 FMUL R184, R184, 16777216 ;  /* 0x4b800000b8b8b820 */ /* 0x000fe40000400000 */
[----:B------:R-:W-:-:S05]  /*18120*/  FFMA.FTZ R149, R149, 1.1920928955078125e-07, R192 ;  /* 0x3400000095957823 */ /* 0x000fca00000100c0 */
[----:B------:R0:W-:Y:S01]  /*18130*/  I2F R190, R138 ;  /* 0x0000008a00be7306 */ /* 0x0001e20000201400 */
[----:B------:R-:W-:Y:S02]  /*18140*/  @!P3 FMUL R84, R84, 16777216 ;  /* 0x4b8000005454b820 */ /* 0x000fe40000400000 */
[----:B------:R-:W-:Y:S02]  /*18150*/  FFMA.FTZ R151, R151, 1.1920928955078125e-07, R130 ;  /* 0x3400000097977823 */ /* 0x000fe40000010082 */
[----:B------:R-:W-:-:S03]  /*18160*/  FFMA.FTZ R148, R148, 1.1920928955078125e-07, R193 ;  /* 0x3400000094947823 */ /* 0x000fc600000100c1 */
[----:B------:R0:W-:Y:S01]  /*18170*/  I2F R218, R139 ;  /* 0x0000008b00da7306 */ /* 0x0001e20000201400 */
[----:B------:R-:W-:-:S07]  /*18180*/  @!P3 FMUL R81, R81, 16777216 ;  /* 0x4b8000005151b820 */ /* 0x000fce0000400000 */
[----:B------:R0:W-:Y:S01]  /*18190*/  I2F R222, R141 ;  /* 0x0000008d00de7306 */ /* 0x0001e20000201400 */
[----:B------:R-:W-:Y:S01]  /*181a0*/  @!P3 FMUL R80, R80, 16777216 ;  /* 0x4b8000005050b820 */ /* 0x000fe20000400000 */
[----:B------:R-:W-:Y:S01]  /*181b0*/  LOP3.LUT R129, R200, 0xff800000, RZ, 0xc0, !PT ;  /* 0xff800000c8817812 */ /* 0x000fe200078ec0ff */
[----:B------:R-:W-:-:S05]  /*181c0*/  @!P3 FMUL R77, R77, 16777216 ;  /* 0x4b8000004d4db820 */ /* 0x000fca0000400000 */
[----:B------:R-:W-:Y:S01]  /*181d0*/  I2F R198, R140 ;  /* 0x0000008c00c67306 */ /* 0x000fe20000201400 */
[----:B------:R-:W-:Y:S02]  /*181e0*/  @!P3 FMUL R76, R76, 16777216 ;  /* 0x4b8000004c4cb820 */ /* 0x000fe40000400000 */
[----:B------:R-:W-:Y:S01]  /*181f0*/  FFMA.FTZ R147, R147, 1.1920928955078125e-07, R194 ;  /* 0x3400000093937823 */ /* 0x000fe200000100c2 */
[----:B------:R-:W-:Y:S01]  /*18200*/  F2FP.BF16.PACK_AB R160, R157, R160 ;  /* 0x000000a09da0723e */ /* 0x000fe200000010ff */
[----:B------:R-:W-:Y:S01]  /*18210*/  @!P3 FMUL R73, R73, 16777216 ;  /* 0x4b8000004949b820 */ /* 0x000fe20000400000 */
[----:B------:R-:W-:Y:S01]  /*18220*/  F2FP.BF16.PACK_AB R155, R155, R158 ;  /* 0x0000009e9b9b723e */ /* 0x000fe200000010ff */
[----:B------:R-:W-:Y:S01]  /*18230*/  @!P3 FMUL R72, R72, 16777216 ;  /* 0x4b8000004848b820 */ /* 0x000fe20000400000 */
[----:B------:R-:W-:Y:S01]  /*18240*/  FSETP.GEU.AND P3, PT, |R181|, 1.175494350822287508e-38, PT ;  /* 0x00800000b500780b */ /* 0x000fe20003f6e200 */
[----:B------:R-:W-:Y:S01]  /*18250*/  @P1 FMUL R183, R183, 0.25 ;  /* 0x3e800000b7b71820 */ /* 0x000fe20000400000 */
[----:B------:R-:W-:Y:S01]  /*18260*/  F2FP.BF16.PACK_AB R154, R154, R159 ;  /* 0x0000009f9a9a723e */ /* 0x000fe200000010ff */
[----:B------:R-:W-:Y:S01]  /*18270*/  @P1 FMUL R71, R71, 0.25 ;  /* 0x3e80000047471820 */ /* 0x000fe20000400000 */
[----:B------:R-:W2:Y:S01]  /*18280*/  LDL.LU R243, [R1+0x7c] ;  /* 0x00007c0001f37983 */ /* 0x000ea20000300800 */
[----:B------:R-:W-:-:S02]  /*18290*/  @P1 FMUL R70, R70, 0.25 ;  /* 0x3e80000046461820 */ /* 0x000fc40000400000 */
[----:B------:R-:W-:Y:S02]  /*182a0*/  @P1 FMUL R67, R67, 0.25 ;  /* 0x3e80000043431820 */ /* 0x000fe40000400000 */
[----:B------:R-:W-:Y:S02]  /*182b0*/  @P1 FMUL R66, R66, 0.25 ;  /* 0x3e80000042421820 */ /* 0x000fe40000400000 */
[----:B------:R-:W-:Y:S02]  /*182c0*/  @P1 FMUL R63, R63, 0.25 ;  /* 0x3e8000003f3f1820 */ /* 0x000fe40000400000 */
[----:B------:R-:W-:Y:S02]  /*182d0*/  @P1 FMUL R62, R62, 0.25 ;  /* 0x3e8000003e3e1820 */ /* 0x000fe40000400000 */
[----:B------:R-:W-:Y:S02]  /*182e0*/  @P1 FMUL R59, R59, 0.25 ;  /* 0x3e8000003b3b1820 */ /* 0x000fe40000400000 */
[----:B------:R-:W-:Y:S01]  /*182f0*/  @P1 FMUL R58, R58, 0.25 ;  /* 0x3e8000003a3a1820 */ /* 0x000fe20000400000 */
[----:B------:R-:W-:Y:S01]  /*18300*/  FSETP.GT.AND P1, PT, |R180|, 8.50705917302346158658e+37, PT ;  /* 0x7e800000b400780b */ /* 0x000fe20003f24200 */
[----:B------:R-:W-:-:S02]  /*18310*/  @!P4 FMUL R183, R183, 16777216 ;  /* 0x4b800000b7b7c820 */ /* 0x000fc40000400000 */
[----:B------:R-:W-:Y:S02]  /*18320*/  @P2 FMUL R69, R69, 0.25 ;  /* 0x3e80000045452820 */ /* 0x000fe40000400000 */
[----:B------:R-:W-:Y:S02]  /*18330*/  @P2 FMUL R68, R68, 0.25 ;  /* 0x3e80000044442820 */ /* 0x000fe40000400000 */
[----:B------:R-:W-:Y:S02]  /*18340*/  @P2 FMUL R65, R65, 0.25 ;  /* 0x3e80000041412820 */ /* 0x000fe40000400000 */
[----:B------:R-:W-:Y:S02]  /*18350*/  @P2 FMUL R64, R64, 0.25 ;  /* 0x3e80000040402820 */ /* 0x000fe40000400000 */
[----:B------:R-:W-:Y:S02]  /*18360*/  @P2 FMUL R61, R61, 0.25 ;  /* 0x3e8000003d3d2820 */ /* 0x000fe40000400000 */
[----:B------:R-:W-:-:S02]  /*18370*/  @P2 FMUL R60, R60, 0.25 ;  /* 0x3e8000003c3c2820 */ /* 0x000fc40000400000 */
[----:B------:R-:W-:Y:S02]  /*18380*/  @P2 FMUL R57, R57, 0.25 ;  /* 0x3e80000039392820 */ /* 0x000fe40000400000 */
[----:B------:R-:W-:Y:S02]  /*18390*/  @P2 FMUL R56, R56, 0.25 ;  /* 0x3e80000038382820 */ /* 0x000fe40000400000 */
[C---:B0-----:R-:W-:Y:S02]  /*183a0*/  FMUL R156, R176.reuse, R156 ;  /* 0x0000009cb09c7220 */ /* 0x041fe40000400000 */
[C---:B------:R-:W-:Y:S02]  /*183b0*/  FMUL R163, R176.reuse, R163 ;  /* 0x000000a3b0a37220 */ /* 0x040fe40000400000 */
[C---:B------:R-:W-:Y:S02]  /*183c0*/  FMUL R161, R176.reuse, R161 ;  /* 0x000000a1b0a17220 */ /* 0x040fe40000400000 */
[----:B------:R-:W-:-:S02]  /*183d0*/  FMUL R174, R176, R174 ;  /* 0x000000aeb0ae7220 */ /* 0x000fc40000400000 */
[C---:B------:R-:W-:Y:S02]  /*183e0*/  FMUL R133, R176.reuse, R133 ;  /* 0x00000085b0857220 */ /* 0x040fe40000400000 */
[C---:B------:R-:W-:Y:S02]  /*183f0*/  FMUL R123, R176.reuse, R123 ;  /* 0x0000007bb07b7220 */ /* 0x040fe40000400000 */
[----:B------:R-:W-:Y:S01]  /*18400*/  FMUL R6, R176, R6 ;  /* 0x00000006b0067220 */ /* 0x000fe20000400000 */
[----:B------:R-:W0:Y:S01]  /*18410*/  MUFU.RCP R185, R185 ;  /* 0x000000b900b97308 */ /* 0x000e220000001000 */
[----:B------:R-:W-:Y:S02]  /*18420*/  @!P4 FMUL R71, R71, 16777216 ;  /* 0x4b8000004747c820 */ /* 0x000fe40000400000 */
[----:B------:R-:W-:Y:S02]  /*18430*/  FADD R126, R126, -1 ;  /* 0xbf8000007e7e7421 */ /* 0x000fe40000000000 */
[----:B------:R-:W-:-:S02]  /*18440*/  FMUL R100, R186, R100 ;  /* 0x00000064ba647220 */ /* 0x000fc40000400000 */
[C---:B------:R-:W-:Y:S02]  /*18450*/  FMUL R101, R186.reuse, R101 ;  /* 0x00000065ba657220 */ /* 0x040fe40000400000 */
[----:B------:R-:W-:Y:S01]  /*18460*/  FMUL R93, R186, R93 ;  /* 0x0000005dba5d7220 */ /* 0x000fe20000400000 */
[----:B------:R-:W-:Y:S01]  /*18470*/  F2FP.BF16.PACK_AB R167, R167, R170 ;  /* 0x000000aaa7a7723e */ /* 0x000fe200000010ff */
[----:B------:R-:W-:Y:S01]  /*18480*/  @!P4 FMUL R70, R70, 16777216 ;  /* 0x4b8000004646c820 */ /* 0x000fe20000400000 */
[----:B------:R-:W-:Y:S01]  /*18490*/  F2FP.BF16.PACK_AB R166, R166, R171 ;  /* 0x000000aba6a6723e */ /* 0x000fe200000010ff */
[----:B------:R-:W-:Y:S01]  /*184a0*/  @!P4 FMUL R67, R67, 16777216 ;  /* 0x4b8000004343c820 */ /* 0x000fe20000400000 */
[----:B------:R-:W-:Y:S01]  /*184b0*/  F2FP.BF16.PACK_AB R165, R165, R168 ;  /* 0x000000a8a5a5723e */ /* 0x000fe200000010ff */
[----:B------:R-:W-:Y:S01]  /*184c0*/  @!P4 FMUL R66, R66, 16777216 ;  /* 0x4b8000004242c820 */ /* 0x000fe20000400000 */
[----:B------:R-:W-:Y:S01]  /*184d0*/  F2FP.BF16.PACK_AB R164, R164, R169 ;  /* 0x000000a9a4a4723e */ /* 0x000fe200000010ff */
[----:B------:R-:W-:-:S02]  /*184e0*/  @!P4 FMUL R63, R63, 16777216 ;  /* 0x4b8000003f3fc820 */ /* 0x000fc40000400000 */
[C---:B------:R-:W-:Y:S02]  /*184f0*/  FMUL R102, R187.reuse, R102 ;  /* 0x00000066bb667220 */ /* 0x040fe40000400000 */
[C---:B------:R-:W-:Y:S02]  /*18500*/  FMUL R103, R187.reuse, R103 ;  /* 0x00000067bb677220 */ /* 0x040fe40000400000 */
[----:B------:R-:W-:Y:S02]  /*18510*/  FADD R132, R132, -1 ;  /* 0xbf80000084847421 */ /* 0x000fe40000000000 */
[----:B------:R-:W-:Y:S01]  /*18520*/  FMUL R94, R187, R94 ;  /* 0x0000005ebb5e7220 */ /* 0x000fe20000400000 */
[----:B-1----:R-:W-:Y:S01]  /*18530*/  IADD3 R135, R124, -R135, RZ ;  /* 0x800000877c877210 */ /* 0x002fe20007ffe0ff */
[----:B------:R-:W-:Y:S02]  /*18540*/  @!P4 FMUL R62, R62, 16777216 ;  /* 0x4b8000003e3ec820 */ /* 0x000fe40000400000 */
[----:B------:R-:W-:-:S02]  /*18550*/  IMAD.IADD R137, R116, 0x1, -R137 ;  /* 0x0000000174897824 */ /* 0x000fc400078e0a89 */
[----:B------:R-:W-:Y:S02]  /*18560*/  IMAD.IADD R136, R115, 0x1, -R136 ;  /* 0x0000000173887824 */ /* 0x000fe400078e0a88 */
[----:B------:R-:W-:Y:S02]  /*18570*/  IMAD.IADD R134, R117, 0x1, -R134 ;  /* 0x0000000175867824 */ /* 0x000fe400078e0a86 */
[----:B------:R-:W-:Y:S02]  /*18580*/  IMAD.IADD R138, R119, 0x1, -R138 ;  /* 0x00000001778a7824 */ /* 0x000fe400078e0a8a */
[----:B------:R-:W-:Y:S01]  /*18590*/  FFMA.FTZ R145, R145, 1.1920928955078125e-07, R196 ;  /* 0x3400000091917823 */ /* 0x000fe200000100c4 */
[----:B------:R-:W-:Y:S01]  /*185a0*/  IADD3 R139, R118, -R139, RZ ;  /* 0x8000008b768b7210 */ /* 0x000fe20007ffe0ff */
[----:B------:R-:W-:Y:S01]  /*185b0*/  @!P4 FMUL R59, R59, 16777216 ;  /* 0x4b8000003b3bc820 */ /* 0x000fe20000400000 */
[----:B------:R-:W-:Y:S01]  /*185c0*/  FSEL R193, RZ, -23, P6 ;  /* 0xc1b80000ffc17808 */ /* 0x000fe20003000000 */
[----:B------:R-:W-:Y:S01]  /*185d0*/  @!P4 FMUL R58, R58, 16777216 ;  /* 0x4b8000003a3ac820 */ /* 0x000fe20000400000 */
[----:B------:R-:W-:Y:S01]  /*185e0*/  FSETP.GEU.AND P4, PT, |R180|, 1.175494350822287508e-38, PT ;  /* 0x00800000b400780b */ /* 0x000fe20003f8e200 */
[----:B------:R-:W-:-:S02]  /*185f0*/  @P2 FMUL R181, R181, 0.25 ;  /* 0x3e800000b5b52820 */ /* 0x000fc40000400000 */
[----:B------:R-:W-:Y:S02]  /*18600*/  IMAD.IADD R141, R106, 0x1, -R141 ;  /* 0x000000016a8d7824 */ /* 0x000fe400078e0a8d */
[----:B------:R-:W-:Y:S01]  /*18610*/  FFMA.FTZ R142, R142, 1.1920928955078125e-07, R197 ;  /* 0x340000008e8e7823 */ /* 0x000fe200000100c5 */
[----:B------:R-:W-:Y:S01]  /*18620*/  IADD3 R130, R215, -0x3f3504f3, RZ ;  /* 0xc0cafb0dd7827810 */ /* 0x000fe20007ffe0ff */
[----:B------:R-:W-:Y:S01]  /*18630*/  @!P3 FMUL R181, R181, 16777216 ;  /* 0x4b800000b5b5b820 */ /* 0x000fe20000400000 */
[----:B------:R1:W-:Y:S01]  /*18640*/  I2F R201, R129 ;  /* 0x0000008100c97306 */ /* 0x0003e20000201400 */
[----:B------:R-:W-:Y:S01]  /*18650*/  @!P3 FMUL R69, R69, 16777216 ;  /* 0x4b8000004545b820 */ /* 0x000fe20000400000 */
[----:B------:R-:W2:Y:S01]  /*18660*/  LDL.LU R242, [R1+0x78] ;  /* 0x0000780001f27983 */ /* 0x000ea20000300800 */
[----:B------:R-:W-:Y:S02]  /*18670*/  @!P3 FMUL R68, R68, 16777216 ;  /* 0x4b8000004444b820 */ /* 0x000fe40000400000 */
[----:B------:R-:W-:-:S02]  /*18680*/  @!P3 FMUL R65, R65, 16777216 ;  /* 0x4b8000004141b820 */ /* 0x000fc40000400000 */
[----:B------:R-:W-:Y:S02]  /*18690*/  @!P3 FMUL R64, R64, 16777216 ;  /* 0x4b8000004040b820 */ /* 0x000fe40000400000 */
[----:B------:R-:W-:Y:S02]  /*186a0*/  @!P3 FMUL R61, R61, 16777216 ;  /* 0x4b8000003d3db820 */ /* 0x000fe40000400000 */
[----:B------:R-:W-:Y:S02]  /*186b0*/  @!P3 FMUL R60, R60, 16777216 ;  /* 0x4b8000003c3cb820 */ /* 0x000fe40000400000 */
[----:B------:R-:W-:Y:S02]  /*186c0*/  @!P3 FMUL R57, R57, 16777216 ;  /* 0x4b8000003939b820 */ /* 0x000fe40000400000 */
[----:B------:R-:W-:Y:S01]  /*186d0*/  @!P3 FMUL R56, R56, 16777216 ;  /* 0x4b8000003838b820 */ /* 0x000fe20000400000 */
[----:B------:R-:W-:Y:S01]  /*186e0*/  FSETP.GT.AND P3, PT, |R178|, 8.50705917302346158658e+37, PT ;  /* 0x7e800000b200780b */ /* 0x000fe20003f64200 */
        /* <DEDUP_REMOVED lines=11> */
[----:B------:R-:W-:Y:S01]  /*187a0*/  FMUL R176, R176, R5 ;  /* 0x00000005b0b07220 */ /* 0x000fe20000400000 */
[----:B------:R-:W-:Y:S01]  /*187b0*/  MUFU.RCP R183, R183 ;  /* 0x000000b700b77308 */ /* 0x000fe20000001000 */
[----:B------:R-:W-:Y:S02]  /*187c0*/  @!P4 FMUL R55, R55, 16777216 ;  /* 0x4b8000003737c820 */ /* 0x000fe40000400000 */
[----:B0-----:R-:W-:-:S02]  /*187d0*/  FMUL R87, R185, R87 ;  /* 0x00000057b9577220 */ /* 0x001fc40000400000 */
[C---:B------:R-:W-:Y:S02]  /*187e0*/  FMUL R86, R185.reuse, R86 ;  /* 0x00000056b9567220 */ /* 0x040fe40000400000 */
[C---:B------:R-:W-:Y:S01]  /*187f0*/  FMUL R79, R185.reuse, R79 ;  /* 0x0000004fb94f7220 */ /* 0x040fe20000400000 */
[----:B------:R-:W0:Y:S01]  /*18800*/  MUFU.RCP R181, R181 ;  /* 0x000000b500b57308 */ /* 0x000e220000001000 */
[----:B------:R-:W-:Y:S02]  /*18810*/  @!P4 FMUL R54, R54, 16777216 ;  /* 0x4b8000003636c820 */ /* 0x000fe40000400000 */
[----:B------:R-:W-:Y:S01]  /*18820*/  FMUL R78, R185, R78 ;  /* 0x0000004eb94e7220 */ /* 0x000fe20000400000 */
[----:B------:R-:W-:Y:S01]  /*18830*/  STS.64 [R108+0x380], R166 ;  /* 0x000380a66c007388 */ /* 0x000fe20000000a00 */
[----:B------:R-:W-:Y:S02]  /*18840*/  @!P4 FMUL R51, R51, 16777216 ;  /* 0x4b8000003333c820 */ /* 0x000fe40000400000 */
[----:B------:R-:W-:Y:S01]  /*18850*/  @!P4 FMUL R50, R50, 16777216 ;  /* 0x4b8000003232c820 */ /* 0x000fe20000400000 */
[----:B------:R-:W-:Y:S01]  /*18860*/  STS.64 [R108+0x780], R164 ;  /* 0x000780a46c007388 */ /* 0x000fe20000000a00 */
[----:B------:R-:W-:-:S02]  /*18870*/  @!P4 FMUL R47, R47, 16777216 ;  /* 0x4b8000002f2fc820 */ /* 0x000fc40000400000 */
[----:B------:R-:W-:Y:S02]  /*18880*/  @!P4 FMUL R46, R46, 16777216 ;  /* 0x4b8000002e2ec820 */ /* 0x000fe40000400000 */
[----:B------:R-:W-:Y:S02]  /*18890*/  FADD R136, R136, -1 ;  /* 0xbf80000088887421 */ /* 0x000fe40000000000 */
[----:B------:R-:W-:Y:S02]  /*188a0*/  FADD R134, R134, -1 ;  /* 0xbf80000086867421 */ /* 0x000fe40000000000 */
[----:B------:R-:W-:Y:S01]  /*188b0*/  FADD R138, R138, -1 ;  /* 0xbf8000008a8a7421 */ /* 0x000fe20000000000 */
[----:B------:R-:W-:Y:S01]  /*188c0*/  ISETP.GE.U32.AND P6, PT, R110, 0x7f800000, PT ;  /* 0x7f8000006e00780c */ /* 0x000fe20003fc6070 */
[----:B------:R-:W-:Y:S01]  /*188d0*/  @!P4 FMUL R43, R43, 16777216 ;  /* 0x4b8000002b2bc820 */ /* 0x000fe20000400000 */
[----:B------:R-:W-:Y:S01]  /*188e0*/  LOP3.LUT R130, R130, 0xff800000, RZ, 0xc0, !PT ;  /* 0xff80000082827812 */ /* 0x000fe200078ec0ff */
[----:B------:R-:W-:Y:S01]  /*188f0*/  @!P4 FMUL R42, R42, 16777216 ;  /* 0x4b8000002a2ac820 */ /* 0x000fe20000400000 */
[----:B------:R-:W-:Y:S01]  /*18900*/  FSETP.GEU.AND P4, PT, |R178|, 1.175494350822287508e-38, PT ;  /* 0x00800000b200780b */ /* 0x000fe20003f8e200 */
[C---:B------:R-:W-:Y:S01]  /*18910*/  FMUL R5, R182.reuse, R122 ;  /* 0x0000007ab6057220 */ /* 0x040fe20000400000 */
[----:B------:R-:W2:Y:S01]  /*18920*/  LDL.LU R241, [R1+0x74] ;  /* 0x0000740001f17983 */ /* 0x000ea20000300800 */
[----:B------:R-:W-:-:S02]  /*18930*/  FMUL R122, R182, R121 ;  /* 0x00000079b67a7220 */ /* 0x000fc40000400000 */
[----:B------:R-:W-:Y:S02]  /*18940*/  FMUL R121, R182, R4 ;  /* 0x00000004b6797220 */ /* 0x000fe40000400000 */
        /* <DEDUP_REMOVED lines=18> */
[----:B------:R-:W-:Y:S01]  /*18a70*/  FMUL R182, R182, R3 ;  /* 0x00000003b6b67220 */ /* 0x000fe20000400000 */
[----:B------:R-:W-:Y:S01]  /*18a80*/  MUFU.RCP R180, R180 ;  /* 0x000000b400b47308 */ /* 0x000fe20000001000 */
[----:B------:R-:W-:-:S02]  /*18a90*/  @P3 FMUL R178, R178, 0.25 ;  /* 0x3e800000b2b23820 */ /* 0x000fc40000400000 */
[----:B------:R-:W-:Y:S02]  /*18aa0*/  FFMA.FTZ R146, R146, 1.1920928955078125e-07, R195 ;  /* 0x3400000092927823 */ /* 0x000fe400000100c3 */
[----:B------:R-:W-:Y:S02]  /*18ab0*/  IMAD.IADD R140, R105, 0x1, -R140 ;  /* 0x00000001698c7824 */ /* 0x000fe400078e0a8c */
[----:B-1----:R-:W-:Y:S01]  /*18ac0*/  IMAD.IADD R129, R104, 0x1, -R129 ;  /* 0x0000000168817824 */ /* 0x002fe200078e0a81 */
[----:B------:R-:W1:Y:S01]  /*18ad0*/  MUFU.RCP R3, R184 ;  /* 0x000000b800037308 */ /* 0x000e620000001000 */
[C---:B------:R-:W-:Y:S02]  /*18ae0*/  FMUL R4, R187.reuse, R99 ;  /* 0x00000063bb047220 */ /* 0x040fe40000400000 */
[----:B------:R-:W-:Y:S02]  /*18af0*/  FFMA.FTZ R143, R190, 1.1920928955078125e-07, R143 ;  /* 0x34000000be8f7823 */ /* 0x000fe4000001008f */
[----:B------:R-:W-:Y:S01]  /*18b00*/  FMUL R95, R187, R95 ;  /* 0x0000005fbb5f7220 */ /* 0x000fe20000400000 */
[----:B------:R-:W-:Y:S01]  /*18b10*/  F2FP.BF16.PACK_AB R176, R123, R176 ;  /* 0x000000b07bb0723e */ /* 0x000fe200000010ff */
[----:B------:R-:W-:-:S02]  /*18b20*/  @!P4 FMUL R178, R178, 16777216 ;  /* 0x4b800000b2b2c820 */ /* 0x000fc40000400000 */
[C---:B0-----:R-:W-:Y:S02]  /*18b30*/  FMUL R68, R181.reuse, R68 ;  /* 0x00000044b5447220 */ /* 0x041fe40000400000 */
[C---:B------:R-:W-:Y:S02]  /*18b40*/  FMUL R69, R181.reuse, R69 ;  /* 0x00000045b5457220 */ /* 0x040fe40000400000 */
[----:B------:R-:W-:Y:S02]  /*18b50*/  FMUL R61, R181, R61 ;  /* 0x0000003db53d7220 */ /* 0x000fe40000400000 */
[C---:B------:R-:W-:Y:S02]  /*18b60*/  FMUL R71, R183.reuse, R71 ;  /* 0x00000047b7477220 */ /* 0x040fe40000400000 */
[C---:B------:R-:W-:Y:S02]  /*18b70*/  FMUL R70, R183.reuse, R70 ;  /* 0x00000046b7467220 */ /* 0x040fe40000400000 */
[----:B------:R-:W-:-:S02]  /*18b80*/  FMUL R63, R183, R63 ;  /* 0x0000003fb73f7220 */ /* 0x000fc40000400000 */
[----:B------:R-:W-:Y:S01]  /*18b90*/  FMUL R62, R183, R62 ;  /* 0x0000003eb73e7220 */ /* 0x000fe20000400000 */
[----:B------:R0:W-:Y:S01]  /*18ba0*/  I2F R192, R130 ;  /* 0x0000008200c07306 */ /* 0x0001e20000201400 */
[----:B------:R-:W-:Y:S01]  /*18bb0*/  @!P4 FMUL R39, R39, 16777216 ;  /* 0x4b8000002727c820 */ /* 0x000fe20000400000 */
[----:B------:R-:W2:Y:S01]  /*18bc0*/  LDL.LU R240, [R1+0x70] ;  /* 0x0000700001f07983 */ /* 0x000ea20000300800 */
[----:B------:R-:W-:Y:S02]  /*18bd0*/  @!P4 FMUL R38, R38, 16777216 ;  /* 0x4b8000002626c820 */ /* 0x000fe40000400000 */
[----:B------:R-:W-:Y:S02]  /*18be0*/  @!P4 FMUL R35, R35, 16777216 ;  /* 0x4b8000002323c820 */ /* 0x000fe40000400000 */
[----:B------:R-:W-:Y:S02]  /*18bf0*/  @!P4 FMUL R34, R34, 16777216 ;  /* 0x4b8000002222c820 */ /* 0x000fe40000400000 */
[----:B------:R-:W-:-:S02]  /*18c00*/  @!P4 FMUL R31, R31, 16777216 ;  /* 0x4b8000001f1fc820 */ /* 0x000fc40000400000 */
[----:B------:R-:W-:Y:S02]  /*18c10*/  @!P4 FMUL R30, R30, 16777216 ;  /* 0x4b8000001e1ec820 */ /* 0x000fe40000400000 */
[----:B------:R-:W-:Y:S02]  /*18c20*/  @!P4 FMUL R27, R27, 16777216 ;  /* 0x4b8000001b1bc820 */ /* 0x000fe40000400000 */
[----:B------:R-:W-:Y:S01]  /*18c30*/  @!P4 FMUL R26, R26, 16777216 ;  /* 0x4b8000001a1ac820 */ /* 0x000fe20000400000 */
[----:B------:R-:W-:Y:S01]  /*18c40*/  FSETP.GT.AND P4, PT, |R175|, 8.50705917302346158658e+37, PT ;  /* 0x7e800000af00780b */ /* 0x000fe20003f84200 */
[----:B------:R-:W-:Y:S02]  /*18c50*/  FMUL R99, R187, R98 ;  /* 0x00000062bb637220 */ /* 0x000fe40000400000 */
[----:B------:R-:W-:Y:S02]  /*18c60*/  @!P5 FMUL R179, R179, 16777216 ;  /* 0x4b800000b3b3d820 */ /* 0x000fe40000400000 */
        /* <DEDUP_REMOVED lines=9> */
[----:B------:R-:W-:Y:S01]  /*18d00*/  FMUL R98, R187, R91 ;  /* 0x0000005bbb627220 */ /* 0x000fe20000400000 */
[----:B------:R-:W-:Y:S01]  /*18d10*/  FSETP.GT.AND P3, PT, |R173|, 8.50705917302346158658e+37, PT ;  /* 0x7e800000ad00780b */ /* 0x000fe20003f64200 */
[----:B------:R-:W-:Y:S01]  /*18d20*/  FMUL R91, R187, R90 ;  /* 0x0000005abb5b7220 */ /* 0x000fe20000400000 */
[----:B------:R-:W-:Y:S01]  /*18d30*/  FSETP.GEU.AND P5, PT, |R175|, 1.175494350822287508e-38, PT ;  /* 0x00800000af00780b */ /* 0x000fe20003fae200 */
[C---:B------:R-:W-:Y:S01]  /*18d40*/  FMUL R90, R186.reuse, R97 ;  /* 0x00000061ba5a7220 */ /* 0x040fe20000400000 */
[----:B------:R-:W-:Y:S01]  /*18d50*/  MUFU.RCP R178, R178 ;  /* 0x000000b200b27308 */ /* 0x000fe20000001000 */
[----:B------:R-:W-:Y:S02]  /*18d60*/  FMUL R97, R186, R96 ;  /* 0x00000060ba617220 */ /* 0x000fe40000400000 */
        /* <DEDUP_REMOVED lines=8> */
[C---:B-1----:R-:W-:Y:S02]  /*18df0*/  FMUL R84, R3.reuse, R84 ;  /* 0x0000005403547220 */ /* 0x042fe40000400000 */
[C---:B------:R-:W-:Y:S02]  /*18e00*/  FMUL R81, R3.reuse, R81 ;  /* 0x0000005103517220 */ /* 0x040fe40000400000 */
[----:B------:R-:W-:Y:S02]  /*18e10*/  FMUL R77, R3, R77 ;  /* 0x0000004d034d7220 */ /* 0x000fe40000400000 */
[C---:B------:R-:W-:Y:S02]  /*18e20*/  FMUL R55, R180.reuse, R55 ;  /* 0x00000037b4377220 */ /* 0x040fe40000400000 */
[----:B------:R-:W-:-:S02]  /*18e30*/  FMUL R54, R180, R54 ;  /* 0x00000036b4367220 */ /* 0x000fc40000400000 */
[C---:B------:R-:W-:Y:S02]  /*18e40*/  FMUL R47, R180.reuse, R47 ;  /* 0x0000002fb42f7220 */ /* 0x040fe40000400000 */
[----:B------:R-:W-:Y:S01]  /*18e50*/  FMUL R46, R180, R46 ;  /* 0x0000002eb42e7220 */ /* 0x000fe20000400000 */
[----:B------:R-:W-:Y:S01]  /*18e60*/  F2FP.BF16.PACK_AB R182, R7, R182 ;  /* 0x000000b607b6723e */ /* 0x000fe200000010ff */
[C---:B------:R-:W-:Y:S01]  /*18e70*/  FMUL R96, R186.reuse, R92 ;  /* 0x0000005cba607220 */ /* 0x040fe20000400000 */
[----:B0-----:R-:W-:Y:S01]  /*18e80*/  IADD3 R130, R215, -R130, RZ ;  /* 0x80000082d7827210 */ /* 0x001fe20007ffe0ff */
[C---:B------:R-:W-:Y:S01]  /*18e90*/  FMUL R92, R186.reuse, R89 ;  /* 0x00000059ba5c7220 */ /* 0x040fe20000400000 */
[----:B------:R-:W2:Y:S01]  /*18ea0*/  LDL.LU R239, [R1+0x6c] ;  /* 0x00006c0001ef7983 */ /* 0x000ea20000300800 */
[----:B------:R-:W-:Y:S02]  /*18eb0*/  FMUL R89, R186, R88 ;  /* 0x00000058ba597220 */ /* 0x000fe40000400000 */
[----:B------:R-:W-:-:S02]  /*18ec0*/  FMUL R88, R185, R83 ;  /* 0x00000053b9587220 */ /* 0x000fc40000400000 */
[C---:B------:R-:W-:Y:S02]  /*18ed0*/  FMUL R83, R185.reuse, R82 ;  /* 0x00000052b9537220 */ /* 0x040fe40000400000 */
[C---:B------:R-:W-:Y:S02]  /*18ee0*/  FMUL R82, R185.reuse, R75 ;  /* 0x0000004bb9527220 */ /* 0x040fe40000400000 */
[----:B------:R-:W-:Y:S01]  /*18ef0*/  FMUL R75, R185, R74 ;  /* 0x0000004ab94b7220 */ /* 0x000fe20000400000 */
[----:B------:R-:W0:Y:S01]  /*18f00*/  MUFU.RCP R179, R179 ;  /* 0x000000b300b37308 */ /* 0x000e220000001000 */
[C---:B------:R-:W-:Y:S02]  /*18f10*/  FMUL R185, R3.reuse, R80 ;  /* 0x0000005003b97220 */ /* 0x040fe40000400000 */
[----:B------:R-:W-:Y:S02]  /*18f20*/  FMUL R80, R3, R76 ;  /* 0x0000004c03507220 */ /* 0x000fe40000400000 */
[----:B------:R-:W-:-:S02]  /*18f30*/  @P4 FMUL R175, R175, 0.25 ;  /* 0x3e800000afaf4820 */ /* 0x000fc40000400000 */
[----:B------:R-:W-:Y:S02]  /*18f40*/  FMUL R76, R3, R73 ;  /* 0x00000049034c7220 */ /* 0x000fe40000400000 */
[----:B------:R-:W-:Y:S02]  /*18f50*/  @P1 FMUL R177, R177, 0.25 ;  /* 0x3e800000b1b11820 */ /* 0x000fe40000400000 */
[----:B------:R-:W-:Y:S02]  /*18f60*/  FMUL R73, R3, R72 ;  /* 0x0000004803497220 */ /* 0x000fe40000400000 */
[C---:B------:R-:W-:Y:S02]  /*18f70*/  FMUL R72, R183.reuse, R67 ;  /* 0x00000043b7487220 */ /* 0x040fe40000400000 */
[----:B------:R-:W-:Y:S02]  /*18f80*/  FMUL R67, R183, R66 ;  /* 0x00000042b7437220 */ /* 0x000fe40000400000 */
[----:B------:R-:W-:Y:S01]  /*18f90*/  @!P5 FMUL R175, R175, 16777216 ;  /* 0x4b800000afafd820 */ /* 0x000fe20000400000 */
[----:B------:R-:W-:Y:S01]  /*18fa0*/  FSETP.GEU.AND P1, PT, |R173|, 1.175494350822287508e-38, PT ;  /* 0x00800000ad00780b */ /* 0x000fe20003f2e200 */
[----:B------:R-:W-:-:S02]  /*18fb0*/  FMUL R66, R183, R59 ;  /* 0x0000003bb7427220 */ /* 0x000fc40000400000 */
[----:B------:R-:W-:Y:S02]  /*18fc0*/  @!P2 FMUL R177, R177, 16777216 ;  /* 0x4b800000b1b1a820 */ /* 0x000fe40000400000 */
[----:B------:R-:W-:Y:S02]  /*18fd0*/  FMUL R59, R183, R58 ;  /* 0x0000003ab73b7220 */ /* 0x000fe40000400000 */
[C---:B------:R-:W-:Y:S02]  /*18fe0*/  FMUL R58, R181.reuse, R65 ;  /* 0x00000041b53a7220 */ /* 0x040fe40000400000 */
[C---:B------:R-:W-:Y:S01]  /*18ff0*/  FMUL R65, R181.reuse, R64 ;  /* 0x00000040b5417220 */ /* 0x040fe20000400000 */
[----:B------:R-:W1:Y:S01]  /*19000*/  MUFU.RCP R175, R175 ;  /* 0x000000af00af7308 */ /* 0x000e620000001000 */
[C---:B------:R-:W-:Y:S02]  /*19010*/  FMUL R64, R181.reuse, R60 ;  /* 0x0000003cb5407220 */ /* 0x040fe40000400000 */
[----:B------:R-:W-:-:S02]  /*19020*/  FMUL R60, R181, R57 ;  /* 0x00000039b53c7220 */ /* 0x000fc40000400000 */
[----:B------:R-:W-:Y:S02]  /*19030*/  FMUL R57, R181, R56 ;  /* 0x00000038b5397220 */ /* 0x000fe40000400000 */
[C---:B------:R-:W-:Y:S01]  /*19040*/  FMUL R56, R180.reuse, R51 ;  /* 0x00000033b4387220 */ /* 0x040fe20000400000 */
[----:B------:R-:W1:Y:S01]  /*19050*/  MUFU.RCP R177, R177 ;  /* 0x000000b100b17308 */ /* 0x000e620000001000 */
[C---:B------:R-:W-:Y:S02]  /*19060*/  FMUL R51, R180.reuse, R50 ;  /* 0x00000032b4337220 */ /* 0x040fe40000400000 */
[C---:B------:R-:W-:Y:S02]  /*19070*/  FMUL R50, R180.reuse, R43 ;  /* 0x0000002bb4327220 */ /* 0x040fe40000400000 */
[----:B------:R-:W-:Y:S02]  /*19080*/  FMUL R43, R180, R42 ;  /* 0x0000002ab42b7220 */ /* 0x000fe40000400000 */
[----:B------:R-:W-:-:S02]  /*19090*/  @P3 FMUL R173, R173, 0.25 ;  /* 0x3e800000adad3820 */ /* 0x000fc40000400000 */
[C---:B0-----:R-:W-:Y:S02]  /*190a0*/  FMUL R42, R179.reuse, R49 ;  /* 0x00000031b32a7220 */ /* 0x041fe40000400000 */
[C---:B------:R-:W-:Y:S02]  /*190b0*/  FMUL R49, R179.reuse, R48 ;  /* 0x00000030b3317220 */ /* 0x040fe40000400000 */
[C---:B------:R-:W-:Y:S02]  /*190c0*/  FMUL R48, R179.reuse, R44 ;  /* 0x0000002cb3307220 */ /* 0x040fe40000400000 */
[----:B------:R-:W-:Y:S02]  /*190d0*/  @P4 FMUL R20, R20, 0.25 ;  /* 0x3e80000014144820 */ /* 0x000fe40000400000 */
[----:B------:R-:W-:Y:S02]  /*190e0*/  @P4 FMUL R16, R16, 0.25 ;  /* 0x3e80000010104820 */ /* 0x000fe40000400000 */
[----:B------:R-:W-:-:S02]  /*190f0*/  FMUL R53, R179, R53 ;  /* 0x00000035b3357220 */ /* 0x000fc40000400000 */
[C---:B------:R-:W-:Y:S02]  /*19100*/  FMUL R52, R179.reuse, R52 ;  /* 0x00000034b3347220 */ /* 0x040fe40000400000 */
[C---:B------:R-:W-:Y:S02]  /*19110*/  FMUL R45, R179.reuse, R45 ;  /* 0x0000002db32d7220 */ /* 0x040fe40000400000 */
[----:B------:R-:W-:Y:S02]  /*19120*/  FMUL R44, R179, R41 ;  /* 0x00000029b32c7220 */ /* 0x000fe40000400000 */
[----:B------:R-:W-:Y:S02]  /*19130*/  @!P1 FMUL R173, R173, 16777216 ;  /* 0x4b800000adad9820 */ /* 0x000fe40000400000 */
[----:B------:R-:W-:Y:S02]  /*19140*/  FMUL R179, R179, R40 ;  /* 0x00000028b3b37220 */ /* 0x000fe40000400000 */
[----:B------:R-:W-:-:S02]  /*19150*/  FMUL R40, R178, R38 ;  /* 0x00000026b2287220 */ /* 0x000fc40000400000 */
[----:B------:R-:W-:Y:S02]  /*19160*/  FMUL R38, R178, R35 ;  /* 0x00000023b2267220 */ /* 0x000fe40000400000 */
[----:B------:R-:W-:Y:S02]  /*19170*/  @P4 FMUL R8, R8, 0.25 ;  /* 0x3e80000008084820 */ /* 0x000fe40000400000 */
[----:B------:R-:W-:Y:S02]  /*19180*/  @!P5 FMUL R20, R20, 16777216 ;  /* 0x4b8000001414d820 */ /* 0x000fe40000400000 */
[----:B------:R-:W-:Y:S02]  /*19190*/  @!P5 FMUL R16, R16, 16777216 ;  /* 0x4b8000001010d820 */ /* 0x000fe40000400000 */
[----:B------:R-:W-:Y:S02]  /*191a0*/  FMUL R35, R178, R34 ;  /* 0x00000022b2237220 */ /* 0x000fe40000400000 */
[----:B------:R-:W-:-:S02]  /*191b0*/  @!P2 FMUL R33, R33, 16777216 ;  /* 0x4b8000002121a820 */ /* 0x000fc40000400000 */
[----:B------:R-:W-:Y:S01]  /*191c0*/  @P4 FMUL R17, R17, 0.25 ;  /* 0x3e80000011114820 */ /* 0x000fe20000400000 */
[----:B------:R-:W0:Y:S01]  /*191d0*/  MUFU.RCP R173, R173 ;  /* 0x000000ad00ad7308 */ /* 0x000e220000001000 */
[----:B------:R-:W-:Y:S02]  /*191e0*/  FMUL R34, R178, R30 ;  /* 0x0000001eb2227220 */ /* 0x000fe40000400000 */
[----:B------:R-:W-:Y:S02]  /*191f0*/  @!P2 FMUL R32, R32, 16777216 ;  /* 0x4b8000002020a820 */ /* 0x000fe40000400000 */
[----:B------:R-:W-:Y:S02]  /*19200*/  FMUL R74, R3, R2 ;  /* 0x00000002034a7220 */ /* 0x000fe40000400000 */
[----:B------:R-:W-:Y:S02]  /*19210*/  FMUL R30, R178, R27 ;  /* 0x0000001bb21e7220 */ /* 0x000fe40000400000 */
[----:B------:R-:W-:-:S02]  /*19220*/  @!P2 FMUL R25, R25, 16777216 ;  /* 0x4b8000001919a820 */ /* 0x000fc40000400000 */
[----:B------:R-:W-:Y:S02]  /*19230*/  FMUL R27, R178, R26 ;  /* 0x0000001ab21b7220 */ /* 0x000fe40000400000 */
[----:B------:R-:W-:Y:S02]  /*19240*/  @!P5 FMUL R8, R8, 16777216 ;  /* 0x4b8000000808d820 */ /* 0x000fe40000400000 */
[C---:B-1----:R-:W-:Y:S02]  /*19250*/  FMUL R3, R175.reuse, R20 ;  /* 0x00000014af037220 */ /* 0x042fe40000400000 */
[----:B------:R-:W-:Y:S02]  /*19260*/  FMUL R16, R175, R16 ;  /* 0x00000010af107220 */ /* 0x000fe40000400000 */
[----:B------:R-:W-:Y:S02]  /*19270*/  FMUL R26, R177, R33 ;  /* 0x00000021b11a7220 */ /* 0x000fe40000400000 */
[----:B------:R-:W-:-:S02]  /*19280*/  @!P5 FMUL R17, R17, 16777216 ;  /* 0x4b8000001111d820 */ /* 0x000fc40000400000 */
[C---:B------:R-:W-:Y:S02]  /*19290*/  FMUL R33, R177.reuse, R32 ;  /* 0x00000020b1217220 */ /* 0x040fe40000400000 */
[----:B------:R-:W-:Y:S01]  /*192a0*/  FMUL R32, R177, R25 ;  /* 0x00000019b1207220 */ /* 0x000fe20000400000 */
[----:B------:R-:W-:Y:S01]  /*192b0*/  F2FP.BF16.PACK_AB R3, R3, R16 ;  /* 0x000000100303723e */ /* 0x000fe200000010ff */
[----:B------:R-:W-:Y:S01]  /*192c0*/  FMUL R25, R175, R8 ;  /* 0x00000008af197220 */ /* 0x000fe20000400000 */
[----:B------:R-:W-:Y:S01]  /*192d0*/  F2FP.BF16.PACK_AB R16, R45, R44 ;  /* 0x0000002c2d10723e */ /* 0x000fe200000010ff */
[----:B------:R-:W-:Y:S01]  /*192e0*/  FMUL R8, R175, R17 ;  /* 0x00000011af087220 */ /* 0x000fe20000400000 */
[----:B------:R-:W-:Y:S01]  /*192f0*/  F2FP.BF16.PACK_AB R17, R53, R42 ;  /* 0x0000002a3511723e */ /* 0x000fe200000010ff */
[----:B------:R-:W-:Y:S02]  /*19300*/  @!P2 FMUL R37, R37, 16777216 ;  /* 0x4b8000002525a820 */ /* 0x000fe40000400000 */
[----:B------:R-:W-:-:S02]  /*19310*/  @!P2 FMUL R36, R36, 16777216 ;  /* 0x4b8000002424a820 */ /* 0x000fc40000400000 */
[----:B------:R-:W-:Y:S02]  /*19320*/  @!P2 FMUL R29, R29, 16777216 ;  /* 0x4b8000001d1da820 */ /* 0x000fe40000400000 */
[----:B------:R-:W-:Y:S02]  /*19330*/  @!P2 FMUL R28, R28, 16777216 ;  /* 0x4b8000001c1ca820 */ /* 0x000fe40000400000 */
[----:B------:R-:W-:Y:S02]  /*19340*/  @P4 FMUL R21, R21, 0.25 ;  /* 0x3e80000015154820 */ /* 0x000fe40000400000 */
[----:B------:R-:W-:Y:S02]  /*19350*/  @P4 FMUL R12, R12, 0.25 ;  /* 0x3e8000000c0c4820 */ /* 0x000fe40000400000 */
[----:B------:R-:W-:Y:S02]  /*19360*/  @!P2 FMUL R24, R24, 16777216 ;  /* 0x4b8000001818a820 */ /* 0x000fe40000400000 */
[----:B------:R-:W-:-:S02]  /*19370*/  @P4 FMUL R13, R13, 0.25 ;  /* 0x3e8000000d0d4820 */ /* 0x000fc40000400000 */
[----:B------:R-:W-:Y:S02]  /*19380*/  @P4 FMUL R9, R9, 0.25 ;  /* 0x3e80000009094820 */ /* 0x000fe40000400000 */
[----:B------:R-:W-:Y:S02]  /*19390*/  @P3 FMUL R11, R11, 0.25 ;  /* 0x3e8000000b0b3820 */ /* 0x000fe40000400000 */
[----:B------:R-:W-:Y:S01]  /*193a0*/  @P3 FMUL R10, R10, 0.25 ;  /* 0x3e8000000a0a3820 */ /* 0x000fe20000400000 */
[----:B------:R1:W-:Y:S01]  /*193b0*/  STS.64 [R108+0x500], R16 ;  /* 0x000500106c007388 */ /* 0x0003e20000000a00 */
[C---:B------:R-:W-:Y:S02]  /*193c0*/  FMUL R37, R177.reuse, R37 ;  /* 0x00000025b1257220 */ /* 0x040fe40000400000 */
[C---:B------:R-:W-:Y:S02]  /*193d0*/  FMUL R36, R177.reuse, R36 ;  /* 0x00000024b1247220 */ /* 0x040fe40000400000 */
[----:B------:R-:W-:-:S02]  /*193e0*/  FMUL R29, R177, R29 ;  /* 0x0000001db11d7220 */ /* 0x000fc40000400000 */
[----:B------:R-:W-:Y:S02]  /*193f0*/  FMUL R28, R177, R28 ;  /* 0x0000001cb11c7220 */ /* 0x000fe40000400000 */
[----:B------:R-:W-:Y:S02]  /*19400*/  @!P5 FMUL R21, R21, 16777216 ;  /* 0x4b8000001515d820 */ /* 0x000fe40000400000 */
[----:B------:R-:W-:Y:S01]  /*19410*/  @!P5 FMUL R12, R12, 16777216 ;  /* 0x4b8000000c0cd820 */ /* 0x000fe20000400000 */
[----:B-1----:R-:W-:Y:S01]  /*19420*/  F2FP.BF16.PACK_AB R17, R172, R5 ;  /* 0x00000005ac11723e */ /* 0x002fe200000010ff */
[----:B------:R-:W-:Y:S02]  /*19430*/  FMUL R177, R177, R24 ;  /* 0x00000018b1b17220 */ /* 0x000fe40000400000 */
[----:B------:R-:W-:Y:S02]  /*19440*/  @!P5 FMUL R13, R13, 16777216 ;  /* 0x4b8000000d0dd820 */ /* 0x000fe40000400000 */
[----:B------:R-:W-:-:S02]  /*19450*/  @!P5 FMUL R9, R9, 16777216 ;  /* 0x4b8000000909d820 */ /* 0x000fc40000400000 */
[----:B------:R-:W-:Y:S02]  /*19460*/  @!P1 FMUL R11, R11, 16777216 ;  /* 0x4b8000000b0b9820 */ /* 0x000fe40000400000 */
[----:B------:R-:W-:Y:S02]  /*19470*/  @!P1 FMUL R10, R10, 16777216 ;  /* 0x4b8000000a0a9820 */ /* 0x000fe40000400000 */
[----:B------:R-:W-:Y:S02]  /*19480*/  @P3 FMUL R19, R19, 0.25 ;  /* 0x3e80000013133820 */ /* 0x000fe40000400000 */
[----:B------:R-:W-:Y:S02]  /*19490*/  @P3 FMUL R18, R18, 0.25 ;  /* 0x3e80000012123820 */ /* 0x000fe40000400000 */
[----:B------:R-:W-:Y:S02]  /*194a0*/  IMAD.MOV.U32 R5, RZ, RZ, 0x3dc6b27f ;  /* 0x3dc6b27fff057424 */ /* 0x000fe400078e00ff */
[----:B------:R-:W-:-:S02]  /*194b0*/  FMUL R39, R178, R39 ;  /* 0x00000027b2277220 */ /* 0x000fc40000400000 */
[----:B------:R-:W-:Y:S02]  /*194c0*/  FMUL R31, R178, R31 ;  /* 0x0000001fb21f7220 */ /* 0x000fe40000400000 */
[C---:B------:R-:W-:Y:S02]  /*194d0*/  FMUL R21, R175.reuse, R21 ;  /* 0x00000015af157220 */ /* 0x040fe40000400000 */
[C---:B------:R-:W-:Y:S02]  /*194e0*/  FMUL R2, R175.reuse, R12 ;  /* 0x0000000caf027220 */ /* 0x040fe40000400000 */
[C---:B------:R-:W-:Y:S02]  /*194f0*/  FMUL R13, R175.reuse, R13 ;  /* 0x0000000daf0d7220 */ /* 0x040fe40000400000 */
[----:B------:R-:W-:Y:S02]  /*19500*/  FMUL R12, R175, R9 ;  /* 0x00000009af0c7220 */ /* 0x000fe40000400000 */
[C---:B0-----:R-:W-:Y:S01]  /*19510*/  FMUL R178, R173.reuse, R11 ;  /* 0x0000000badb27220 */ /* 0x041fe20000400000 */
[----:B------:R-:W-:Y:S01]  /*19520*/  F2FP.BF16.PACK_AB R11, R36, R33 ;  /* 0x00000021240b723e */ /* 0x000fe200000010ff */
[----:B------:R-:W-:Y:S01]  /*19530*/  FMUL R180, R173, R10 ;  /* 0x0000000aadb47220 */ /* 0x000fe20000400000 */
[----:B------:R-:W-:Y:S01]  /*19540*/  F2FP.BF16.PACK_AB R10, R28, R177 ;  /* 0x000000b11c0a723e */ /* 0x000fe200000010ff */
[----:B------:R-:W-:-:S02]  /*19550*/  @!P1 FMUL R19, R19, 16777216 ;  /* 0x4b80000013139820 */ /* 0x000fc40000400000 */
[----:B------:R-:W-:Y:S02]  /*19560*/  @!P1 FMUL R18, R18, 16777216 ;  /* 0x4b80000012129820 */ /* 0x000fe40000400000 */
[----:B------:R-:W-:Y:S01]  /*19570*/  FFMA.FTZ R7, R126, R5, -0.16845393180847167969 ;  /* 0xbe2c7f307e077423 */ /* 0x000fe20000010005 */
[----:B------:R-:W-:Y:S01]  /*19580*/  F2FP.BF16.PACK_AB R9, R21, R8 ;  /* 0x000000081509723e */ /* 0x000fe200000010ff */
[----:B------:R-:W-:Y:S02]  /*19590*/  @P3 FMUL R15, R15, 0.25 ;  /* 0x3e8000000f0f3820 */ /* 0x000fe40000400000 */
[----:B------:R-:W-:Y:S01]  /*195a0*/  @P3 FMUL R14, R14, 0.25 ;  /* 0x3e8000000e0e3820 */ /* 0x000fe20000400000 */
[----:B------:R-:W-:Y:S01]  /*195b0*/  F2FP.BF16.PACK_AB R2, R2, R25 ;  /* 0x000000190202723e */ /* 0x000fe200000010ff */
[----:B------:R-:W-:Y:S01]  /*195c0*/  FMUL R24, R173, R19 ;  /* 0x00000013ad187220 */ /* 0x000fe20000400000 */
[----:B------:R-:W-:Y:S01]  /*195d0*/  F2FP.BF16.PACK_AB R8, R13, R12 ;  /* 0x0000000c0d08723e */ /* 0x000fe200000010ff */
[----:B------:R-:W-:Y:S01]  /*195e0*/  FMUL R25, R173, R18 ;  /* 0x00000012ad197220 */ /* 0x000fe20000400000 */
[----:B------:R-:W-:Y:S01]  /*195f0*/  F2FP.BF16.PACK_AB R13, R37, R26 ;  /* 0x0000001a250d723e */ /* 0x000fe200000010ff */
[----:B------:R0:W-:Y:S01]  /*19600*/  STS.64 [R108+0x80], R10 ;  /* 0x0000800a6c007388 */ /* 0x0001e20000000a00 */
[----:B------:R-:W-:Y:S01]  /*19610*/  F2FP.BF16.PACK_AB R12, R29, R32 ;  /* 0x000000201d0c723e */ /* 0x000fe200000010ff */
[----:B------:R-:W-:Y:S01]  /*19620*/  FFMA.FTZ R7, R126, R7, 0.1716887056827545166 ;  /* 0x3e2fcf2a7e077423 */ /* 0x000fe20000010007 */
[----:B------:R-:W-:Y:S01]  /*19630*/  F2FP.BF16.PACK_AB R19, R68, R65 ;  /* 0x000000414413723e */ /* 0x000fe200000010ff */
[----:B------:R-:W-:Y:S01]  /*19640*/  @!P1 FMUL R15, R15, 16777216 ;  /* 0x4b8000000f0f9820 */ /* 0x000fe20000400000 */
[----:B------:R-:W-:Y:S01]  /*19650*/  F2FP.BF16.PACK_AB R18, R64, R57 ;  /* 0x000000394012723e */ /* 0x000fe200000010ff */
[----:B------:R-:W-:Y:S01]  /*19660*/  @!P1 FMUL R14, R14, 16777216 ;  /* 0x4b8000000e0e9820 */ /* 0x000fe20000400000 */
[----:B------:R1:W-:Y:S01]  /*19670*/  STS.64 [R108], R2 ;  /* 0x000000026c007388 */ /* 0x0003e20000000a00 */
[----:B------:R-:W-:Y:S01]  /*19680*/  FFMA.FTZ R7, R126, R7, -0.17900948226451873779 ;  /* 0xbe374e437e077423 */ /* 0x000fe20000010007 */
[----:B0-----:R-:W-:-:S02]  /*19690*/  F2FP.BF16.PACK_AB R11, R100, R97 ;  /* 0x00000061640b723e */ /* 0x001fc400000010ff */
[----:B------:R-:W-:Y:S01]  /*196a0*/  F2FP.BF16.PACK_AB R10, R96, R89 ;  /* 0x00000059600a723e */ /* 0x000fe200000010ff */
[C---:B------:R-:W-:Y:S01]  /*196b0*/  FMUL R41, R173.reuse, R15 ;  /* 0x0000000fad297220 */ /* 0x040fe20000400000 */
[----:B------:R0:W-:Y:S01]  /*196c0*/  STS.64 [R108+0x400], R8 ;  /* 0x000400086c007388 */ /* 0x0001e20000000a00 */
[----:B------:R-:W-:Y:S01]  /*196d0*/  FMUL R175, R173, R14 ;  /* 0x0000000eadaf7220 */ /* 0x000fe20000400000 */
[----:B------:R-:W-:Y:S02]  /*196e0*/  F2FP.BF16.PACK_AB R15, R52, R49 ;  /* 0x00000031340f723e */ /* 0x000fe400000010ff */
[----:B------:R3:W-:Y:S01]  /*196f0*/  STS.64 [R108+0x480], R12 ;  /* 0x0004800c6c007388 */ /* 0x0007e20000000a00 */
[----:B------:R-:W-:Y:S02]  /*19700*/  F2FP.BF16.PACK_AB R14, R48, R179 ;  /* 0x000000b3300e723e */ /* 0x000fe400000010ff */
[----:B-1----:R-:W-:Y:S01]  /*19710*/  F2FP.BF16.PACK_AB R3, R69, R58 ;  /* 0x0000003a4503723e */ /* 0x002fe200000010ff */
[----:B------:R1:W-:Y:S01]  /*19720*/  STS.64 [R108+0x180], R18 ;  /* 0x000180126c007388 */ /* 0x0003e20000000a00 */
[----:B------:R-:W-:-:S02]  /*19730*/  F2FP.BF16.PACK_AB R2, R61, R60 ;  /* 0x0000003c3d02723e */ /* 0x000fc400000010ff */
[----:B------:R-:W-:Y:S01]  /*19740*/  F2FP.BF16.PACK_AB R21, R74, R81 ;  /* 0x000000514a15723e */ /* 0x000fe200000010ff */
[----:B------:R1:W-:Y:S01]  /*19750*/  STS.64 [R108+0x280], R10 ;  /* 0x0002800a6c007388 */ /* 0x0003e20000000a00 */
[----:B0-----:R-:W-:Y:S02]  /*19760*/  F2FP.BF16.PACK_AB R9, R84, R185 ;  /* 0x000000b95409723e */ /* 0x001fe400000010ff */
[----:B------:R-:W-:Y:S02]  /*19770*/  F2FP.BF16.PACK_AB R8, R80, R73 ;  /* 0x000000495008723e */ /* 0x000fe400000010ff */
[----:B------:R-:W-:Y:S02]  /*19780*/  F2FP.BF16.PACK_AB R20, R77, R76 ;  /* 0x0000004c4d14723e */ /* 0x000fe400000010ff */
[----:B---3--:R-:W-:Y:S02]  /*19790*/  F2FP.BF16.PACK_AB R13, R101, R90 ;  /* 0x0000005a650d723e */ /* 0x008fe400000010ff */
[----:B------:R-:W-:-:S02]  /*197a0*/  F2FP.BF16.PACK_AB R12, R93, R92 ;  /* 0x0000005c5d0c723e */ /* 0x000fc400000010ff */
[----:B------:R-:W-:Y:S02]  /*197b0*/  F2FP.BF16.PACK_AB R183, R131, R122 ;  /* 0x0000007a83b7723e */ /* 0x000fe400000010ff */
[----:B------:R-:W-:Y:S01]  /*197c0*/  F2FP.BF16.PACK_AB R16, R120, R121 ;  /* 0x000000797810723e */ /* 0x000fe200000010ff */
[----:B------:R-:W-:Y:S01]  /*197d0*/  FFMA.FTZ R7, R126, R7, 0.20512372255325317383 ;  /* 0x3e520bf47e077423 */ /* 0x000fe20000010007 */
[----:B-1----:R-:W-:Y:S02]  /*197e0*/  LOP3.LUT R18, R108, 0x10, RZ, 0x3c, !PT ;  /* 0x000000106c127812 */ /* 0x002fe400078e3cff */
[----:B------:R-:W-:Y:S02]  /*197f0*/  F2FP.BF16.PACK_AB R11, R54, R51 ;  /* 0x00000033360b723e */ /* 0x000fe400000010ff */
[----:B------:R-:W-:Y:S01]  /*19800*/  F2FP.BF16.PACK_AB R10, R46, R43 ;  /* 0x0000002b2e0a723e */ /* 0x000fe200000010ff */
[----:B------:R-:W-:Y:S01]  /*19810*/  STS.64 [R108+0x100], R14 ;  /* 0x0001000e6c007388 */ /* 0x000fe20000000a00 */
[----:B------:R-:W-:-:S03]  /*19820*/  FFMA.FTZ R7, R126, R7, -0.24046532809734344482 ;  /* 0xbe763c8b7e077423 */ /* 0x000fc60000010007 */
[----:B------:R-:W-:Y:S04]  /*19830*/  STS.64 [R108+0x580], R2 ;  /* 0x000580026c007388 */ /* 0x000fe80000000a00 */
[----:B------:R-:W-:Y:S04]  /*19840*/  STS.64 [R108+0x200], R8 ;  /* 0x000200086c007388 */ /* 0x000fe80000000a00 */
[----:B------:R-:W-:Y:S04]  /*19850*/  STS.64 [R108+0x600], R20 ;  /* 0x000600146c007388 */ /* 0x000fe80000000a00 */
[----:B------:R0:W-:Y:S04]  /*19860*/  STS.64 [R108+0x680], R12 ;  /* 0x0006800c6c007388 */ /* 0x0001e80000000a00 */
[----:B------:R-:W-:Y:S04]  /*19870*/  STS.64 [R108+0x300], R182 ;  /* 0x000300b66c007388 */ /* 0x000fe80000000a00 */
[----:B------:R-:W-:Y:S04]  /*19880*/  STS.64 [R108+0x700], R16 ;  /* 0x000700106c007388 */ /* 0x000fe80000000a00 */
[----:B------:R1:W-:Y:S01]  /*19890*/  STS.64 [R18+0x8100], R10 ;  /* 0x0081000a12007388 */ /* 0x0003e20000000a00 */
[----:B0-----:R-:W-:-:S02]  /*198a0*/  F2FP.BF16.PACK_AB R13, R70, R67 ;  /* 0x00000043460d723e */ /* 0x001fc400000010ff */
[----:B------:R-:W-:Y:S01]  /*198b0*/  F2FP.BF16.PACK_AB R12, R62, R59 ;  /* 0x0000003b3e0c723e */ /* 0x000fe200000010ff */
[----:B------:R-:W-:Y:S01]  /*198c0*/  FFMA.FTZ R7, R126, R7, 0.28857114911079406738 ;  /* 0x3e93bf997e077423 */ /* 0x000fe20000010007 */
[----:B-1----:R-:W-:Y:S02]  /*198d0*/  F2FP.BF16.PACK_AB R11, R102, R99 ;  /* 0x00000063660b723e */ /* 0x002fe400000010ff */
[----:B------:R-:W-:Y:S01]  /*198e0*/  F2FP.BF16.PACK_AB R99, R103, R4 ;  /* 0x000000046763723e */ /* 0x000fe200000010ff */
[----:B------:R-:W-:Y:S01]  /*198f0*/  FADD R4, R127, -1 ;  /* 0xbf8000007f047421 */ /* 0x000fe20000000000 */
[----:B------:R0:W-:Y:S01]  /*19900*/  STS.64 [R18+0x8180], R12 ;  /* 0x0081800c12007388 */ /* 0x0001e20000000a00 */
[C---:B------:R-:W-:Y:S02]  /*19910*/  FFMA.FTZ R7, R126.reuse, R7, -0.36067417263984680176 ;  /* 0xbeb8aa497e077423 */ /* 0x040fe40000010007 */
[----:B------:R-:W-:Y:S02]  /*19920*/  @P3 FMUL R23, R23, 0.25 ;  /* 0x3e80000017173820 */ /* 0x000fe40000400000 */
[----:B------:R-:W-:-:S02]  /*19930*/  FFMA.FTZ R7, R126, R7, 0.48089820146560668945 ;  /* 0x3ef6384a7e077423 */ /* 0x000fc40000010007 */
[----:B0-----:R-:W-:-:S04]  /*19940*/  FFMA.FTZ R13, R4, R5, -0.16845393180847167969 ;  /* 0xbe2c7f30040d7423 */ /* 0x001fc80000010005 */
[----:B------:R-:W-:Y:S02]  /*19950*/  FFMA.FTZ R13, R4, R13, 0.1716887056827545166 ;  /* 0x3e2fcf2a040d7423 */ /* 0x000fe4000001000d */
[----:B------:R-:W-:Y:S02]  /*19960*/  FFMA.FTZ R7, R126, R7, -0.72134751081466674805 ;  /* 0xbf38aa3b7e077423 */ /* 0x000fe40000010007 */
[C---:B------:R-:W-:Y:S02]  /*19970*/  FFMA.FTZ R13, R4.reuse, R13, -0.17900948226451873779 ;  /* 0xbe374e43040d7423 */ /* 0x040fe4000001000d */
[----:B------:R-:W-:Y:S02]  /*19980*/  @!P1 FMUL R23, R23, 16777216 ;  /* 0x4b80000017179820 */ /* 0x000fe40000400000 */
[----:B------:R-:W-:Y:S02]  /*19990*/  FFMA.FTZ R13, R4, R13, 0.20512372255325317383 ;  /* 0x3e520bf4040d7423 */ /* 0x000fe4000001000d */
[----:B------:R-:W-:-:S02]  /*199a0*/  FMUL R7, R126, R7 ;  /* 0x000000077e077220 */ /* 0x000fc40000400000 */
[----:B------:R-:W-:Y:S02]  /*199b0*/  FMUL R23, R173, R23 ;  /* 0x00000017ad177220 */ /* 0x000fe40000400000 */
[----:B------:R-:W-:Y:S02]  /*199c0*/  FFMA.FTZ R13, R4, R13, -0.24046532809734344482 ;  /* 0xbe763c8b040d7423 */ /* 0x000fe4000001000d */
[----:B------:R-:W-:Y:S01]  /*199d0*/  FMUL R7, R126, R7 ;  /* 0x000000077e077220 */ /* 0x000fe20000400000 */
[----:B------:R-:W-:Y:S01]  /*199e0*/  F2FP.BF16.PACK_AB R3, R23, R24 ;  /* 0x000000181703723e */ /* 0x000fe200000010ff */
[----:B------:R-:W-:Y:S01]  /*199f0*/  FFMA.FTZ R13, R4, R13, 0.28857114911079406738 ;  /* 0x3e93bf99040d7423 */ /* 0x000fe2000001000d */
[----:B------:R-:W-:Y:S01]  /*19a00*/  F2FP.BF16.PACK_AB R2, R41, R178 ;  /* 0x000000b22902723e */ /* 0x000fe200000010ff */
[----:B------:R-:W-:Y:S02]  /*19a10*/  FFMA.FTZ R126, R126, 1.4426950216293334961, R7 ;  /* 0x3fb8aa3b7e7e7823 */ /* 0x000fe40000010007 */
[----:B------:R-:W-:Y:S01]  /*19a20*/  FFMA.FTZ R7, R132, R5, -0.16845393180847167969 ;  /* 0xbe2c7f3084077423 */ /* 0x000fe20000010005 */
[----:B------:R-:W-:Y:S01]  /*19a30*/  F2FP.BF16.PACK_AB R10, R94, R91 ;  /* 0x0000005b5e0a723e */ /* 0x000fe200000010ff */
[----:B------:R-:W-:Y:S01]  /*19a40*/  FFMA.FTZ R13, R4, R13, -0.36067417263984680176 ;  /* 0xbeb8aa49040d7423 */ /* 0x000fe2000001000d */
[----:B------:R0:W-:Y:S01]  /*19a50*/  STS.64 [R18+0x8400], R2 ;  /* 0x0084000212007388 */ /* 0x0001e20000000a00 */
[----:B------:R-:W-:-:S02]  /*19a60*/  FFMA.FTZ R7, R132, R7, 0.1716887056827545166 ;  /* 0x3e2fcf2a84077423 */ /* 0x000fc40000010007 */
[----:B------:R-:W-:Y:S01]  /*19a70*/  FFMA.FTZ R13, R4, R13, 0.48089820146560668945 ;  /* 0x3ef6384a040d7423 */ /* 0x000fe2000001000d */
[----:B------:R1:W-:Y:S01]  /*19a80*/  STS.64 [R18+0x8280], R10 ;  /* 0x0082800a12007388 */ /* 0x0003e20000000a00 */
[----:B------:R-:W-:Y:S02]  /*19a90*/  @P3 FMUL R22, R22, 0.25 ;  /* 0x3e80000016163820 */ /* 0x000fe40000400000 */
[----:B------:R-:W-:Y:S02]  /*19aa0*/  FFMA.FTZ R7, R132, R7, -0.17900948226451873779 ;  /* 0xbe374e4384077423 */ /* 0x000fe40000010007 */
[----:B0-----:R-:W-:Y:S02]  /*19ab0*/  FADD R2, R125, -1 ;  /* 0xbf8000007d027421 */ /* 0x001fe40000000000 */
[----:B------:R-:W-:Y:S02]  /*19ac0*/  FFMA.FTZ R13, R4, R13, -0.72134751081466674805 ;  /* 0xbf38aa3b040d7423 */ /* 0x000fe4000001000d */
[----:B-1----:R-:W-:-:S02]  /*19ad0*/  FFMA.FTZ R11, R2, R5, -0.16845393180847167969 ;  /* 0xbe2c7f30020b7423 */ /* 0x002fc40000010005 */
[----:B------:R-:W-:Y:S02]  /*19ae0*/  @!P1 FMUL R22, R22, 16777216 ;  /* 0x4b80000016169820 */ /* 0x000fe40000400000 */
[----:B------:R-:W-:Y:S02]  /*19af0*/  FFMA.FTZ R11, R2, R11, 0.1716887056827545166 ;  /* 0x3e2fcf2a020b7423 */ /* 0x000fe4000001000b */
[----:B------:R-:W-:Y:S02]  /*19b00*/  FFMA.FTZ R7, R132, R7, 0.20512372255325317383 ;  /* 0x3e520bf484077423 */ /* 0x000fe40000010007 */
[----:B------:R-:W-:Y:S01]  /*19b10*/  FMUL R13, R4, R13 ;  /* 0x0000000d040d7220 */ /* 0x000fe20000400000 */
[----:B------:R-:W-:Y:S01]  /*19b20*/  F2FP.BF16.PACK_AB R9, R40, R35 ;  /* 0x000000232809723e */ /* 0x000fe200000010ff */
[----:B------:R-:W-:Y:S01]  /*19b30*/  FMUL R22, R173, R22 ;  /* 0x00000016ad167220 */ /* 0x000fe20000400000 */
[----:B------:R-:W-:Y:S01]  /*19b40*/  F2FP.BF16.PACK_AB R8, R34, R27 ;  /* 0x0000001b2208723e */ /* 0x000fe200000010ff */
[----:B------:R-:W-:-:S02]  /*19b50*/  FFMA.FTZ R11, R2, R11, -0.17900948226451873779 ;  /* 0xbe374e43020b7423 */ /* 0x000fc4000001000b */
[----:B------:R-:W-:Y:S02]  /*19b60*/  FFMA.FTZ R7, R132, R7, -0.24046532809734344482 ;  /* 0xbe763c8b84077423 */ /* 0x000fe40000010007 */
[----:B------:R-:W-:Y:S01]  /*19b70*/  FMUL R13, R4, R13 ;  /* 0x0000000d040d7220 */ /* 0x000fe20000400000 */
[----:B------:R-:W-:Y:S01]  /*19b80*/  F2FP.BF16.PACK_AB R15, R22, R25 ;  /* 0x00000019160f723e */ /* 0x000fe200000010ff */
[----:B------:R-:W-:Y:S01]  /*19b90*/  FFMA.FTZ R11, R2, R11, 0.20512372255325317383 ;  /* 0x3e520bf4020b7423 */ /* 0x000fe2000001000b */
[----:B------:R-:W-:Y:S01]  /*19ba0*/  F2FP.BF16.PACK_AB R14, R175, R180 ;  /* 0x000000b4af0e723e */ /* 0x000fe200000010ff */
[----:B------:R-:W-:Y:S01]  /*19bb0*/  FFMA.FTZ R7, R132, R7, 0.28857114911079406738 ;  /* 0x3e93bf9984077423 */ /* 0x000fe20000010007 */
[----:B------:R0:W-:Y:S01]  /*19bc0*/  STS.64 [R18+0x8080], R8 ;  /* 0x0080800812007388 */ /* 0x0001e20000000a00 */
[----:B------:R-:W-:Y:S02]  /*19bd0*/  FFMA.FTZ R13, R4, 1.4426950216293334961, R13 ;  /* 0x3fb8aa3b040d7823 */ /* 0x000fe4000001000d */
[----:B------:R-:W-:-:S02]  /*19be0*/  FADD R4, R135, -1 ;  /* 0xbf80000087047421 */ /* 0x000fc40000000000 */
[----:B------:R-:W-:Y:S02]  /*19bf0*/  FFMA.FTZ R11, R2, R11, -0.24046532809734344482 ;  /* 0xbe763c8b020b7423 */ /* 0x000fe4000001000b */
[----:B------:R-:W-:Y:S01]  /*19c00*/  FFMA.FTZ R7, R132, R7, -0.36067417263984680176 ;  /* 0xbeb8aa4984077423 */ /* 0x000fe20000010007 */
[----:B------:R1:W-:Y:S01]  /*19c10*/  STS.64 [R18+0x8000], R14 ;  /* 0x0080000e12007388 */ /* 0x0003e20000000a00 */
[----:B0-----:R-:W-:Y:S02]  /*19c20*/  F2FP.BF16.PACK_AB R9, R86, R83 ;  /* 0x000000535609723e */ /* 0x001fe400000010ff */
[----:B------:R-:W-:Y:S01]  /*19c30*/  F2FP.BF16.PACK_AB R8, R78, R75 ;  /* 0x0000004b4e08723e */ /* 0x000fe200000010ff */
[----:B------:R-:W-:Y:S02]  /*19c40*/  FFMA.FTZ R3, R114, R5, -0.16845393180847167969 ;  /* 0xbe2c7f3072037423 */ /* 0x000fe40000010005 */
[----:B------:R-:W-:Y:S02]  /*19c50*/  FFMA.FTZ R11, R2, R11, 0.28857114911079406738 ;  /* 0x3e93bf99020b7423 */ /* 0x000fe4000001000b */
[----:B------:R0:W-:Y:S01]  /*19c60*/  STS.64 [R18+0x8200], R8 ;  /* 0x0082000812007388 */ /* 0x0001e20000000a00 */
[----:B-1----:R-:W-:-:S02]  /*19c70*/  FFMA.FTZ R15, R4, R5, -0.16845393180847167969 ;  /* 0xbe2c7f30040f7423 */ /* 0x002fc40000010005 */
[----:B------:R-:W-:Y:S02]  /*19c80*/  FFMA.FTZ R7, R132, R7, 0.48089820146560668945 ;  /* 0x3ef6384a84077423 */ /* 0x000fe40000010007 */
[----:B------:R-:W-:Y:S02]  /*19c90*/  FFMA.FTZ R15, R4, R15, 0.1716887056827545166 ;  /* 0x3e2fcf2a040f7423 */ /* 0x000fe4000001000f */
[----:B------:R-:W-:Y:S02]  /*19ca0*/  FFMA.FTZ R3, R114, R3, 0.1716887056827545166 ;  /* 0x3e2fcf2a72037423 */ /* 0x000fe40000010003 */
[----:B------:R-:W-:Y:S01]  /*19cb0*/  FFMA.FTZ R11, R2, R11, -0.36067417263984680176 ;  /* 0xbeb8aa49020b7423 */ /* 0x000fe2000001000b */
[----:B0-----:R-:W-:Y:S02]  /*19cc0*/  F2FP.BF16.PACK_AB R9, R156, R161 ;  /* 0x000000a19c09723e */ /* 0x001fe400000010ff */
[----:B------:R-:W-:Y:S01]  /*19cd0*/  F2FP.BF16.PACK_AB R8, R133, R6 ;  /* 0x000000068508723e */ /* 0x000fe200000010ff */
[----:B------:R-:W-:-:S02]  /*19ce0*/  FFMA.FTZ R7, R132, R7, -0.72134751081466674805 ;  /* 0xbf38aa3b84077423 */ /* 0x000fc40000010007 */
[----:B------:R-:W-:Y:S02]  /*19cf0*/  FADD R6, R137, -1 ;  /* 0xbf80000089067421 */ /* 0x000fe40000000000 */
[----:B------:R0:W-:Y:S01]  /*19d00*/  STS.64 [R18+0x8700], R8 ;  /* 0x0087000812007388 */ /* 0x0001e20000000a00 */
[----:B------:R-:W-:Y:S02]  /*19d10*/  FFMA.FTZ R15, R4, R15, -0.17900948226451873779 ;  /* 0xbe374e43040f7423 */ /* 0x000fe4000001000f */
[----:B------:R-:W-:Y:S02]  /*19d20*/  FFMA.FTZ R3, R114, R3, -0.17900948226451873779 ;  /* 0xbe374e4372037423 */ /* 0x000fe40000010003 */
[----:B------:R-:W-:Y:S02]  /*19d30*/  FFMA.FTZ R11, R2, R11, 0.48089820146560668945 ;  /* 0x3ef6384a020b7423 */ /* 0x000fe4000001000b */
[----:B------:R-:W-:Y:S02]  /*19d40*/  FMUL R7, R132, R7 ;  /* 0x0000000784077220 */ /* 0x000fe40000400000 */
[----:B------:R-:W-:-:S02]  /*19d50*/  FFMA.FTZ R17, R6, R5, -0.16845393180847167969 ;  /* 0xbe2c7f3006117423 */ /* 0x000fc40000010005 */
[----:B0-----:R-:W-:Y:S02]  /*19d60*/  FFMA.FTZ R9, R128, R5, -0.16845393180847167969 ;  /* 0xbe2c7f3080097423 */ /* 0x001fe40000010005 */
[----:B------:R-:W-:Y:S02]  /*19d70*/  FFMA.FTZ R15, R4, R15, 0.20512372255325317383 ;  /* 0x3e520bf4040f7423 */ /* 0x000fe4000001000f */
[----:B------:R-:W-:Y:S02]  /*19d80*/  FFMA.FTZ R9, R128, R9, 0.1716887056827545166 ;  /* 0x3e2fcf2a80097423 */ /* 0x000fe40000010009 */
[----:B------:R-:W-:Y:S02]  /*19d90*/  FFMA.FTZ R3, R114, R3, 0.20512372255325317383 ;  /* 0x3e520bf472037423 */ /* 0x000fe40000010003 */
[----:B------:R-:W-:Y:S02]  /*19da0*/  FFMA.FTZ R11, R2, R11, -0.72134751081466674805 ;  /* 0xbf38aa3b020b7423 */ /* 0x000fe4000001000b */
[----:B------:R-:W-:-:S02]  /*19db0*/  FMUL R7, R132, R7 ;  /* 0x0000000784077220 */ /* 0x000fc40000400000 */
[----:B------:R-:W-:Y:S02]  /*19dc0*/  FFMA.FTZ R17, R6, R17, 0.1716887056827545166 ;  /* 0x3e2fcf2a06117423 */ /* 0x000fe40000010011 */
[----:B------:R-:W-:Y:S02]  /*19dd0*/  FFMA.FTZ R9, R128, R9, -0.17900948226451873779 ;  /* 0xbe374e4380097423 */ /* 0x000fe40000010009 */
[----:B------:R-:W-:Y:S02]  /*19de0*/  FFMA.FTZ R15, R4, R15, -0.24046532809734344482 ;  /* 0xbe763c8b040f7423 */ /* 0x000fe4000001000f */
[----:B------:R-:W-:Y:S02]  /*19df0*/  FFMA.FTZ R3, R114, R3, -0.24046532809734344482 ;  /* 0xbe763c8b72037423 */ /* 0x000fe40000010003 */
[----:B------:R-:W-:Y:S02]  /*19e00*/  FMUL R11, R2, R11 ;  /* 0x0000000b020b7220 */ /* 0x000fe40000400000 */
[----:B------:R-:W-:-:S02]  /*19e10*/  FFMA.FTZ R132, R132, 1.4426950216293334961, R7 ;  /* 0x3fb8aa3b84847823 */ /* 0x000fc40000010007 */
[----:B------:R-:W-:Y:S02]  /*19e20*/  FFMA.FTZ R7, R136, R5, -0.16845393180847167969 ;  /* 0xbe2c7f3088077423 */ /* 0x000fe40000010005 */
[----:B------:R-:W-:Y:S02]  /*19e30*/  FFMA.FTZ R17, R6, R17, -0.17900948226451873779 ;  /* 0xbe374e4306117423 */ /* 0x000fe40000010011 */
[----:B------:R-:W-:Y:S02]  /*19e40*/  FFMA.FTZ R9, R128, R9, 0.20512372255325317383 ;  /* 0x3e520bf480097423 */ /* 0x000fe40000010009 */
[----:B------:R-:W-:Y:S02]  /*19e50*/  FFMA.FTZ R15, R4, R15, 0.28857114911079406738 ;  /* 0x3e93bf99040f7423 */ /* 0x000fe4000001000f */
[----:B------:R-:W-:Y:S02]  /*19e60*/  FFMA.FTZ R3, R114, R3, 0.28857114911079406738 ;  /* 0x3e93bf9972037423 */ /* 0x000fe40000010003 */
[----:B------:R-:W-:-:S02]  /*19e70*/  FMUL R11, R2, R11 ;  /* 0x0000000b020b7220 */ /* 0x000fc40000400000 */
[----:B------:R-:W-:Y:S02]  /*19e80*/  FFMA.FTZ R7, R136, R7, 0.1716887056827545166 ;  /* 0x3e2fcf2a88077423 */ /* 0x000fe40000010007 */
[----:B------:R-:W-:Y:S02]  /*19e90*/  FFMA.FTZ R17, R6, R17, 0.20512372255325317383 ;  /* 0x3e520bf406117423 */ /* 0x000fe40000010011 */
[----:B------:R-:W-:Y:S02]  /*19ea0*/  FFMA.FTZ R9, R128, R9, -0.24046532809734344482 ;  /* 0xbe763c8b80097423 */ /* 0x000fe40000010009 */
[----:B------:R-:W-:Y:S02]  /*19eb0*/  FFMA.FTZ R15, R4, R15, -0.36067417263984680176 ;  /* 0xbeb8aa49040f7423 */ /* 0x000fe4000001000f */
[----:B------:R-:W-:Y:S02]  /*19ec0*/  FFMA.FTZ R3, R114, R3, -0.36067417263984680176 ;  /* 0xbeb8aa4972037423 */ /* 0x000fe40000010003 */
[----:B------:R-:W-:-:S02]  /*19ed0*/  FFMA.FTZ R2, R2, 1.4426950216293334961, R11 ;  /* 0x3fb8aa3b02027823 */ /* 0x000fc4000001000b */
[----:B------:R-:W-:Y:S02]  /*19ee0*/  FFMA.FTZ R11, R134, R5, -0.16845393180847167969 ;  /* 0xbe2c7f30860b7423 */ /* 0x000fe40000010005 */
[----:B------:R-:W-:Y:S02]  /*19ef0*/  FFMA.FTZ R7, R136, R7, -0.17900948226451873779 ;  /* 0xbe374e4388077423 */ /* 0x000fe40000010007 */
[----:B------:R-:W-:Y:S02]  /*19f00*/  FFMA.FTZ R17, R6, R17, -0.24046532809734344482 ;  /* 0xbe763c8b06117423 */ /* 0x000fe40000010011 */
[----:B------:R-:W-:Y:S02]  /*19f10*/  FFMA.FTZ R9, R128, R9, 0.28857114911079406738 ;  /* 0x3e93bf9980097423 */ /* 0x000fe40000010009 */
[----:B------:R-:W-:Y:S02]  /*19f20*/  FFMA.FTZ R15, R4, R15, 0.48089820146560668945 ;  /* 0x3ef6384a040f7423 */ /* 0x000fe4000001000f */
[----:B------:R-:W-:-:S02]  /*19f30*/  FFMA.FTZ R3, R114, R3, 0.48089820146560668945 ;  /* 0x3ef6384a72037423 */ /* 0x000fc40000010003 */
[----:B------:R-:W-:Y:S02]  /*19f40*/  FFMA.FTZ R11, R134, R11, 0.1716887056827545166 ;  /* 0x3e2fcf2a860b7423 */ /* 0x000fe4000001000b */
[----:B------:R-:W-:Y:S02]  /*19f50*/  FFMA.FTZ R7, R136, R7, 0.20512372255325317383 ;  /* 0x3e520bf488077423 */ /* 0x000fe40000010007 */
[----:B------:R-:W-:Y:S01]  /*19f60*/  FFMA.FTZ R17, R6, R17, 0.28857114911079406738 ;  /* 0x3e93bf9906117423 */ /* 0x000fe20000010011 */
[----:B------:R-:W-:Y:S01]  /*19f70*/  ISETP.GE.U32.AND P1, PT, R107, 0x7f800000, PT ;  /* 0x7f8000006b00780c */ /* 0x000fe20003f26070 */
[----:B------:R-:W-:Y:S02]  /*19f80*/  FFMA.FTZ R9, R128, R9, -0.36067417263984680176 ;  /* 0xbeb8aa4980097423 */ /* 0x000fe40000010009 */
[----:B------:R-:W-:Y:S02]  /*19f90*/  FFMA.FTZ R15, R4, R15, -0.72134751081466674805 ;  /* 0xbf38aa3b040f7423 */ /* 0x000fe4000001000f */
[----:B------:R-:W-:-:S02]  /*19fa0*/  FFMA.FTZ R3, R114, R3, -0.72134751081466674805 ;  /* 0xbf38aa3b72037423 */ /* 0x000fc40000010003 */
[----:B------:R-:W-:Y:S02]  /*19fb0*/  FFMA.FTZ R11, R134, R11, -0.17900948226451873779 ;  /* 0xbe374e43860b7423 */ /* 0x000fe4000001000b */
[----:B------:R-:W-:Y:S02]  /*19fc0*/  FFMA.FTZ R7, R136, R7, -0.24046532809734344482 ;  /* 0xbe763c8b88077423 */ /* 0x000fe40000010007 */
[----:B------:R-:W-:Y:S02]  /*19fd0*/  FFMA.FTZ R17, R6, R17, -0.36067417263984680176 ;  /* 0xbeb8aa4906117423 */ /* 0x000fe40000010011 */
[----:B------:R-:W-:Y:S02]  /*19fe0*/  FFMA.FTZ R9, R128, R9, 0.48089820146560668945 ;  /* 0x3ef6384a80097423 */ /* 0x000fe40000010009 */
[----:B------:R-:W-:Y:S01]  /*19ff0*/  FMUL R15, R4, R15 ;  /* 0x0000000f040f7220 */ /* 0x000fe20000400000 */
[----:B------:R-:W-:Y:S01]  /*1a000*/  ISETP.GE.U32.AND P2, PT, R109, 0x7f800000, PT ;  /* 0x7f8000006d00780c */ /* 0x000fe20003f46070 */
[----:B------:R-:W-:-:S02]  /*1a010*/  FMUL R3, R114, R3 ;  /* 0x0000000372037220 */ /* 0x000fc40000400000 */
[----:B------:R-:W-:Y:S02]  /*1a020*/  FFMA.FTZ R11, R134, R11, 0.20512372255325317383 ;  /* 0x3e520bf4860b7423 */ /* 0x000fe4000001000b */
[----:B------:R-:W-:Y:S01]  /*1a030*/  FFMA.FTZ R7, R136, R7, 0.28857114911079406738 ;  /* 0x3e93bf9988077423 */ /* 0x000fe20000010007 */
[----:B------:R-:W-:Y:S01]  /*1a040*/  ISETP.GE.U32.AND P4, PT, R113, 0x7f800000, PT ;  /* 0x7f8000007100780c */ /* 0x000fe20003f86070 */
[----:B------:R-:W-:Y:S02]  /*1a050*/  FFMA.FTZ R17, R6, R17, 0.48089820146560668945 ;  /* 0x3ef6384a06117423 */ /* 0x000fe40000010011 */
[----:B------:R-:W-:Y:S02]  /*1a060*/  FFMA.FTZ R9, R128, R9, -0.72134751081466674805 ;  /* 0xbf38aa3b80097423 */ /* 0x000fe40000010009 */
[----:B------:R-:W-:Y:S02]  /*1a070*/  FMUL R15, R4, R15 ;  /* 0x0000000f040f7220 */ /* 0x000fe40000400000 */
[----:B------:R-:W-:-:S02]  /*1a080*/  FMUL R3, R114, R3 ;  /* 0x0000000372037220 */ /* 0x000fc40000400000 */
[----:B------:R-:W-:Y:S02]  /*1a090*/  FFMA.FTZ R11, R134, R11, -0.24046532809734344482 ;  /* 0xbe763c8b860b7423 */ /* 0x000fe4000001000b */
[----:B------:R-:W-:Y:S02]  /*1a0a0*/  FFMA.FTZ R7, R136, R7, -0.36067417263984680176 ;  /* 0xbeb8aa4988077423 */ /* 0x000fe40000010007 */
[----:B------:R-:W-:Y:S02]  /*1a0b0*/  FFMA.FTZ R17, R6, R17, -0.72134751081466674805 ;  /* 0xbf38aa3b06117423 */ /* 0x000fe40000010011 */
[----:B------:R-:W-:Y:S02]  /*1a0c0*/  FMUL R9, R128, R9 ;  /* 0x0000000980097220 */ /* 0x000fe40000400000 */
[----:B------:R-:W-:Y:S02]  /*1a0d0*/  FFMA.FTZ R4, R4, 1.4426950216293334961, R15 ;  /* 0x3fb8aa3b04047823 */ /* 0x000fe4000001000f */
[----:B------:R-:W-:-:S02]  /*1a0e0*/  FFMA.FTZ R3, R114, 1.4426950216293334961, R3 ;  /* 0x3fb8aa3b72037823 */ /* 0x000fc40000010003 */
[----:B------:R-:W-:Y:S02]  /*1a0f0*/  FFMA.FTZ R15, R138, R5, -0.16845393180847167969 ;  /* 0xbe2c7f308a0f7423 */ /* 0x000fe40000010005 */
[----:B------:R-:W-:Y:S02]  /*1a100*/  FADD R228, R149, R2 ;  /* 0x0000000295e47221 */ /* 0x000fe40000000000 */
[----:B------:R-:W-:Y:S02]  /*1a110*/  FFMA.FTZ R11, R134, R11, 0.28857114911079406738 ;  /* 0x3e93bf99860b7423 */ /* 0x000fe4000001000b */
[----:B------:R-:W-:Y:S02]  /*1a120*/  FFMA.FTZ R7, R136, R7, 0.48089820146560668945 ;  /* 0x3ef6384a88077423 */ /* 0x000fe40000010007 */
[----:B------:R-:W-:Y:S02]  /*1a130*/  @P1 IMAD.MOV.U32 R2, RZ, RZ, 0x7f800000 ;  /* 0x7f800000ff021424 */ /* 0x000fe400078e00ff */
[----:B------:R-:W-:-:S02]  /*1a140*/  FMUL R17, R6, R17 ;  /* 0x0000001106117220 */ /* 0x000fc40000400000 */
[----:B------:R-:W-:Y:S02]  /*1a150*/  FMUL R9, R128, R9 ;  /* 0x0000000980097220 */ /* 0x000fe40000400000 */
[----:B------:R-:W-:Y:S02]  /*1a160*/  FFMA.FTZ R15, R138, R15, 0.1716887056827545166 ;  /* 0x3e2fcf2a8a0f7423 */ /* 0x000fe4000001000f */
[----:B------:R-:W-:Y:S02]  /*1a170*/  FADD R231, R152, R3 ;  /* 0x0000000398e77221 */ /* 0x000fe40000000000 */
[----:B------:R-:W-:Y:S02]  /*1a180*/  FFMA.FTZ R11, R134, R11, -0.36067417263984680176 ;  /* 0xbeb8aa49860b7423 */ /* 0x000fe4000001000b */
[----:B------:R-:W-:Y:S02]  /*1a190*/  FFMA.FTZ R7, R136, R7, -0.72134751081466674805 ;  /* 0xbf38aa3b88077423 */ /* 0x000fe40000010007 */
[----:B------:R-:W-:Y:S01]  /*1a1a0*/  @P1 FFMA.FTZ R231, R107, R2, +INF ;  /* 0x7f8000006be71423 */ /* 0x000fe20000010002 */
[----:B------:R-:W-:Y:S01]  /*1a1b0*/  @P2 MOV R2, 0x7f800000 ;  /* 0x7f80000000022802 */ /* 0x000fe20000000f00 */
[----:B------:R-:W-:-:S02]  /*1a1c0*/  FMUL R17, R6, R17 ;  /* 0x0000001106117220 */ /* 0x000fc40000400000 */
[----:B------:R-:W-:Y:S02]  /*1a1d0*/  FFMA.FTZ R9, R128, 1.4426950216293334961, R9 ;  /* 0x3fb8aa3b80097823 */ /* 0x000fe40000010009 */
[----:B------:R-:W-:Y:S01]  /*1a1e0*/  FADD R224, R145, R4 ;  /* 0x0000000491e07221 */ /* 0x000fe20000000000 */
[----:B------:R-:W-:Y:S01]  /*1a1f0*/  ISETP.GE.U32.AND P1, PT, R112, 0x7f800000, PT ;  /* 0x7f8000007000780c */ /* 0x000fe20003f26070 */
[----:B------:R-:W-:Y:S02]  /*1a200*/  FFMA.FTZ R15, R138, R15, -0.17900948226451873779 ;  /* 0xbe374e438a0f7423 */ /* 0x000fe4000001000f */
[----:B------:R-:W-:Y:S02]  /*1a210*/  @P4 IMAD.MOV.U32 R4, RZ, RZ, 0x7f800000 ;  /* 0x7f800000ff044424 */ /* 0x000fe400078e00ff */
[----:B------:R-:W-:Y:S02]  /*1a220*/  FFMA.FTZ R11, R134, R11, 0.48089820146560668945 ;  /* 0x3ef6384a860b7423 */ /* 0x000fe4000001000b */
[----:B------:R-:W-:-:S02]  /*1a230*/  FMUL R7, R136, R7 ;  /* 0x0000000788077220 */ /* 0x000fc40000400000 */
[----:B------:R-:W-:Y:S02]  /*1a240*/  FFMA.FTZ R17, R6, 1.4426950216293334961, R17 ;  /* 0x3fb8aa3b06117823 */ /* 0x000fe40000010011 */
[----:B------:R-:W-:Y:S01]  /*1a250*/  FADD R230, R151, R126 ;  /* 0x0000007e97e67221 */ /* 0x000fe20000000000 */
[----:B------:R-:W-:Y:S01]  /*1a260*/  FSETP.NEU.AND P5, PT, R109, RZ, PT ;  /* 0x000000ff6d00720b */ /* 0x000fe20003fad000 */
[----:B------:R-:W-:Y:S02]  /*1a270*/  FADD R6, R139, -1 ;  /* 0xbf8000008b067421 */ /* 0x000fe40000000000 */
[----:B------:R-:W-:Y:S02]  /*1a280*/  FADD R229, R150, R9 ;  /* 0x0000000996e57221 */ /* 0x000fe40000000000 */
[----:B------:R-:W-:Y:S02]  /*1a290*/  @P2 FFMA.FTZ R230, R109, R2, +INF ;  /* 0x7f8000006de62423 */ /* 0x000fe40000010002 */
[----:B------:R-:W-:-:S02]  /*1a2a0*/  FFMA.FTZ R15, R138, R15, 0.20512372255325317383 ;  /* 0x3e520bf48a0f7423 */ /* 0x000fc4000001000f */
[----:B------:R-:W-:Y:S01]  /*1a2b0*/  @P4 FFMA.FTZ R229, R113, R4, +INF ;  /* 0x7f80000071e54423 */ /* 0x000fe20000010004 */
[----:B------:R-:W-:Y:S01]  /*1a2c0*/  ISETP.GE.U32.AND P4, PT, R117, 0x7f800000, PT ;  /* 0x7f8000007500780c */ /* 0x000fe20003f86070 */
[----:B------:R-:W-:Y:S02]  /*1a2d0*/  FFMA.FTZ R11, R134, R11, -0.72134751081466674805 ;  /* 0xbf38aa3b860b7423 */ /* 0x000fe4000001000b */
[----:B------:R-:W-:Y:S02]  /*1a2e0*/  FMUL R7, R136, R7 ;  /* 0x0000000788077220 */ /* 0x000fe40000400000 */
[----:B------:R-:W-:Y:S01]  /*1a2f0*/  FADD R8, R141, -1 ;  /* 0xbf8000008d087421 */ /* 0x000fe20000000000 */
[----:B------:R-:W-:Y:S01]  /*1a300*/  FSETP.NEU.AND P3, PT, R107, RZ, PT ;  /* 0x000000ff6b00720b */ /* 0x000fe20003f6d000 */
[----:B------:R-:W-:Y:S01]  /*1a310*/  FFMA.FTZ R19, R6, R5, -0.16845393180847167969 ;  /* 0xbe2c7f3006137423 */ /* 0x000fe20000010005 */
[----:B------:R-:W-:Y:S01]  /*1a320*/  FSEL R230, R230, -INF , P5 ;  /* 0xff800000e6e67808 */ /* 0x000fe20002800000 */
[----:B------:R-:W-:Y:S01]  /*1a330*/  FFMA.FTZ R15, R138, R15, -0.24046532809734344482 ;  /* 0xbe763c8b8a0f7423 */ /* 0x000fe2000001000f */
[----:B------:R-:W-:Y:S01]  /*1a340*/  ISETP.GE.U32.AND P5, PT, R124, 0x7f800000, PT ;  /* 0x7f8000007c00780c */ /* 0x000fe20003fa6070 */
[----:B------:R-:W-:-:S02]  /*1a350*/  FMUL R11, R134, R11 ;  /* 0x0000000b860b7220 */ /* 0x000fc40000400000 */
[----:B------:R-:W-:Y:S02]  /*1a360*/  FFMA.FTZ R7, R136, 1.4426950216293334961, R7 ;  /* 0x3fb8aa3b88077823 */ /* 0x000fe40000010007 */
[----:B------:R-:W-:Y:S01]  /*1a370*/  FFMA.FTZ R21, R8, R5, -0.16845393180847167969 ;  /* 0xbe2c7f3008157423 */ /* 0x000fe20000010005 */
[----:B------:R-:W-:Y:S01]  /*1a380*/  FSEL R231, R231, -INF , P3 ;  /* 0xff800000e7e77808 */ /* 0x000fe20001800000 */
[----:B------:R-:W-:Y:S01]  /*1a390*/  FFMA.FTZ R19, R6, R19, 0.1716887056827545166 ;  /* 0x3e2fcf2a06137423 */ /* 0x000fe20000010013 */
[----:B------:R-:W-:Y:S01]  /*1a3a0*/  ISETP.GE.U32.AND P3, PT, R111, 0x7f800000, PT ;  /* 0x7f8000006f00780c */ /* 0x000fe20003f66070 */
[----:B------:R-:W-:Y:S02]  /*1a3b0*/  FFMA.FTZ R15, R138, R15, 0.28857114911079406738 ;  /* 0x3e93bf998a0f7423 */ /* 0x000fe4000001000f */
[----:B------:R-:W-:Y:S02]  /*1a3c0*/  FMUL R11, R134, R11 ;  /* 0x0000000b860b7220 */ /* 0x000fe40000400000 */
[----:B------:R-:W-:-:S02]  /*1a3d0*/  FADD R223, R142, R7 ;  /* 0x000000078edf7221 */ /* 0x000fc40000000000 */
[----:B------:R-:W-:Y:S02]  /*1a3e0*/  FFMA.FTZ R21, R8, R21, 0.1716887056827545166 ;  /* 0x3e2fcf2a08157423 */ /* 0x000fe40000010015 */
[----:B------:R-:W-:Y:S02]  /*1a3f0*/  @P6 IMAD.MOV.U32 R3, RZ, RZ, 0x7f800000 ;  /* 0x7f800000ff036424 */ /* 0x000fe400078e00ff */
[----:B------:R-:W-:Y:S02]  /*1a400*/  @P1 IMAD.MOV.U32 R7, RZ, RZ, 0x7f800000 ;  /* 0x7f800000ff071424 */ /* 0x000fe400078e00ff */
[----:B------:R-:W-:Y:S02]  /*1a410*/  FFMA.FTZ R19, R6, R19, -0.17900948226451873779 ;  /* 0xbe374e4306137423 */ /* 0x000fe40000010013 */
[----:B------:R-:W-:Y:S02]  /*1a420*/  FFMA.FTZ R15, R138, R15, -0.36067417263984680176 ;  /* 0xbeb8aa498a0f7423 */ /* 0x000fe4000001000f */
[----:B------:R-:W-:-:S02]  /*1a430*/  FFMA.FTZ R11, R134, 1.4426950216293334961, R11 ;  /* 0x3fb8aa3b860b7823 */ /* 0x000fc4000001000b */
[----:B------:R-:W-:Y:S02]  /*1a440*/  FADD R227, R148, R13 ;  /* 0x0000000d94e37221 */ /* 0x000fe40000000000 */
[----:B------:R-:W-:Y:S02]  /*1a450*/  FFMA.FTZ R21, R8, R21, -0.17900948226451873779 ;  /* 0xbe374e4308157423 */ /* 0x000fe40000010015 */
[----:B------:R-:W-:Y:S01]  /*1a460*/  @P6 FFMA.FTZ R228, R110, R3, +INF ;  /* 0x7f8000006ee46423 */ /* 0x000fe20000010003 */
[C---:B------:R-:W-:Y:S01]  /*1a470*/  FSETP.NEU.AND P6, PT, R112.reuse, RZ, PT ;  /* 0x000000ff7000720b */ /* 0x040fe20003fcd000 */
[----:B------:R-:W-:Y:S01]  /*1a480*/  @P1 FFMA.FTZ R227, R112, R7, +INF ;  /* 0x7f80000070e31423 */ /* 0x000fe20000010007 */
[----:B------:R-:W-:Y:S01]  /*1a490*/  ISETP.GE.U32.AND P1, PT, R115, 0x7f800000, PT ;  /* 0x7f8000007300780c */ /* 0x000fe20003f26070 */
[----:B------:R-:W-:Y:S02]  /*1a4a0*/  @P4 IMAD.MOV.U32 R4, RZ, RZ, 0x7f800000 ;  /* 0x7f800000ff044424 */ /* 0x000fe400078e00ff */
[----:B------:R-:W-:-:S02]  /*1a4b0*/  FFMA.FTZ R19, R6, R19, 0.20512372255325317383 ;  /* 0x3e520bf406137423 */ /* 0x000fc40000010013 */
[----:B------:R-:W-:Y:S02]  /*1a4c0*/  FFMA.FTZ R15, R138, R15, 0.48089820146560668945 ;  /* 0x3ef6384a8a0f7423 */ /* 0x000fe4000001000f */
[----:B------:R-:W-:Y:S01]  /*1a4d0*/  FADD R225, R146, R11 ;  /* 0x0000000b92e17221 */ /* 0x000fe20000000000 */
[----:B------:R-:W-:Y:S01]  /*1a4e0*/  FSEL R227, R227, -INF , P6 ;  /* 0xff800000e3e37808 */ /* 0x000fe20003000000 */
[----:B------:R-:W-:Y:S02]  /*1a4f0*/  FFMA.FTZ R21, R8, R21, 0.20512372255325317383 ;  /* 0x3e520bf408157423 */ /* 0x000fe40000010015 */
[----:B------:R-:W-:Y:S02]  /*1a500*/  @P5 IMAD.MOV.U32 R3, RZ, RZ, 0x7f800000 ;  /* 0x7f800000ff035424 */ /* 0x000fe400078e00ff */
[----:B------:R-:W-:Y:S01]  /*1a510*/  @P4 FFMA.FTZ R225, R117, R4, +INF ;  /* 0x7f80000075e14423 */ /* 0x000fe20000010004 */
[----:B------:R-:W-:Y:S01]  /*1a520*/  ISETP.GE.U32.AND P6, PT, R119, 0x7f800000, PT ;  /* 0x7f8000007700780c */ /* 0x000fe20003fc6070 */
[----:B------:R-:W-:-:S02]  /*1a530*/  FADD R140, R140, -1 ;  /* 0xbf8000008c8c7421 */ /* 0x000fc40000000000 */
[----:B------:R-:W-:Y:S02]  /*1a540*/  FFMA.FTZ R19, R6, R19, -0.24046532809734344482 ;  /* 0xbe763c8b06137423 */ /* 0x000fe40000010013 */
[----:B------:R-:W-:Y:S02]  /*1a550*/  FADD R4, R129, -1 ;  /* 0xbf80000081047421 */ /* 0x000fe40000000000 */
[----:B------:R-:W-:Y:S01]  /*1a560*/  FFMA.FTZ R15, R138, R15, -0.72134751081466674805 ;  /* 0xbf38aa3b8a0f7423 */ /* 0x000fe2000001000f */
[----:B------:R-:W-:Y:S01]  /*1a570*/  @P3 MOV R2, 0x7f800000 ;  /* 0x7f80000000023802 */ /* 0x000fe20000000f00 */
[----:B------:R-:W-:Y:S02]  /*1a580*/  FADD R130, R130, -1 ;  /* 0xbf80000082827421 */ /* 0x000fe40000000000 */
[----:B------:R-:W-:Y:S02]  /*1a590*/  FFMA.FTZ R21, R8, R21, -0.24046532809734344482 ;  /* 0xbe763c8b08157423 */ /* 0x000fe40000010015 */
[----:B------:R-:W-:-:S02]  /*1a5a0*/  @P5 FFMA.FTZ R224, R124, R3, +INF ;  /* 0x7f8000007ce05423 */ /* 0x000fc40000010003 */
[----:B------:R-:W-:Y:S02]  /*1a5b0*/  FFMA.FTZ R23, R140, R5, -0.16845393180847167969 ;  /* 0xbe2c7f308c177423 */ /* 0x000fe40000010005 */
[----:B------:R-:W-:Y:S02]  /*1a5c0*/  FFMA.FTZ R19, R6, R19, 0.28857114911079406738 ;  /* 0x3e93bf9906137423 */ /* 0x000fe40000010013 */
[----:B------:R-:W-:Y:S02]  /*1a5d0*/  FFMA.FTZ R3, R4, R5, -0.16845393180847167969 ;  /* 0xbe2c7f3004037423 */ /* 0x000fe40000010005 */
[----:B------:R-:W-:Y:S02]  /*1a5e0*/  FMUL R15, R138, R15 ;  /* 0x0000000f8a0f7220 */ /* 0x000fe40000400000 */
[----:B------:R-:W-:Y:S02]  /*1a5f0*/  FFMA.FTZ R5, R130, R5, -0.16845393180847167969 ;  /* 0xbe2c7f3082057423 */ /* 0x000fe40000010005 */
[----:B------:R-:W-:-:S02]  /*1a600*/  FFMA.FTZ R21, R8, R21, 0.28857114911079406738 ;  /* 0x3e93bf9908157423 */ /* 0x000fc40000010015 */
[----:B------:R-:W-:Y:S02]  /*1a610*/  FADD R226, R147, R132 ;  /* 0x0000008493e27221 */ /* 0x000fe40000000000 */
[----:B------:R-:W-:Y:S02]  /*1a620*/  FFMA.FTZ R23, R140, R23, 0.1716887056827545166 ;  /* 0x3e2fcf2a8c177423 */ /* 0x000fe40000010017 */
[----:B------:R-:W-:Y:S02]  /*1a630*/  FFMA.FTZ R19, R6, R19, -0.36067417263984680176 ;  /* 0xbeb8aa4906137423 */ /* 0x000fe40000010013 */
[----:B------:R-:W-:Y:S02]  /*1a640*/  @P3 FFMA.FTZ R226, R111, R2, +INF ;  /* 0x7f8000006fe23423 */ /* 0x000fe40000010002 */
[----:B------:R-:W-:Y:S01]  /*1a650*/  FFMA.FTZ R3, R4, R3, 0.1716887056827545166 ;  /* 0x3e2fcf2a04037423 */ /* 0x000fe20000010003 */
[----:B------:R-:W-:Y:S01]  /*1a660*/  FSETP.NEU.AND P3, PT, R117, RZ, PT ;  /* 0x000000ff7500720b */ /* 0x000fe20003f6d000 */
[----:B------:R-:W-:Y:S01]  /*1a670*/  FMUL R15, R138, R15 ;  /* 0x0000000f8a0f7220 */ /* 0x000fe20000400000 */
[----:B------:R-:W-:Y:S01]  /*1a680*/  ISETP.GE.U32.AND P5, PT, R116, 0x7f800000, PT ;  /* 0x7f8000007400780c */ /* 0x000fe20003fa6070 */
[----:B------:R-:W-:-:S02]  /*1a690*/  @P1 IMAD.MOV.U32 R2, RZ, RZ, 0x7f800000 ;  /* 0x7f800000ff021424 */ /* 0x000fc400078e00ff */
[----:B------:R-:W-:Y:S02]  /*1a6a0*/  FFMA.FTZ R5, R130, R5, 0.1716887056827545166 ;  /* 0x3e2fcf2a82057423 */ /* 0x000fe40000010005 */
[----:B------:R-:W-:Y:S02]  /*1a6b0*/  FFMA.FTZ R21, R8, R21, -0.36067417263984680176 ;  /* 0xbeb8aa4908157423 */ /* 0x000fe40000010015 */
[----:B------:R-:W-:Y:S02]  /*1a6c0*/  FFMA.FTZ R23, R140, R23, -0.17900948226451873779 ;  /* 0xbe374e438c177423 */ /* 0x000fe40000010017 */
[----:B------:R-:W-:Y:S02]  /*1a6d0*/  FFMA.FTZ R19, R6, R19, 0.48089820146560668945 ;  /* 0x3ef6384a06137423 */ /* 0x000fe40000010013 */
[----:B------:R-:W-:Y:S01]  /*1a6e0*/  FFMA.FTZ R3, R4, R3, -0.17900948226451873779 ;  /* 0xbe374e4304037423 */ /* 0x000fe20000010003 */
[----:B------:R-:W-:Y:S01]  /*1a6f0*/  FSEL R225, R225, -INF , P3 ;  /* 0xff800000e1e17808 */ /* 0x000fe20001800000 */
[----:B------:R-:W-:-:S02]  /*1a700*/  FFMA.FTZ R138, R138, 1.4426950216293334961, R15 ;  /* 0x3fb8aa3b8a8a7823 */ /* 0x000fc4000001000f */
[----:B------:R-:W-:Y:S01]  /*1a710*/  @P1 FFMA.FTZ R223, R115, R2, +INF ;  /* 0x7f80000073df1423 */ /* 0x000fe20000010002 */
[----:B------:R-:W-:Y:S01]  /*1a720*/  ISETP.GE.U32.AND P3, PT, R118, 0x7f800000, PT ;  /* 0x7f8000007600780c */ /* 0x000fe20003f66070 */
[----:B------:R-:W-:Y:S02]  /*1a730*/  @P6 IMAD.MOV.U32 R2, RZ, RZ, 0x7f800000 ;  /* 0x7f800000ff026424 */ /* 0x000fe400078e00ff */
[----:B------:R-:W-:Y:S01]  /*1a740*/  FFMA.FTZ R5, R130, R5, -0.17900948226451873779 ;  /* 0xbe374e4382057423 */ /* 0x000fe20000010005 */
[----:B------:R-:W-:Y:S01]  /*1a750*/  FSETP.NEU.AND P2, PT, R113, RZ, PT ;  /* 0x000000ff7100720b */ /* 0x000fe20003f4d000 */
[----:B------:R-:W-:Y:S02]  /*1a760*/  FFMA.FTZ R21, R8, R21, 0.48089820146560668945 ;  /* 0x3ef6384a08157423 */ /* 0x000fe40000010015 */
[----:B------:R-:W-:Y:S02]  /*1a770*/  FFMA.FTZ R23, R140, R23, 0.20512372255325317383 ;  /* 0x3e520bf48c177423 */ /* 0x000fe40000010017 */
[----:B------:R-:W-:-:S02]  /*1a780*/  FFMA.FTZ R19, R6, R19, -0.72134751081466674805 ;  /* 0xbf38aa3b06137423 */ /* 0x000fc40000010013 */
[----:B------:R-:W-:Y:S02]  /*1a790*/  FFMA.FTZ R3, R4, R3, 0.20512372255325317383 ;  /* 0x3e520bf404037423 */ /* 0x000fe40000010003 */
[----:B------:R-:W-:Y:S02]  /*1a7a0*/  FADD R143, R143, R138 ;  /* 0x0000008a8f8f7221 */ /* 0x000fe40000000000 */
[----:B------:R-:W-:Y:S02]  /*1a7b0*/  FFMA.FTZ R5, R130, R5, 0.20512372255325317383 ;  /* 0x3e520bf482057423 */ /* 0x000fe40000010005 */
[----:B------:R-:W-:Y:S01]  /*1a7c0*/  @P6 FFMA.FTZ R143, R119, R2, +INF ;  /* 0x7f800000778f6423 */ /* 0x000fe20000010002 */
[----:B------:R-:W-:Y:S01]  /*1a7d0*/  ISETP.GE.U32.AND P6, PT, R106, 0x7f800000, PT ;  /* 0x7f8000006a00780c */ /* 0x000fe20003fc6070 */
[----:B------:R-:W-:Y:S01]  /*1a7e0*/  FFMA.FTZ R21, R8, R21, -0.72134751081466674805 ;  /* 0xbf38aa3b08157423 */ /* 0x000fe20000010015 */
[----:B------:R-:W-:Y:S01]  /*1a7f0*/  F2FP.BF16.PACK_AB R39, R39, R38 ;  /* 0x000000262727723e */ /* 0x000fe200000010ff */
[----:B------:R-:W-:Y:S01]  /*1a800*/  FFMA.FTZ R23, R140, R23, -0.24046532809734344482 ;  /* 0xbe763c8b8c177423 */ /* 0x000fe20000010017 */
[----:B------:R-:W-:Y:S01]  /*1a810*/  FSEL R229, R229, -INF , P2 ;  /* 0xff800000e5e57808 */ /* 0x000fe20001000000 */
[----:B------:R-:W-:Y:S01]  /*1a820*/  FMUL R19, R6, R19 ;  /* 0x0000001306137220 */ /* 0x000fe20000400000 */
[----:B------:R-:W-:Y:S01]  /*1a830*/  F2FP.BF16.PACK_AB R38, R31, R30 ;  /* 0x0000001e1f26723e */ /* 0x000fe200000010ff */
[----:B------:R-:W-:Y:S01]  /*1a840*/  FFMA.FTZ R3, R4, R3, -0.24046532809734344482 ;  /* 0xbe763c8b04037423 */ /* 0x000fe20000010003 */
[----:B------:R-:W-:Y:S01]  /*1a850*/  F2FP.BF16.PACK_AB R51, R55, R56 ;  /* 0x000000383733723e */ /* 0x000fe200000010ff */
[----:B------:R-:W-:Y:S01]  /*1a860*/  FFMA.FTZ R144, R144, 1.1920928955078125e-07, R199 ;  /* 0x3400000090907823 */ /* 0x000fe200000100c7 */
[----:B------:R-:W-:Y:S01]  /*1a870*/  F2FP.BF16.PACK_AB R50, R47, R50 ;  /* 0x000000322f32723e */ /* 0x000fe200000010ff */
[----:B------:R-:W-:Y:S01]  /*1a880*/  FFMA.FTZ R5, R130, R5, -0.24046532809734344482 ;  /* 0xbe763c8b82057423 */ /* 0x000fe20000010005 */
[----:B------:R-:W-:-:S02]  /*1a890*/  F2FP.BF16.PACK_AB R67, R71, R72 ;  /* 0x000000484743723e */ /* 0x000fc400000010ff */
[----:B------:R-:W-:Y:S02]  /*1a8a0*/  F2FP.BF16.PACK_AB R66, R63, R66 ;  /* 0x000000423f42723e */ /* 0x000fe400000010ff */
[----:B------:R-:W-:Y:S02]  /*1a8b0*/  F2FP.BF16.PACK_AB R83, R87, R88 ;  /* 0x000000585753723e */ /* 0x000fe400000010ff */
[----:B------:R-:W-:Y:S02]  /*1a8c0*/  F2FP.BF16.PACK_AB R82, R79, R82 ;  /* 0x000000524f52723e */ /* 0x000fe400000010ff */
[----:B------:R-:W-:Y:S02]  /*1a8d0*/  F2FP.BF16.PACK_AB R98, R95, R98 ;  /* 0x000000625f62723e */ /* 0x000fe400000010ff */
[----:B------:R-:W-:Y:S02]  /*1a8e0*/  F2FP.BF16.PACK_AB R177, R163, R174 ;  /* 0x000000aea3b1723e */ /* 0x000fe400000010ff */
[----:B------:R-:W-:-:S02]  /*1a8f0*/  F2FP.BF16.PACK_AB R161, R153, R162 ;  /* 0x000000a299a1723e */ /* 0x000fc400000010ff */
[----:B------:R-:W-:Y:S01]  /*1a900*/  FSETP.NEU.AND P2, PT, R110, RZ, PT ;  /* 0x000000ff6e00720b */ /* 0x000fe20003f4d000 */
[----:B------:R-:W-:Y:S02]  /*1a910*/  FMUL R21, R8, R21 ;  /* 0x0000001508157220 */ /* 0x000fe40000400000 */
[----:B------:R-:W-:Y:S01]  /*1a920*/  @P5 IMAD.MOV.U32 R7, RZ, RZ, 0x7f800000 ;  /* 0x7f800000ff075424 */ /* 0x000fe200078e00ff */
[----:B------:R-:W-:Y:S01]  /*1a930*/  FSEL R228, R228, -INF , P2 ;  /* 0xff800000e4e47808 */ /* 0x000fe20001000000 */
[----:B------:R-:W-:Y:S02]  /*1a940*/  FFMA.FTZ R23, R140, R23, 0.28857114911079406738 ;  /* 0x3e93bf998c177423 */ /* 0x000fe40000010017 */
[----:B------:R-:W-:Y:S02]  /*1a950*/  FMUL R19, R6, R19 ;  /* 0x0000001306137220 */ /* 0x000fe40000400000 */
[----:B------:R-:W-:Y:S01]  /*1a960*/  FFMA.FTZ R3, R4, R3, 0.28857114911079406738 ;  /* 0x3e93bf9904037423 */ /* 0x000fe20000010003 */
[----:B------:R-:W-:Y:S01]  /*1a970*/  STS.64 [R18+0x8480], R38 ;  /* 0x0084802612007388 */ /* 0x000fe20000000a00 */
[----:B------:R-:W-:Y:S01]  /*1a980*/  FADD R232, R144, R17 ;  /* 0x0000001190e87221 */ /* 0x000fe20000000000 */
[----:B------:R-:W-:Y:S01]  /*1a990*/  FSETP.NEU.AND P2, PT, R111, RZ, PT ;  /* 0x000000ff6f00720b */ /* 0x000fe20003f4d000 */
[----:B------:R-:W-:Y:S01]  /*1a9a0*/  FFMA.FTZ R5, R130, R5, 0.28857114911079406738 ;  /* 0x3e93bf9982057423 */ /* 0x000fe20000010005 */
[----:B------:R-:W-:Y:S01]  /*1a9b0*/  STS.64 [R18+0x8500], R50 ;  /* 0x0085003212007388 */ /* 0x000fe20000000a00 */
[----:B------:R-:W-:-:S02]  /*1a9c0*/  FMUL R21, R8, R21 ;  /* 0x0000001508157220 */ /* 0x000fc40000400000 */
[----:B------:R-:W-:Y:S01]  /*1a9d0*/  @P5 FFMA.FTZ R232, R116, R7, +INF ;  /* 0x7f80000074e85423 */ /* 0x000fe20000010007 */
[----:B------:R-:W-:Y:S01]  /*1a9e0*/  STS.64 [R18+0x8580], R66 ;  /* 0x0085804212007388 */ /* 0x000fe20000000a00 */
[----:B------:R-:W-:Y:S01]  /*1a9f0*/  FFMA.FTZ R218, R218, 1.1920928955078125e-07, R191 ;  /* 0x34000000dada7823 */ /* 0x000fe200000100bf */
[----:B------:R-:W-:Y:S02]  /*1aa00*/  @P3 MOV R7, 0x7f800000 ;  /* 0x7f80000000073802 */ /* 0x000fe40000000f00 */
[----:B------:R-:W-:Y:S01]  /*1aa10*/  STS.64 [R18+0x8600], R82 ;  /* 0x0086005212007388 */ /* 0x000fe20000000a00 */
[----:B------:R-:W-:-:S03]  /*1aa20*/  FFMA.FTZ R23, R140, R23, -0.36067417263984680176 ;  /* 0xbeb8aa498c177423 */ /* 0x000fc60000010017 */
[----:B------:R-:W-:Y:S01]  /*1aa30*/  STS.64 [R18+0x8680], R98 ;  /* 0x0086806212007388 */ /* 0x000fe20000000a00 */
[----:B------:R-:W-:-:S03]  /*1aa40*/  FFMA.FTZ R19, R6, 1.4426950216293334961, R19 ;  /* 0x3fb8aa3b06137823 */ /* 0x000fc60000010013 */
[----:B------:R-:W-:Y:S01]  /*1aa50*/  STS.64 [R18+0x8300], R176 ;  /* 0x008300b012007388 */ /* 0x000fe20000000a00 */
[----:B------:R-:W-:-:S03]  /*1aa60*/  FFMA.FTZ R3, R4, R3, -0.36067417263984680176 ;  /* 0xbeb8aa4904037423 */ /* 0x000fc60000010003 */
[----:B------:R-:W-:Y:S04]  /*1aa70*/  STS.64 [R18+0x8380], R160 ;  /* 0x008380a012007388 */ /* 0x000fe80000000a00 */
[----:B------:R0:W-:Y:S01]  /*1aa80*/  STS.64 [R18+0x8780], R154 ;  /* 0x0087809a12007388 */ /* 0x0001e20000000a00 */
[----:B------:R-:W-:Y:S01]  /*1aa90*/  FSEL R226, R226, -INF , P2 ;  /* 0xff800000e2e27808 */ /* 0x000fe20001000000 */
[----:B------:R-:W-:Y:S01]  /*1aaa0*/  FFMA.FTZ R5, R130, R5, -0.36067417263984680176 ;  /* 0xbeb8aa4982057423 */ /* 0x000fe20000010005 */
[----:B------:R-:W-:Y:S01]  /*1aab0*/  FSETP.NEU.AND P2, PT, R115, RZ, PT ;  /* 0x000000ff7300720b */ /* 0x000fe20003f4d000 */
[----:B------:R-:W-:Y:S02]  /*1aac0*/  FFMA.FTZ R222, R222, 1.1920928955078125e-07, R193 ;  /* 0x34000000dede7823 */ /* 0x000fe400000100c1 */
[----:B------:R-:W-:-:S02]  /*1aad0*/  FFMA.FTZ R21, R8, 1.4426950216293334961, R21 ;  /* 0x3fb8aa3b08157823 */ /* 0x000fc40000010015 */
[----:B------:R-:W-:Y:S02]  /*1aae0*/  FFMA.FTZ R23, R140, R23, 0.48089820146560668945 ;  /* 0x3ef6384a8c177423 */ /* 0x000fe40000010017 */
[----:B------:R-:W-:Y:S02]  /*1aaf0*/  FADD R218, R218, R19 ;  /* 0x00000013dada7221 */ /* 0x000fe40000000000 */
[----:B------:R-:W-:Y:S02]  /*1ab00*/  FFMA.FTZ R3, R4, R3, 0.48089820146560668945 ;  /* 0x3ef6384a04037423 */ /* 0x000fe40000010003 */
[----:B------:R-:W-:Y:S02]  /*1ab10*/  @P6 IMAD.MOV.U32 R11, RZ, RZ, 0x7f800000 ;  /* 0x7f800000ff0b6424 */ /* 0x000fe400078e00ff */
[----:B------:R-:W-:Y:S01]  /*1ab20*/  @P3 FFMA.FTZ R218, R118, R7, +INF ;  /* 0x7f80000076da3423 */ /* 0x000fe20000010007 */
[----:B------:R-:W-:Y:S01]  /*1ab30*/  FSEL R223, R223, -INF , P2 ;  /* 0xff800000dfdf7808 */ /* 0x000fe20001000000 */
[----:B------:R-:W-:Y:S01]  /*1ab40*/  FFMA.FTZ R7, R130, R5, 0.48089820146560668945 ;  /* 0x3ef6384a82077423 */ /* 0x000fe20000010005 */
[----:B------:R-:W-:Y:S01]  /*1ab50*/  ISETP.GE.U32.AND P3, PT, R105, 0x7f800000, PT ;  /* 0x7f8000006900780c */ /* 0x000fe20003f66070 */
[----:B------:R-:W-:Y:S01]  /*1ab60*/  FADD R222, R222, R21 ;  /* 0x00000015dede7221 */ /* 0x000fe20000000000 */
[----:B------:R-:W-:Y:S01]  /*1ab70*/  ISETP.GE.U32.AND P2, PT, R104, 0x7f800000, PT ;  /* 0x7f8000006800780c */ /* 0x000fe20003f46070 */
[----:B------:R-:W-:-:S02]  /*1ab80*/  FFMA.FTZ R23, R140, R23, -0.72134751081466674805 ;  /* 0xbf38aa3b8c177423 */ /* 0x000fc40000010017 */
[----:B------:R-:W-:Y:S02]  /*1ab90*/  FFMA.FTZ R3, R4, R3, -0.72134751081466674805 ;  /* 0xbf38aa3b04037423 */ /* 0x000fe40000010003 */
[----:B------:R-:W-:Y:S01]  /*1aba0*/  @P6 FFMA.FTZ R222, R106, R11, +INF ;  /* 0x7f8000006ade6423 */ /* 0x000fe2000001000b */
[----:B------:R-:W-:Y:S01]  /*1abb0*/  ISETP.GE.U32.AND P6, PT, R215, 0x7f800000, PT ;  /* 0x7f800000d700780c */ /* 0x000fe20003fc6070 */
[----:B------:R-:W-:Y:S02]  /*1abc0*/  FFMA.FTZ R7, R130, R7, -0.72134751081466674805 ;  /* 0xbf38aa3b82077423 */ /* 0x000fe40000010007 */
[----:B------:R-:W-:Y:S02]  /*1abd0*/  FMUL R23, R140, R23 ;  /* 0x000000178c177220 */ /* 0x000fe40000400000 */
[----:B------:R-:W-:Y:S01]  /*1abe0*/  FMUL R5, R4, R3 ;  /* 0x0000000304057220 */ /* 0x000fe20000400000 */
[----:B------:R-:W-:Y:S01]  /*1abf0*/  BAR.SYNC.DEFER_BLOCKING 0x0 ;  /* 0x0000000000007b1d */ /* 0x000fe20000010000 */
[----:B------:R-:W-:-:S02]  /*1ac00*/  FMUL R7, R130, R7 ;  /* 0x0000000782077220 */ /* 0x000fc40000400000 */
[----:B------:R-:W-:Y:S02]  /*1ac10*/  FMUL R23, R140, R23 ;  /* 0x000000178c177220 */ /* 0x000fe40000400000 */
[----:B------:R-:W-:Y:S01]  /*1ac20*/  FMUL R5, R4, R5 ;  /* 0x0000000504057220 */ /* 0x000fe20000400000 */
[----:B------:R-:W-:Y:S01]  /*1ac30*/  FSETP.NEU.AND P1, PT, R116, RZ, PT ;  /* 0x000000ff7400720b */ /* 0x000fe20003f2d000 */
[----:B------:R-:W-:Y:S01]  /*1ac40*/  FMUL R7, R130, R7 ;  /* 0x0000000782077220 */ /* 0x000fe20000400000 */
[----:B------:R-:W-:Y:S01]  /*1ac50*/  LOP3.LUT R75, R85, 0x8, RZ, 0x3c, !PT ;  /* 0x00000008554b7812 */ /* 0x000fe200078e3cff */
[----:B------:R-:W-:Y:S01]  /*1ac60*/  IMAD R14, R203, c[0x0][0x1c8], RZ ;  /* 0x00007200cb0e7a24 */ /* 0x000fe200078e02ff */
[C---:B------:R-:W-:Y:S01]  /*1ac70*/  LOP3.LUT R77, R85.reuse, 0x10, RZ, 0x3c, !PT ;  /* 0x00000010554d7812 */ /* 0x040fe200078e3cff */
[----:B------:R-:W-:Y:S01]  /*1ac80*/  FFMA.FTZ R221, R198, 1.1920928955078125e-07, R221 ;  /* 0x34000000c6dd7823 */ /* 0x000fe200000100dd */
[----:B------:R-:W-:Y:S01]  /*1ac90*/  LOP3.LUT R79, R85, 0x18, RZ, 0x3c, !PT ;  /* 0x00000018554f7812 */ /* 0x000fe200078e3cff */
[----:B------:R-:W-:-:S02]  /*1aca0*/  FFMA.FTZ R140, R140, 1.4426950216293334961, R23 ;  /* 0x3fb8aa3b8c8c7823 */ /* 0x000fc40000010017 */
[----:B------:R-:W-:Y:S02]  /*1acb0*/  FFMA.FTZ R9, R4, 1.4426950216293334961, R5 ;  /* 0x3fb8aa3b04097823 */ /* 0x000fe40000010005 */
[----:B------:R-:W-:Y:S01]  /*1acc0*/  @P3 IMAD.MOV.U32 R8, RZ, RZ, 0x7f800000 ;  /* 0x7f800000ff083424 */ /* 0x000fe200078e00ff */
[----:B------:R-:W-:Y:S01]  /*1acd0*/  @P6 MOV R12, 0x7f800000 ;  /* 0x7f800000000c6802 */ /* 0x000fe20000000f00 */
[----:B------:R-:W-:Y:S02]  /*1ace0*/  FFMA.FTZ R220, R201, 1.1920928955078125e-07, R220 ;  /* 0x34000000c9dc7823 */ /* 0x000fe400000100dc */
[----:B------:R-:W-:Y:S01]  /*1acf0*/  @P2 IMAD.MOV.U32 R11, RZ, RZ, 0x7f800000 ;  /* 0x7f800000ff0b2424 */ /* 0x000fe200078e00ff */
[----:B------:R-:W-:Y:S01]  /*1ad00*/  FSEL R232, R232, -INF , P1 ;  /* 0xff800000e8e87808 */ /* 0x000fe20000800000 */
[----:B------:R-:W-:Y:S01]  /*1ad10*/  FFMA.FTZ R219, R192, 1.1920928955078125e-07, R219 ;  /* 0x34000000c0db7823 */ /* 0x000fe200000100db */
[----:B------:R-:W1:Y:S01]  /*1ad20*/  LDS.64 R2, [R85] ;  /* 0x0000000055027984 */ /* 0x000e620000000a00 */
[----:B------:R-:W-:Y:S01]  /*1ad30*/  FFMA.FTZ R130, R130, 1.4426950216293334961, R7 ;  /* 0x3fb8aa3b82827823 */ /* 0x000fe20000010007 */
[----:B------:R-:W-:Y:S01]  /*1ad40*/  LEA R22, P1, R14, R216, 0x1 ;  /* 0x000000d80e167211 */ /* 0x000fe200078208ff */
[----:B------:R-:W-:Y:S01]  /*1ad50*/  FADD R221, R221, R140 ;  /* 0x0000008cdddd7221 */ /* 0x000fe20000000000 */
[----:B------:R-:W3:Y:S01]  /*1ad60*/  LDS.64 R4, [R75] ;  /* 0x000000004b047984 */ /* 0x000ee20000000a00 */
[----:B------:R-:W-:-:S02]  /*1ad70*/  FADD R220, R220, R9 ;  /* 0x00000009dcdc7221 */ /* 0x000fc40000000000 */
[----:B------:R-:W-:Y:S01]  /*1ad80*/  @P3 FFMA.FTZ R221, R105, R8, +INF ;  /* 0x7f80000069dd3423 */ /* 0x000fe20000010008 */
[----:B------:R-:W2:Y:S01]  /*1ad90*/  LDS.64 R6, [R77] ;  /* 0x000000004d067984 */ /* 0x000ea20000000a00 */
[----:B------:R-:W-:Y:S02]  /*1ada0*/  IMAD R16, R209, 0x2, R14 ;  /* 0x00000002d1107824 */ /* 0x000fe400078e020e */
[----:B------:R-:W-:Y:S01]  /*1adb0*/  FADD R219, R219, R130 ;  /* 0x00000082dbdb7221 */ /* 0x000fe20000000000 */
[----:B------:R-:W2:Y:S01]  /*1adc0*/  LDS.64 R8, [R79] ;  /* 0x000000004f087984 */ /* 0x000ea20000000a00 */
[----:B------:R-:W-:Y:S01]  /*1add0*/  @P2 FFMA.FTZ R220, R104, R11, +INF ;  /* 0x7f80000068dc2423 */ /* 0x000fe2000001000b */
[----:B------:R-:W-:Y:S01]  /*1ade0*/  LEA.HI.X.SX32 R23, R14, R217, 0x1, P1 ;  /* 0x000000d90e177211 */ /* 0x000fe200008f0eff */
[----:B------:R-:W-:Y:S01]  /*1adf0*/  @P6 FFMA.FTZ R219, R215, R12, +INF ;  /* 0x7f800000d7db6423 */ /* 0x000fe2000001000c */
[----:B------:R-:W2:Y:S01]  /*1ae00*/  LDS.64 R10, [R85+0x800] ;  /* 0x00080000550a7984 */ /* 0x000ea20000000a00 */
[----:B0-----:R-:W-:-:S03]  /*1ae10*/  IMAD R18, R209, 0x2, R16 ;  /* 0x00000002d1127824 */ /* 0x001fc600078e0210 */
[----:B------:R-:W0:Y:S04]  /*1ae20*/  LDS.64 R12, [R75+0x800] ;  /* 0x000800004b0c7984 */ /* 0x000e280000000a00 */
[----:B------:R-:W0:Y:S01]  /*1ae30*/  LDS.64 R14, [R77+0x800] ;  /* 0x000800004d0e7984 */ /* 0x000e220000000a00 */
[----:B------:R-:W-:Y:S02]  /*1ae40*/  LEA R20, R209, R18, 0x1 ;  /* 0x00000012d1147211 */ /* 0x000fe400078e08ff */
[----:B------:R-:W-:-:S03]  /*1ae50*/  LEA R24, P6, R16, R216, 0x1 ;  /* 0x000000d810187211 */ /* 0x000fc600078c08ff */
[C---:B------:R-:W-:Y:S01]  /*1ae60*/  IMAD R32, R209.reuse, 0x2, R20 ;  /* 0x00000002d1207824 */ /* 0x040fe200078e0214 */
[-C--:B------:R-:W-:Y:S02]  /*1ae70*/  LEA.HI.X.SX32 R25, R16, R217.reuse, 0x1, P6 ;  /* 0x000000d910197211 */ /* 0x080fe400030f0eff */
[CC--:B------:R-:W-:Y:S01]  /*1ae80*/  LEA R26, P6, R18.reuse, R216.reuse, 0x1 ;  /* 0x000000d8121a7211 */ /* 0x0c0fe200078c08ff */
[C---:B------:R-:W-:Y:S01]  /*1ae90*/  IMAD R34, R209.reuse, 0x2, R32 ;  /* 0x00000002d1227824 */ /* 0x040fe200078e0220 */
[----:B------:R-:W4:Y:S02]  /*1aea0*/  LDS.64 R16, [R79+0x800] ;  /* 0x000800004f107984 */ /* 0x000f240000000a00 */
[-C--:B------:R-:W-:Y:S02]  /*1aeb0*/  LEA.HI.X.SX32 R27, R18, R217.reuse, 0x1, P6 ;  /* 0x000000d9121b7211 */ /* 0x080fe400030f0eff */
[C---:B------:R-:W-:Y:S01]  /*1aec0*/  LEA R28, P6, R20.reuse, R216, 0x1 ;  /* 0x000000d8141c7211 */ /* 0x040fe200078c08ff */
[----:B------:R-:W-:Y:S01]  /*1aed0*/  IMAD R36, R209, 0x2, R34 ;  /* 0x00000002d1247824 */ /* 0x000fe200078e0222 */
[----:B-1----:R-:W-:Y:S02]  /*1aee0*/  STG.E.U16 [R22.64], R2 ;  /* 0x0000000216007986 */ /* 0x002fe4000c101506 */
[----:B------:R-:W-:-:S02]  /*1aef0*/  LEA.HI.X.SX32 R29, R20, R217, 0x1, P6 ;  /* 0x000000d9141d7211 */ /* 0x000fc400030f0eff */
[C---:B------:R-:W-:Y:S01]  /*1af00*/  LEA R30, P6, R32.reuse, R216, 0x1 ;  /* 0x000000d8201e7211 */ /* 0x040fe200078c08ff */
[----:B------:R-:W1:Y:S01]  /*1af10*/  LDS.64 R18, [R85+0x1000] ;  /* 0x0010000055127984 */ /* 0x000e620000000a00 */
[C---:B------:R-:W-:Y:S02]  /*1af20*/  LEA R38, R209.reuse, R36, 0x1 ;  /* 0x00000024d1267211 */ /* 0x040fe400078e08ff */
[-C--:B------:R-:W-:Y:S01]  /*1af30*/  LEA.HI.X.SX32 R31, R32, R217.reuse, 0x1, P6 ;  /* 0x000000d9201f7211 */ /* 0x080fe200030f0eff */
[----:B---3--:R-:W-:Y:S01]  /*1af40*/  STG.E.U16 [R24.64], R4 ;  /* 0x0000000418007986 */ /* 0x008fe2000c101506 */
[CC--:B------:R-:W-:Y:S01]  /*1af50*/  LEA R32, P6, R34.reuse, R216.reuse, 0x1 ;  /* 0x000000d822207211 */ /* 0x0c0fe200078c08ff */
[C---:B------:R-:W-:Y:S02]  /*1af60*/  IMAD R40, R209.reuse, 0x2, R38 ;  /* 0x00000002d1287824 */ /* 0x040fe400078e0226 */
[----:B------:R-:W3:Y:S01]  /*1af70*/  LDS.64 R20, [R75+0x1000] ;  /* 0x001000004b147984 */ /* 0x000ee20000000a00 */
[-C--:B------:R-:W-:Y:S01]  /*1af80*/  LEA.HI.X.SX32 R33, R34, R217.reuse, 0x1, P6 ;  /* 0x000000d922217211 */ /* 0x080fe200030f0eff */
[C---:B------:R-:W-:Y:S01]  /*1af90*/  IMAD R42, R209.reuse, 0x2, R40 ;  /* 0x00000002d12a7824 */ /* 0x040fe200078e0228 */
[CC--:B------:R-:W-:Y:S01]  /*1afa0*/  LEA R34, P6, R36.reuse, R216.reuse, 0x1 ;  /* 0x000000d824227211 */ /* 0x0c0fe200078c08ff */
[----:B--2---:R-:W-:Y:S02]  /*1afb0*/  STG.E.U16 [R26.64], R6 ;  /* 0x000000061a007986 */ /* 0x004fe4000c101506 */
[----:B------:R-:W-:Y:S01]  /*1afc0*/  IMAD R44, R209, 0x2, R42 ;  /* 0x00000002d12c7824 */ /* 0x000fe200078e022a */
[----:B------:R-:W-:Y:S01]  /*1afd0*/  LEA.HI.X.SX32 R35, R36, R217, 0x1, P6 ;  /* 0x000000d924237211 */ /* 0x000fe200030f0eff */
[----:B------:R-:W-:Y:S04]  /*1afe0*/  STG.E.U16 [R28.64], R8 ;  /* 0x000000081c007986 */ /* 0x000fe8000c101506 */
[----:B------:R-:W-:Y:S04]  /*1aff0*/  STG.E.U16 [R30.64], R10 ;  /* 0x0000000a1e007986 */ /* 0x000fe8000c101506 */
[----:B0-----:R-:W-:Y:S04]  /*1b000*/  STG.E.U16 [R32.64], R12 ;  /* 0x0000000c20007986 */ /* 0x001fe8000c101506 */
[----:B------:R0:W-:Y:S01]  /*1b010*/  STG.E.U16 [R34.64], R14 ;  /* 0x0000000e22007986 */ /* 0x0001e2000c101506 */
[----:B------:R-:W-:-:S03]  /*1b020*/  LEA R36, P6, R38, R216, 0x1 ;  /* 0x000000d826247211 */ /* 0x000fc600078c08ff */
[----:B------:R-:W2:Y:S04]  /*1b030*/  LDS.64 R22, [R77+0x1000] ;  /* 0x001000004d167984 */ /* 0x000ea80000000a00 */
[----:B------:R-:W1:Y:S01]  /*1b040*/  LDS.64 R24, [R79+0x1000] ;  /* 0x001000004f187984 */ /* 0x000e620000000a00 */
[----:B0-----:R-:W-:-:S03]  /*1b050*/  LEA R34, R209, R44, 0x1 ;  /* 0x0000002cd1227211 */ /* 0x001fc600078e08ff */
[----:B------:R-:W0:Y:S02]  /*1b060*/  LDS.64 R26, [R85+0x1800] ;  /* 0x00180000551a7984 */ /* 0x000e240000000a00 */
[C---:B------:R-:W-:Y:S02]  /*1b070*/  IMAD R48, R209.reuse, 0x2, R34 ;  /* 0x00000002d1307824 */ /* 0x040fe400078e0222 */
[----:B------:R-:W0:Y:S02]  /*1b080*/  LDS.64 R28, [R75+0x1800] ;  /* 0x001800004b1c7984 */ /* 0x000e240000000a00 */
[C---:B------:R-:W-:Y:S02]  /*1b090*/  IMAD R50, R209.reuse, 0x2, R48 ;  /* 0x00000002d1327824 */ /* 0x040fe400078e0230 */
[----:B------:R-:W0:Y:S02]  /*1b0a0*/  LDS.64 R30, [R77+0x1800] ;  /* 0x001800004d1e7984 */ /* 0x000e240000000a00 */
[----:B------:R-:W-:-:S02]  /*1b0b0*/  IMAD R52, R209, 0x2, R50 ;  /* 0x00000002d1347824 */ /* 0x000fc400078e0232 */
[----:B------:R-:W0:Y:S03]  /*1b0c0*/  LDS.64 R32, [R79+0x1800] ;  /* 0x001800004f207984 */ /* 0x000e260000000a00 */
[----:B------:R-:W-:Y:S02]  /*1b0d0*/  LEA R54, R209, R52, 0x1 ;  /* 0x00000034d1367211 */ /* 0x000fe400078e08ff */
[----:B------:R-:W-:-:S03]  /*1b0e0*/  LEA.HI.X.SX32 R37, R38, R217, 0x1, P6 ;  /* 0x000000d926257211 */ /* 0x000fc600030f0eff */
[----:B------:R-:W-:Y:S01]  /*1b0f0*/  IMAD R56, R209, 0x2, R54 ;  /* 0x00000002d1387824 */ /* 0x000fe200078e0236 */
[----:B------:R-:W-:-:S03]  /*1b100*/  LEA R38, P6, R40, R216, 0x1 ;  /* 0x000000d828267211 */ /* 0x000fc600078c08ff */
[C---:B------:R-:W-:Y:S01]  /*1b110*/  IMAD R58, R209.reuse, 0x2, R56 ;  /* 0x00000002d13a7824 */ /* 0x040fe200078e0238 */
[----:B------:R-:W-:Y:S02]  /*1b120*/  LEA.HI.X.SX32 R39, R40, R217, 0x1, P6 ;  /* 0x000000d928277211 */ /* 0x000fe400030f0eff */
[----:B------:R-:W-:Y:S01]  /*1b130*/  LEA R40, P6, R42, R216, 0x1 ;  /* 0x000000d82a287211 */ /* 0x000fe200078c08ff */
[----:B------:R-:W-:-:S03]  /*1b140*/  IMAD R60, R209, 0x2, R58 ;  /* 0x00000002d13c7824 */ /* 0x000fc600078e023a */
[-C--:B------:R-:W-:Y:S02]  /*1b150*/  LEA.HI.X.SX32 R41, R42, R217.reuse, 0x1, P6 ;  /* 0x000000d92a297211 */ /* 0x080fe400030f0eff */
[C---:B------:R-:W-:Y:S02]  /*1b160*/  LEA R42, P6, R44.reuse, R216, 0x1 ;  /* 0x000000d82c2a7211 */ /* 0x040fe400078c08ff */
[C---:B------:R-:W-:Y:S02]  /*1b170*/  LEA R62, R209.reuse, R60, 0x1 ;  /* 0x0000003cd13e7211 */ /* 0x040fe400078e08ff */
[----:B------:R-:W-:Y:S02]  /*1b180*/  LEA.HI.X.SX32 R43, R44, R217, 0x1, P6 ;  /* 0x000000d92c2b7211 */ /* 0x000fe400030f0eff */
[----:B------:R-:W-:Y:S01]  /*1b190*/  LEA R44, P6, R34, R216, 0x1 ;  /* 0x000000d8222c7211 */ /* 0x000fe200078c08ff */
[----:B------:R-:W-:-:S03]  /*1b1a0*/  IMAD R64, R209, 0x2, R62 ;  /* 0x00000002d1407824 */ /* 0x000fc600078e023e */
[-C--:B------:R-:W-:Y:S01]  /*1b1b0*/  LEA.HI.X.SX32 R45, R34, R217.reuse, 0x1, P6 ;  /* 0x000000d9222d7211 */ /* 0x080fe200030f0eff */
[C---:B------:R-:W-:Y:S01]  /*1b1c0*/  IMAD R66, R209.reuse, 0x2, R64 ;  /* 0x00000002d1427824 */ /* 0x040fe200078e0240 */
[CC--:B------:R-:W-:Y:S01]  /*1b1d0*/  LEA R46, P6, R48.reuse, R216.reuse, 0x1 ;  /* 0x000000d8302e7211 */ /* 0x0c0fe200078c08ff */
[----:B------:R-:W0:Y:S02]  /*1b1e0*/  LDS.64 R34, [R85+0x2000] ;  /* 0x0020000055227984 */ /* 0x000e240000000a00 */
[C---:B------:R-:W-:Y:S01]  /*1b1f0*/  IMAD R68, R209.reuse, 0x2, R66 ;  /* 0x00000002d1447824 */ /* 0x040fe200078e0242 */
[----:B------:R-:W-:Y:S02]  /*1b200*/  LEA.HI.X.SX32 R47, R48, R217, 0x1, P6 ;  /* 0x000000d9302f7211 */ /* 0x000fe400030f0eff */
[----:B------:R-:W-:Y:S02]  /*1b210*/  LEA R48, P6, R50, R216, 0x1 ;  /* 0x000000d832307211 */ /* 0x000fe400078c08ff */
[----:B------:R-:W-:-:S02]  /*1b220*/  LEA R70, R209, R68, 0x1 ;  /* 0x00000044d1467211 */ /* 0x000fc400078e08ff */
[----:B------:R-:W-:Y:S02]  /*1b230*/  LEA.HI.X.SX32 R49, R50, R217, 0x1, P6 ;  /* 0x000000d932317211 */ /* 0x000fe400030f0eff */
[----:B------:R-:W-:Y:S01]  /*1b240*/  LEA R50, P6, R52, R216, 0x1 ;  /* 0x000000d834327211 */ /* 0x000fe200078c08ff */
[----:B------:R-:W-:-:S03]  /*1b250*/  IMAD R72, R209, 0x2, R70 ;  /* 0x00000002d1487824 */ /* 0x000fc600078e0246 */
[----:B------:R-:W-:Y:S02]  /*1b260*/  LEA.HI.X.SX32 R51, R52, R217, 0x1, P6 ;  /* 0x000000d934337211 */ /* 0x000fe400030f0eff */
[----:B------:R-:W-:Y:S01]  /*1b270*/  LEA R52, P6, R54, R216, 0x1 ;  /* 0x000000d836347211 */ /* 0x000fe200078c08ff */
[----:B------:R-:W-:-:S03]  /*1b280*/  IMAD R74, R209, 0x2, R72 ;  /* 0x00000002d14a7824 */ /* 0x000fc600078e0248 */
[-C--:B------:R-:W-:Y:S01]  /*1b290*/  LEA.HI.X.SX32 R53, R54, R217.reuse, 0x1, P6 ;  /* 0x000000d936357211 */ /* 0x080fe200030f0eff */
[----:B------:R-:W-:Y:S01]  /*1b2a0*/  IMAD R76, R209, 0x2, R74 ;  /* 0x00000002d14c7824 */ /* 0x000fe200078e024a */
[CC--:B------:R-:W-:Y:S01]  /*1b2b0*/  LEA R54, P6, R56.reuse, R216.reuse, 0x1 ;  /* 0x000000d838367211 */ /* 0x0c0fe200078c08ff */
[----:B----4-:R-:W-:Y:S03]  /*1b2c0*/  STG.E.U16 [R36.64], R16 ;  /* 0x0000001024007986 */ /* 0x010fe6000c101506 */
[----:B------:R-:W-:Y:S01]  /*1b2d0*/  LEA.HI.X.SX32 R55, R56, R217, 0x1, P6 ;  /* 0x000000d938377211 */ /* 0x000fe200030f0eff */
[----:B-1----:R-:W-:Y:S01]  /*1b2e0*/  STG.E.U16 [R38.64], R18 ;  /* 0x0000001226007986 */ /* 0x002fe2000c101506 */
[----:B------:R-:W-:-:S03]  /*1b2f0*/  LEA R56, P6, R58, R216, 0x1 ;  /* 0x000000d83a387211 */ /* 0x000fc600078c08ff */
[----:B------:R-:W1:Y:S01]  /*1b300*/  LDS.64 R36, [R75+0x2000] ;  /* 0x002000004b247984 */ /* 0x000e620000000a00 */
[----:B------:R-:W-:-:S03]  /*1b310*/  LEA R78, R209, R76, 0x1 ;  /* 0x0000004cd14e7211 */ /* 0x000fc600078e08ff */
[----:B---3--:R-:W-:Y:S04]  /*1b320*/  STG.E.U16 [R40.64], R20 ;  /* 0x0000001428007986 */ /* 0x008fe8000c101506 */
[----:B------:R-:W3:Y:S01]  /*1b330*/  LDS.64 R38, [R77+0x2000] ;  /* 0x002000004d267984 */ /* 0x000ee20000000a00 */
[----:B------:R-:W-:-:S03]  /*1b340*/  LEA.HI.X.SX32 R57, R58, R217, 0x1, P6 ;  /* 0x000000d93a397211 */ /* 0x000fc600030f0eff */
[----:B--2---:R-:W-:Y:S04]  /*1b350*/  STG.E.U16 [R42.64], R22 ;  /* 0x000000162a007986 */ /* 0x004fe8000c101506 */
[----:B------:R-:W2:Y:S01]  /*1b360*/  LDS.64 R40, [R79+0x2000] ;  /* 0x002000004f287984 */ /* 0x000ea20000000a00 */
[----:B------:R-:W-:-:S03]  /*1b370*/  LEA R58, P6, R60, R216, 0x1 ;  /* 0x000000d83c3a7211 */ /* 0x000fc600078c08ff */
[----:B------:R-:W-:Y:S04]  /*1b380*/  STG.E.U16 [R44.64], R24 ;  /* 0x000000182c007986 */ /* 0x000fe8000c101506 */
[----:B------:R-:W4:Y:S01]  /*1b390*/  LDS.64 R42, [R85+0x2800] ;  /* 0x00280000552a7984 */ /* 0x000f220000000a00 */
[----:B------:R-:W-:-:S03]  /*1b3a0*/  IMAD R80, R209, 0x2, R78 ;  /* 0x00000002d1507824 */ /* 0x000fc600078e024e */
[----:B0-----:R-:W-:Y:S04]  /*1b3b0*/  STG.E.U16 [R46.64], R26 ;  /* 0x0000001a2e007986 */ /* 0x001fe8000c101506 */
[----:B------:R-:W0:Y:S04]  /*1b3c0*/  LDS.64 R44, [R75+0x2800] ;  /* 0x002800004b2c7984 */ /* 0x000e280000000a00 */
[----:B------:R-:W0:Y:S01]  /*1b3d0*/  LDS.64 R46, [R77+0x2800] ;  /* 0x002800004d2e7984 */ /* 0x000e220000000a00 */
[-C--:B------:R-:W-:Y:S01]  /*1b3e0*/  LEA.HI.X.SX32 R59, R60, R217.reuse, 0x1, P6 ;  /* 0x000000d93c3b7211 */ /* 0x080fe200030f0eff */
[C---:B------:R-:W-:Y:S01]  /*1b3f0*/  IMAD R82, R209.reuse, 0x2, R80 ;  /* 0x00000002d1527824 */ /* 0x040fe200078e0250 */
[CC--:B------:R-:W-:Y:S01]  /*1b400*/  LEA R60, P6, R62.reuse, R216.reuse, 0x1 ;  /* 0x000000d83e3c7211 */ /* 0x0c0fe200078c08ff */
[----:B------:R-:W-:Y:S02]  /*1b410*/  STG.E.U16 [R48.64], R28 ;  /* 0x0000001c30007986 */ /* 0x000fe4000c101506 */
[----:B------:R-:W-:Y:S01]  /*1b420*/  IMAD R84, R209, 0x2, R82 ;  /* 0x00000002d1547824 */ /* 0x000fe200078e0252 */
[----:B------:R-:W-:Y:S01]  /*1b430*/  LEA.HI.X.SX32 R61, R62, R217, 0x1, P6 ;  /* 0x000000d93e3d7211 */ /* 0x000fe200030f0eff */
[----:B------:R-:W0:Y:S01]  /*1b440*/  LDS.64 R48, [R79+0x2800] ;  /* 0x002800004f307984 */ /* 0x000e220000000a00 */
[----:B------:R-:W-:-:S02]  /*1b450*/  LEA R62, P6, R64, R216, 0x1 ;  /* 0x000000d8403e7211 */ /* 0x000fc400078c08ff */
[C---:B------:R-:W-:Y:S02]  /*1b460*/  LEA R86, R209.reuse, R84, 0x1 ;  /* 0x00000054d1567211 */ /* 0x040fe400078e08ff */
[-C--:B------:R-:W-:Y:S01]  /*1b470*/  LEA.HI.X.SX32 R63, R64, R217.reuse, 0x1, P6 ;  /* 0x000000d9403f7211 */ /* 0x080fe200030f0eff */
[----:B------:R-:W-:Y:S01]  /*1b480*/  STG.E.U16 [R50.64], R30 ;  /* 0x0000001e32007986 */ /* 0x000fe2000c101506 */
[CC--:B------:R-:W-:Y:S01]  /*1b490*/  LEA R64, P6, R66.reuse, R216.reuse, 0x1 ;  /* 0x000000d842407211 */ /* 0x0c0fe200078c08ff */
[C---:B------:R-:W-:Y:S02]  /*1b4a0*/  IMAD R88, R209.reuse, 0x2, R86 ;  /* 0x00000002d1587824 */ /* 0x040fe400078e0256 */
[----:B------:R-:W0:Y:S01]  /*1b4b0*/  LDS.64 R50, [R85+0x3000] ;  /* 0x0030000055327984 */ /* 0x000e220000000a00 */
[----:B------:R-:W-:Y:S02]  /*1b4c0*/  LEA.HI.X.SX32 R65, R66, R217, 0x1, P6 ;  /* 0x000000d942417211 */ /* 0x000fe400030f0eff */
[----:B------:R-:W-:Y:S01]  /*1b4d0*/  LEA R66, P6, R68, R216, 0x1 ;  /* 0x000000d844427211 */ /* 0x000fe200078c08ff */
[----:B------:R-:W-:Y:S01]  /*1b4e0*/  STG.E.U16 [R52.64], R32 ;  /* 0x0000002034007986 */ /* 0x000fe2000c101506 */
[----:B------:R-:W-:-:S03]  /*1b4f0*/  IMAD R90, R209, 0x2, R88 ;  /* 0x00000002d15a7824 */ /* 0x000fc600078e0258 */
[----:B------:R-:W0:Y:S01]  /*1b500*/  LDS.64 R52, [R75+0x3000] ;  /* 0x003000004b347984 */ /* 0x000e220000000a00 */
[-C--:B------:R-:W-:Y:S02]  /*1b510*/  LEA.HI.X.SX32 R67, R68, R217.reuse, 0x1, P6 ;  /* 0x000000d944437211 */ /* 0x080fe400030f0eff */
[CC--:B------:R-:W-:Y:S01]  /*1b520*/  LEA R68, P6, R70.reuse, R216.reuse, 0x1 ;  /* 0x000000d846447211 */ /* 0x0c0fe200078c08ff */
[C---:B------:R-:W-:Y:S01]  /*1b530*/  IMAD R92, R209.reuse, 0x2, R90 ;  /* 0x00000002d15c7824 */ /* 0x040fe200078e025a */
[----:B------:R-:W-:Y:S02]  /*1b540*/  STG.E.U16 [R54.64], R34 ;  /* 0x0000002236007986 */ /* 0x000fe4000c101506 */
[----:B------:R-:W-:Y:S02]  /*1b550*/  LEA.HI.X.SX32 R69, R70, R217, 0x1, P6 ;  /* 0x000000d946457211 */ /* 0x000fe400030f0eff */
[----:B------:R-:W-:Y:S01]  /*1b560*/  LEA R70, P6, R72, R216, 0x1 ;  /* 0x000000d848467211 */ /* 0x000fe200078c08ff */
[----:B------:R-:W0:Y:S01]  /*1b570*/  LDS.64 R54, [R77+0x3000] ;  /* 0x003000004d367984 */ /* 0x000e220000000a00 */
[----:B------:R-:W-:-:S02]  /*1b580*/  LEA R94, R209, R92, 0x1 ;  /* 0x0000005cd15e7211 */ /* 0x000fc400078e08ff */
[-C--:B------:R-:W-:Y:S01]  /*1b590*/  LEA.HI.X.SX32 R71, R72, R217.reuse, 0x1, P6 ;  /* 0x000000d948477211 */ /* 0x080fe200030f0eff */
[----:B-1----:R-:W-:Y:S01]  /*1b5a0*/  STG.E.U16 [R56.64], R36 ;  /* 0x0000002438007986 */ /* 0x002fe2000c101506 */
[C---:B------:R-:W-:Y:S01]  /*1b5b0*/  LEA R72, P6, R74.reuse, R216, 0x1 ;  /* 0x000000d84a487211 */ /* 0x040fe200078c08ff */
[----:B------:R-:W-:Y:S02]  /*1b5c0*/  IMAD R96, R209, 0x2, R94 ;  /* 0x00000002d1607824 */ /* 0x000fe400078e025e */
[----:B---3--:R-:W-:Y:S01]  /*1b5d0*/  STG.E.U16 [R58.64], R38 ;  /* 0x000000263a007986 */ /* 0x008fe2000c101506 */
[----:B------:R-:W-:-:S03]  /*1b5e0*/  LEA.HI.X.SX32 R73, R74, R217, 0x1, P6 ;  /* 0x000000d94a497211 */ /* 0x000fc600030f0eff */
[----:B--2---:R-:W-:Y:S04]  /*1b5f0*/  STG.E.U16 [R60.64], R40 ;  /* 0x000000283c007986 */ /* 0x004fe8000c101506 */
[----:B----4-:R-:W-:Y:S01]  /*1b600*/  STG.E.U16 [R62.64], R42 ;  /* 0x0000002a3e007986 */ /* 0x010fe2000c101506 */
[----:B------:R-:W-:-:S03]  /*1b610*/  IMAD R98, R209, 0x2, R96 ;  /* 0x00000002d1627824 */ /* 0x000fc600078e0260 */
[----:B0-----:R-:W-:Y:S04]  /*1b620*/  STG.E.U16 [R64.64], R44 ;  /* 0x0000002c40007986 */ /* 0x001fe8000c101506 */
[----:B------:R0:W-:Y:S04]  /*1b630*/  STG.E.U16 [R66.64], R46 ;  /* 0x0000002e42007986 */ /* 0x0001e8000c101506 */
[----:B------:R-:W1:Y:S04]  /*1b640*/  LDS.64 R56, [R79+0x3000] ;  /* 0x003000004f387984 */ /* 0x000e680000000a00 */
[----:B------:R-:W2:Y:S01]  /*1b650*/  LDS.64 R58, [R85+0x3800] ;  /* 0x00380000553a7984 */ /* 0x000ea20000000a00 */
[----:B0-----:R-:W-:-:S03]  /*1b660*/  LEA R66, P6, R76, R216, 0x1 ;  /* 0x000000d84c427211 */ /* 0x001fc600078c08ff */
[----:B------:R0:W3:Y:S01]  /*1b670*/  LDS.64 R60, [R75+0x3800] ;  /* 0x003800004b3c7984 */ /* 0x0000e20000000a00 */
[-C--:B------:R-:W-:Y:S01]  /*1b680*/  LEA.HI.X.SX32 R67, R76, R217.reuse, 0x1, P6 ;  /* 0x000000d94c437211 */ /* 0x080fe200030f0eff */
[C---:B------:R-:W-:Y:S01]  /*1b690*/  IMAD R76, R209.reuse, 0x2, R98 ;  /* 0x00000002d14c7824 */ /* 0x040fe200078e0262 */
[C---:B------:R-:W-:Y:S01]  /*1b6a0*/  LEA R74, P6, R78.reuse, R216, 0x1 ;  /* 0x000000d84e4a7211 */ /* 0x040fe200078c08ff */
[----:B------:R4:W-:Y:S03]  /*1b6b0*/  STG.E.U16 [R68.64], R48 ;  /* 0x0000003044007986 */ /* 0x0009e6000c101506 */
[----:B0-----:R-:W-:Y:S01]  /*1b6c0*/  LEA.HI.X.SX32 R75, R78, R217, 0x1, P6 ;  /* 0x000000d94e4b7211 */ /* 0x001fe200030f0eff */
[----:B------:R-:W0:Y:S01]  /*1b6d0*/  LDS.64 R62, [R77+0x3800] ;  /* 0x003800004d3e7984 */ /* 0x000e220000000a00 */
[----:B------:R-:W-:-:S03]  /*1b6e0*/  LEA R78, R209, R76, 0x1 ;  /* 0x0000004cd14e7211 */ /* 0x000fc600078e08ff */
[----:B------:R-:W0:Y:S01]  /*1b6f0*/  LDS.64 R64, [R79+0x3800] ;  /* 0x003800004f407984 */ /* 0x000e220000000a00 */
[----:B----4-:R-:W-:-:S03]  /*1b700*/  LEA R68, P6, R80, R216, 0x1 ;  /* 0x000000d850447211 */ /* 0x010fc600078c08ff */
[----:B------:R4:W-:Y:S01]  /*1b710*/  STG.E.U16 [R70.64], R50 ;  /* 0x0000003246007986 */ /* 0x0009e2000c101506 */
[----:B------:R-:W-:Y:S01]  /*1b720*/  LEA.HI.X.SX32 R69, R80, R217, 0x1, P6 ;  /* 0x000000d950457211 */ /* 0x000fe200030f0eff */
[C---:B------:R-:W-:Y:S02]  /*1b730*/  IMAD R80, R209.reuse, 0x2, R78 ;  /* 0x00000002d1507824 */ /* 0x040fe400078e024e */
[----:B------:R1:W-:Y:S02]  /*1b740*/  STG.E.U16 [R72.64], R52 ;  /* 0x0000003448007986 */ /* 0x0003e4000c101506 */
[----:B------:R-:W-:Y:S01]  /*1b750*/  IMAD R100, R209, 0x2, R80 ;  /* 0x00000002d1647824 */ /* 0x000fe200078e0250 */
[----:B----4-:R-:W-:-:S04]  /*1b760*/  LEA R70, P6, R82, R216, 0x1 ;  /* 0x000000d852467211 */ /* 0x010fc800078c08ff */
[----:B------:R-:W-:Y:S01]  /*1b770*/  LEA.HI.X.SX32 R71, R82, R217, 0x1, P6 ;  /* 0x000000d952477211 */ /* 0x000fe200030f0eff */
[----:B------:R-:W-:Y:S01]  /*1b780*/  IMAD R82, R209, 0x2, R100 ;  /* 0x00000002d1527824 */ /* 0x000fe200078e0264 */
[----:B-1----:R-:W-:-:S04]  /*1b790*/  LEA R72, P6, R84, R216, 0x1 ;  /* 0x000000d854487211 */ /* 0x002fc800078c08ff */
[----:B------:R-:W-:Y:S02]  /*1b7a0*/  LEA.HI.X.SX32 R73, R84, R217, 0x1, P6 ;  /* 0x000000d954497211 */ /* 0x000fe400030f0eff */
[C---:B------:R-:W-:Y:S01]  /*1b7b0*/  LEA R84, R209.reuse, R82, 0x1 ;  /* 0x00000052d1547211 */ /* 0x040fe200078e08ff */
[----:B------:R1:W-:Y:S04]  /*1b7c0*/  STG.E.U16 [R66.64], R54 ;  /* 0x0000003642007986 */ /* 0x0003e8000c101506 */
[----:B------:R-:W-:Y:S01]  /*1b7d0*/  IMAD R102, R209, 0x2, R84 ;  /* 0x00000002d1667824 */ /* 0x000fe200078e0254 */
[----:B-1----:R-:W-:-:S04]  /*1b7e0*/  LEA R66, P6, R86, R216, 0x1 ;  /* 0x000000d856427211 */ /* 0x002fc800078c08ff */
[----:B------:R-:W-:Y:S01]  /*1b7f0*/  LEA.HI.X.SX32 R67, R86, R217, 0x1, P6 ;  /* 0x000000d956437211 */ /* 0x000fe200030f0eff */
[C---:B------:R-:W-:Y:S01]  /*1b800*/  IMAD R86, R209.reuse, 0x2, R102 ;  /* 0x00000002d1567824 */ /* 0x040fe200078e0266 */
[----:B------:R1:W-:Y:S01]  /*1b810*/  STG.E.U16 [R74.64], R56 ;  /* 0x000000384a007986 */ /* 0x0003e2000c101506 */
[----:B------:R-:W-:Y:S02]  /*1b820*/  PRMT R8, R2, 0x7632, R8 ;  /* 0x0000763202087816 */ /* 0x000fe40000000008 */
[----:B------:R-:W-:Y:S01]  /*1b830*/  IMAD R2, R209, 0x2, R86 ;  /* 0x00000002d1027824 */ /* 0x000fe200078e0256 */
[----:B--2---:R2:W-:Y:S01]  /*1b840*/  STG.E.U16 [R68.64], R58 ;  /* 0x0000003a44007986 */ /* 0x0045e2000c101506 */
[----:B-1----:R-:W-:-:S04]  /*1b850*/  LEA R74, P6, R88, R216, 0x1 ;  /* 0x000000d8584a7211 */ /* 0x002fc800078c08ff */
[-C--:B------:R-:W-:Y:S02]  /*1b860*/  LEA.HI.X.SX32 R75, R88, R217.reuse, 0x1, P6 ;  /* 0x000000d9584b7211 */ /* 0x080fe400030f0eff */
[C---:B--2---:R-:W-:Y:S02]  /*1b870*/  LEA R68, P6, R90.reuse, R216, 0x1 ;  /* 0x000000d85a447211 */ /* 0x044fe400078c08ff */
[----:B------:R-:W-:Y:S02]  /*1b880*/  LEA R88, R209, R2, 0x1 ;  /* 0x00000002d1587211 */ /* 0x000fe400078e08ff */
[----:B------:R-:W-:-:S03]  /*1b890*/  LEA.HI.X.SX32 R69, R90, R217, 0x1, P6 ;  /* 0x000000d95a457211 */ /* 0x000fc600030f0eff */
[----:B------:R-:W-:Y:S01]  /*1b8a0*/  IMAD R90, R209, 0x2, R88 ;  /* 0x00000002d15a7824 */ /* 0x000fe200078e0258 */
[----:B------:R-:W-:-:S03]  /*1b8b0*/  PRMT R34, R4, 0x7632, R34 ;  /* 0x0000763204227816 */ /* 0x000fc60000000022 */
[C---:B------:R-:W-:Y:S01]  /*1b8c0*/  IMAD R4, R209.reuse, 0x2, R90 ;  /* 0x00000002d1047824 */ /* 0x040fe200078e025a */
[----:B------:R-:W-:Y:S01]  /*1b8d0*/  PRMT R12, R6, 0x7632, R12 ;  /* 0x00007632060c7816 */ /* 0x000fe2000000000c */
[----:B---3--:R1:W-:Y:S02]  /*1b8e0*/  STG.E.U16 [R70.64], R60 ;  /* 0x0000003c46007986 */ /* 0x0083e4000c101506 */
[----:B------:R-:W-:Y:S02]  /*1b8f0*/  IMAD R6, R209, 0x2, R4 ;  /* 0x00000002d1067824 */ /* 0x000fe400078e0204 */
[----:B0-----:R-:W-:Y:S04]  /*1b900*/  STG.E.U16 [R72.64], R62 ;  /* 0x0000003e48007986 */ /* 0x001fe8000c101506 */
[----:B------:R-:W-:Y:S04]  /*1b910*/  STG.E.U16 [R66.64], R64 ;  /* 0x0000004042007986 */ /* 0x000fe8000c101506 */
[----:B------:R0:W-:Y:S01]  /*1b920*/  STG.E.U16 [R74.64], R8 ;  /* 0x000000084a007986 */ /* 0x0001e2000c101506 */
[----:B------:R-:W-:-:S02]  /*1b930*/  PRMT R14, R8, 0x7632, R14 ;  /* 0x00007632080e7816 */ /* 0x000fc4000000000e */
[----:B-1----:R-:W-:Y:S02]  /*1b940*/  LEA R70, P6, R92, R216, 0x1 ;  /* 0x000000d85c467211 */ /* 0x002fe400078c08ff */
[----:B0-----:R-:W-:Y:S02]  /*1b950*/  LEA R74, R209, R6, 0x1 ;  /* 0x00000006d14a7211 */ /* 0x001fe400078e08ff */
[----:B------:R-:W-:-:S03]  /*1b960*/  PRMT R36, R10, 0x7632, R36 ;  /* 0x000076320a247816 */ /* 0x000fc60000000024 */
[----:B------:R-:W-:Y:S01]  /*1b970*/  IMAD R8, R209, 0x2, R74 ;  /* 0x00000002d1087824 */ /* 0x000fe200078e024a */
[----:B------:R-:W-:-:S03]  /*1b980*/  LEA.HI.X.SX32 R71, R92, R217, 0x1, P6 ;  /* 0x000000d95c477211 */ /* 0x000fc600030f0eff */
[----:B------:R-:W-:Y:S01]  /*1b990*/  IMAD R10, R209, 0x2, R8 ;  /* 0x00000002d10a7824 */ /* 0x000fe200078e0208 */
[----:B------:R-:W-:-:S03]  /*1b9a0*/  LEA R66, P6, R94, R216, 0x1 ;  /* 0x000000d85e427211 */ /* 0x000fc600078c08ff */
[----:B------:R-:W-:Y:S01]  /*1b9b0*/  IMAD R92, R209, 0x2, R10 ;  /* 0x00000002d15c7824 */ /* 0x000fe200078e020a */
[----:B------:R0:W-:Y:S01]  /*1b9c0*/  STG.E.U16 [R68.64], R34 ;  /* 0x0000002244007986 */ /* 0x0001e2000c101506 */
[----:B------:R-:W-:-:S03]  /*1b9d0*/  LEA.HI.X.SX32 R67, R94, R217, 0x1, P6 ;  /* 0x000000d95e437211 */ /* 0x000fc600030f0eff */
[----:B------:R1:W-:Y:S01]  /*1b9e0*/  STG.E.U16 [R70.64], R12 ;  /* 0x0000000c46007986 */ /* 0x0003e2000c101506 */
[----:B------:R-:W-:Y:S02]  /*1b9f0*/  PRMT R20, R14, 0x7632, R20 ;  /* 0x000076320e147816 */ /* 0x000fe40000000014 */
[----:B0-----:R-:W-:Y:S02]  /*1ba00*/  PRMT R34, R12, 0x7632, R34 ;  /* 0x000076320c227816 */ /* 0x001fe40000000022 */
[----:B-1----:R-:W-:Y:S01]  /*1ba10*/  LEA R12, R209, R92, 0x1 ;  /* 0x0000005cd10c7211 */ /* 0x002fe200078e08ff */
[----:B------:R0:W-:Y:S01]  /*1ba20*/  STG.E.U16 [R66.64], R14 ;  /* 0x0000000e42007986 */ /* 0x0001e2000c101506 */
[----:B------:R-:W-:-:S04]  /*1ba30*/  LEA R72, P6, R96, R216, 0x1 ;  /* 0x000000d860487211 */ /* 0x000fc800078c08ff */
[----:B------:R-:W-:Y:S01]  /*1ba40*/  LEA.HI.X.SX32 R73, R96, R217, 0x1, P6 ;  /* 0x000000d960497211 */ /* 0x000fe200030f0eff */
[----:B0-----:R-:W-:-:S04]  /*1ba50*/  IMAD R14, R209, 0x2, R12 ;  /* 0x00000002d10e7824 */ /* 0x001fc800078e020c */
[----:B------:R-:W-:Y:S01]  /*1ba60*/  IMAD R94, R209, 0x2, R14 ;  /* 0x00000002d15e7824 */ /* 0x000fe200078e020e */
[----:B------:R-:W-:-:S03]  /*1ba70*/  LEA R68, P6, R98, R216, 0x1 ;  /* 0x000000d862447211 */ /* 0x000fc600078c08ff */
[C---:B------:R-:W-:Y:S01]  /*1ba80*/  IMAD R96, R209.reuse, 0x2, R94 ;  /* 0x00000002d1607824 */ /* 0x040fe200078e025e */
[----:B------:R-:W-:Y:S02]  /*1ba90*/  PRMT R22, R16, 0x7632, R22 ;  /* 0x0000763210167816 */ /* 0x000fe40000000016 */
[-C--:B------:R-:W-:Y:S02]  /*1baa0*/  LEA.HI.X.SX32 R69, R98, R217.reuse, 0x1, P6 ;  /* 0x000000d962457211 */ /* 0x080fe400030f0eff */
[----:B------:R-:W-:Y:S02]  /*1bab0*/  LEA R16, R209, R96, 0x1 ;  /* 0x00000060d1107211 */ /* 0x000fe400078e08ff */
[C---:B------:R-:W-:Y:S01]  /*1bac0*/  LEA R70, P6, R76.reuse, R216, 0x1 ;  /* 0x000000d84c467211 */ /* 0x040fe200078c08ff */
[----:B------:R0:W-:Y:S03]  /*1bad0*/  STG.E.U16 [R72.64], R36 ;  /* 0x0000002448007986 */ /* 0x0001e6000c101506 */
[----:B------:R-:W-:-:S02]  /*1bae0*/  LEA.HI.X.SX32 R71, R76, R217, 0x1, P6 ;  /* 0x000000d94c477211 */ /* 0x000fc400030f0eff */
[-C--:B------:R-:W-:Y:S02]  /*1baf0*/  LEA R66, P6, R78, R216.reuse, 0x1 ;  /* 0x000000d84e427211 */ /* 0x080fe400078c08ff */
[----:B0-----:R-:W-:Y:S01]  /*1bb00*/  PRMT R36, R18, 0x7632, R36 ;  /* 0x0000763212247816 */ /* 0x001fe20000000024 */
[C---:B------:R-:W-:Y:S01]  /*1bb10*/  IMAD R18, R209.reuse, 0x2, R16 ;  /* 0x00000002d1127824 */ /* 0x040fe200078e0210 */
[----:B------:R-:W-:Y:S01]  /*1bb20*/  LEA.HI.X.SX32 R67, R78, R217, 0x1, P6 ;  /* 0x000000d94e437211 */ /* 0x000fe200030f0eff */
[----:B------:R0:W-:Y:S02]  /*1bb30*/  STG.E.U16 [R68.64], R34 ;  /* 0x0000002244007986 */ /* 0x0001e4000c101506 */
[----:B------:R-:W-:Y:S01]  /*1bb40*/  IMAD R98, R209, 0x2, R18 ;  /* 0x00000002d1627824 */ /* 0x000fe200078e0212 */
[----:B------:R-:W-:Y:S01]  /*1bb50*/  LEA R72, P6, R80, R216, 0x1 ;  /* 0x000000d850487211 */ /* 0x000fe200078c08ff */
[----:B------:R1:W-:Y:S01]  /*1bb60*/  STG.E.U16 [R70.64], R20 ;  /* 0x0000001446007986 */ /* 0x0003e2000c101506 */
[----:B------:R-:W-:-:S02]  /*1bb70*/  PRMT R28, R22, 0x7632, R28 ;  /* 0x00007632161c7816 */ /* 0x000fc4000000001c */
[-C--:B------:R-:W-:Y:S02]  /*1bb80*/  LEA.HI.X.SX32 R73, R80, R217.reuse, 0x1, P6 ;  /* 0x000000d950497211 */ /* 0x080fe400030f0eff */
[----:B0-----:R-:W-:Y:S01]  /*1bb90*/  PRMT R34, R20, 0x7632, R34 ;  /* 0x0000763214227816 */ /* 0x001fe20000000022 */
[----:B-1----:R-:W-:Y:S01]  /*1bba0*/  IMAD R20, R209, 0x2, R98 ;  /* 0x00000002d1147824 */ /* 0x002fe200078e0262 */
[CC--:B------:R-:W-:Y:S01]  /*1bbb0*/  LEA R68, P6, R100.reuse, R216.reuse, 0x1 ;  /* 0x000000d864447211 */ /* 0x0c0fe200078c08ff */
[----:B------:R0:W-:Y:S03]  /*1bbc0*/  STG.E.U16 [R66.64], R22 ;  /* 0x0000001642007986 */ /* 0x0001e6000c101506 */
[----:B------:R-:W-:Y:S02]  /*1bbd0*/  LEA.HI.X.SX32 R69, R100, R217, 0x1, P6 ;  /* 0x000000d964457211 */ /* 0x000fe400030f0eff */
[----:B------:R-:W-:-:S02]  /*1bbe0*/  LEA R70, P6, R82, R216, 0x1 ;  /* 0x000000d852467211 */ /* 0x000fc400078c08ff */
[----:B0-----:R-:W-:Y:S02]  /*1bbf0*/  LEA R22, R209, R20, 0x1 ;  /* 0x00000014d1167211 */ /* 0x001fe400078e08ff */
[----:B------:R-:W-:-:S03]  /*1bc00*/  LEA.HI.X.SX32 R71, R82, R217, 0x1, P6 ;  /* 0x000000d952477211 */ /* 0x000fc600030f0eff */
[C---:B------:R-:W-:Y:S01]  /*1bc10*/  IMAD R100, R209.reuse, 0x2, R22 ;  /* 0x00000002d1647824 */ /* 0x040fe200078e0216 */
[-C--:B------:R-:W-:Y:S02]  /*1bc20*/  LEA R66, P6, R84, R216.reuse, 0x1 ;  /* 0x000000d854427211 */ /* 0x080fe400078c08ff */
[----:B------:R-:W-:Y:S01]  /*1bc30*/  PRMT R30, R24, 0x7632, R30 ;  /* 0x00007632181e7816 */ /* 0x000fe2000000001e */
[C---:B------:R-:W-:Y:S01]  /*1bc40*/  IMAD R24, R209.reuse, 0x2, R100 ;  /* 0x00000002d1187824 */ /* 0x040fe200078e0264 */
[----:B------:R0:W-:Y:S01]  /*1bc50*/  STG.E.U16 [R72.64], R36 ;  /* 0x0000002448007986 */ /* 0x0001e2000c101506 */
[----:B------:R-:W-:Y:S02]  /*1bc60*/  LEA.HI.X.SX32 R67, R84, R217, 0x1, P6 ;  /* 0x000000d954437211 */ /* 0x000fe400030f0eff */
[----:B0-----:R-:W-:Y:S01]  /*1bc70*/  PRMT R36, R26, 0x7632, R36 ;  /* 0x000076321a247816 */ /* 0x001fe20000000024 */
[----:B------:R-:W-:Y:S01]  /*1bc80*/  IMAD R26, R209, 0x2, R24 ;  /* 0x00000002d11a7824 */ /* 0x000fe200078e0218 */
[----:B------:R-:W-:-:S04]  /*1bc90*/  LEA R72, P6, R102, R216, 0x1 ;  /* 0x000000d866487211 */ /* 0x000fc800078c08ff */
[----:B------:R-:W-:Y:S02]  /*1bca0*/  LEA.HI.X.SX32 R73, R102, R217, 0x1, P6 ;  /* 0x000000d966497211 */ /* 0x000fe400030f0eff */
[C---:B------:R-:W-:Y:S02]  /*1bcb0*/  LEA R102, R209.reuse, R26, 0x1 ;  /* 0x0000001ad1667211 */ /* 0x040fe400078e08ff */
[----:B------:R-:W-:Y:S01]  /*1bcc0*/  FSETP.NEU.AND P1, PT, R104, RZ, PT ;  /* 0x000000ff6800720b */ /* 0x000fe20003f2d000 */
[----:B------:R0:W-:Y:S02]  /*1bcd0*/  STG.E.U16 [R68.64], R34 ;  /* 0x0000002244007986 */ /* 0x0001e4000c101506 */
[----:B------:R-:W-:Y:S02]  /*1bce0*/  IMAD R104, R209, 0x2, R102 ;  /* 0x00000002d1687824 */ /* 0x000fe400078e0266 */
[----:B------:R1:W-:Y:S01]  /*1bcf0*/  STG.E.U16 [R70.64], R28 ;  /* 0x0000001c46007986 */ /* 0x0003e2000c101506 */
[----:B------:R-:W-:-:S03]  /*1bd00*/  PRMT R38, R30, 0x7632, R38 ;  /* 0x000076321e267816 */ /* 0x000fc60000000026 */
[----:B------:R2:W-:Y:S01]  /*1bd10*/  STG.E.U16 [R66.64], R30 ;  /* 0x0000001e42007986 */ /* 0x0005e2000c101506 */
[----:B0-----:R-:W-:Y:S02]  /*1bd20*/  PRMT R34, R28, 0x7632, R34 ;  /* 0x000076321c227816 */ /* 0x001fe40000000022 */
[----:B------:R-:W-:Y:S01]  /*1bd30*/  LEA R68, P6, R86, R216, 0x1 ;  /* 0x000000d856447211 */ /* 0x000fe200078c08ff */
[----:B-1----:R-:W-:-:S03]  /*1bd40*/  IMAD R28, R209, 0x2, R104 ;  /* 0x00000002d11c7824 */ /* 0x002fc600078e0268 */
[----:B------:R-:W-:Y:S01]  /*1bd50*/  LEA.HI.X.SX32 R69, R86, R217, 0x1, P6 ;  /* 0x000000d956457211 */ /* 0x000fe200030f0eff */
[----:B--2---:R-:W-:Y:S01]  /*1bd60*/  IMAD R30, R209, 0x2, R28 ;  /* 0x00000002d11e7824 */ /* 0x004fe200078e021c */
[----:B------:R-:W-:-:S04]  /*1bd70*/  LEA R70, P6, R2, R216, 0x1 ;  /* 0x000000d802467211 */ /* 0x000fc800078c08ff */
[C---:B------:R-:W-:Y:S02]  /*1bd80*/  LEA R108, R209.reuse, R30, 0x1 ;  /* 0x0000001ed16c7211 */ /* 0x040fe400078e08ff */
[-C--:B------:R-:W-:Y:S02]  /*1bd90*/  LEA.HI.X.SX32 R71, R2, R217.reuse, 0x1, P6 ;  /* 0x000000d902477211 */ /* 0x080fe400030f0eff */
[----:B------:R-:W-:Y:S02]  /*1bda0*/  LEA R66, P6, R88, R216, 0x1 ;  /* 0x000000d858427211 */ /* 0x000fe400078c08ff */
[----:B------:R-:W-:Y:S01]  /*1bdb0*/  PRMT R2, R32, 0x7632, R2 ;  /* 0x0000763220027816 */ /* 0x000fe20000000002 */
[----:B------:R-:W-:Y:S01]  /*1bdc0*/  IMAD R32, R209, 0x2, R108 ;  /* 0x00000002d1207824 */ /* 0x000fe200078e026c */
[----:B------:R0:W-:Y:S01]  /*1bdd0*/  STG.E.U16 [R72.64], R36 ;  /* 0x0000002448007986 */ /* 0x0001e2000c101506 */
[----:B------:R-:W-:-:S03]  /*1bde0*/  LEA.HI.X.SX32 R67, R88, R217, 0x1, P6 ;  /* 0x000000d958437211 */ /* 0x000fc600030f0eff */
[----:B------:R1:W-:Y:S01]  /*1bdf0*/  STG.E.U16 [R68.64], R34 ;  /* 0x0000002244007986 */ /* 0x0003e2000c101506 */
[-C--:B0-----:R-:W-:Y:S02]  /*1be00*/  LEA R72, P6, R90, R216.reuse, 0x1 ;  /* 0x000000d85a487211 */ /* 0x081fe400078c08ff */
[----:B------:R-:W-:Y:S01]  /*1be10*/  PRMT R36, R34, 0x7632, R36 ;  /* 0x0000763222247816 */ /* 0x000fe20000000024 */
[C---:B-1----:R-:W-:Y:S01]  /*1be20*/  IMAD R34, R209.reuse, 0x2, R32 ;  /* 0x00000002d1227824 */ /* 0x042fe200078e0220 */
[-C--:B------:R-:W-:Y:S02]  /*1be30*/  LEA.HI.X.SX32 R73, R90, R217.reuse, 0x1, P6 ;  /* 0x000000d95a497211 */ /* 0x080fe400030f0eff */
[C---:B------:R-:W-:Y:S01]  /*1be40*/  LEA R68, P6, R4.reuse, R216, 0x1 ;  /* 0x000000d804447211 */ /* 0x040fe200078c08ff */
[----:B------:R-:W-:Y:S01]  /*1be50*/  IMAD R114, R209, 0x2, R34 ;  /* 0x00000002d1727824 */ /* 0x000fe200078e0222 */
[----:B------:R0:W-:Y:S02]  /*1be60*/  STG.E.U16 [R70.64], R38 ;  /* 0x0000002646007986 */ /* 0x0001e4000c101506 */
[----:B------:R-:W-:-:S02]  /*1be70*/  LEA.HI.X.SX32 R69, R4, R217, 0x1, P6 ;  /* 0x000000d904457211 */ /* 0x000fc400030f0eff */
[----:B------:R-:W-:Y:S01]  /*1be80*/  LEA R4, R209, R114, 0x1 ;  /* 0x00000072d1047211 */ /* 0x000fe200078e08ff */
[----:B------:R-:W-:Y:S01]  /*1be90*/  STG.E.U16 [R66.64], R2 ;  /* 0x0000000242007986 */ /* 0x000fe2000c101506 */
[----:B0-----:R-:W-:-:S04]  /*1bea0*/  LEA R70, P6, R6, R216, 0x1 ;  /* 0x000000d806467211 */ /* 0x001fc800078c08ff */
[----:B------:R-:W-:Y:S01]  /*1beb0*/  LEA.HI.X.SX32 R71, R6, R217, 0x1, P6 ;  /* 0x000000d906477211 */ /* 0x000fe200030f0eff */
[----:B------:R-:W-:Y:S01]  /*1bec0*/  IMAD R6, R209, 0x2, R4 ;  /* 0x00000002d1067824 */ /* 0x000fe200078e0204 */
[----:B------:R0:W-:Y:S01]  /*1bed0*/  STG.E.U16 [R72.64], R36 ;  /* 0x0000002448007986 */ /* 0x0001e2000c101506 */
[----:B------:R-:W-:Y:S02]  /*1bee0*/  PRMT R42, R36, 0x7632, R42 ;  /* 0x00007632242a7816 */ /* 0x000fe4000000002a */
[----:B------:R-:W-:Y:S02]  /*1bef0*/  PRMT R44, R38, 0x7632, R44 ;  /* 0x00007632262c7816 */ /* 0x000fe4000000002c */
[----:B------:R-:W-:Y:S01]  /*1bf00*/  FSETP.NEU.AND P5, PT, R119, RZ, PT ;  /* 0x000000ff7700720b */ /* 0x000fe20003fad000 */
[----:B0-----:R-:W-:Y:S01]  /*1bf10*/  IMAD R36, R209, 0x2, R6 ;  /* 0x00000002d1247824 */ /* 0x001fe200078e0206 */
[----:B------:R-:W-:-:S03]  /*1bf20*/  LEA R76, P6, R74, R216, 0x1 ;  /* 0x000000d84a4c7211 */ /* 0x000fc600078c08ff */
[----:B------:R-:W-:Y:S01]  /*1bf30*/  IMAD R38, R209, 0x2, R36 ;  /* 0x00000002d1267824 */ /* 0x000fe200078e0224 */
[----:B------:R-:W-:Y:S02]  /*1bf40*/  PRMT R46, R40, 0x7632, R46 ;  /* 0x00007632282e7816 */ /* 0x000fe4000000002e */
[----:B------:R-:W-:Y:S02]  /*1bf50*/  FSEL R2, R143, -INF , P5 ;  /* 0xff8000008f027808 */ /* 0x000fe40002800000 */
[----:B------:R-:W-:Y:S02]  /*1bf60*/  LEA R66, P5, R8, R216, 0x1 ;  /* 0x000000d808427211 */ /* 0x000fe400078a08ff */
[C---:B------:R-:W-:Y:S01]  /*1bf70*/  LEA R40, R209.reuse, R38, 0x1 ;  /* 0x00000026d1287211 */ /* 0x040fe200078e08ff */
[----:B------:R0:W-:Y:S01]  /*1bf80*/  STG.E.U16 [R68.64], R42 ;  /* 0x0000002a44007986 */ /* 0x0001e2000c101506 */
[-C--:B------:R-:W-:Y:S02]  /*1bf90*/  LEA.HI.X.SX32 R77, R74, R217.reuse, 0x1, P6 ;  /* 0x000000d94a4d7211 */ /* 0x080fe400030f0eff */
[----:B------:R-:W-:Y:S01]  /*1bfa0*/  LEA.HI.X.SX32 R67, R8, R217, 0x1, P5 ;  /* 0x000000d908437211 */ /* 0x000fe200028f0eff */
[----:B------:R-:W-:Y:S01]  /*1bfb0*/  IMAD R8, R209, 0x2, R40 ;  /* 0x00000002d1087824 */ /* 0x000fe200078e0228 */
[----:B------:R1:W-:Y:S01]  /*1bfc0*/  STG.E.U16 [R70.64], R44 ;  /* 0x0000002c46007986 */ /* 0x0003e2000c101506 */
[----:B0-----:R-:W-:-:S04]  /*1bfd0*/  LEA R68, P6, R10, R216, 0x1 ;  /* 0x000000d80a447211 */ /* 0x001fc800078c08ff */
[-C--:B------:R-:W-:Y:S01]  /*1bfe0*/  LEA.HI.X.SX32 R69, R10, R217.reuse, 0x1, P6 ;  /* 0x000000d90a457211 */ /* 0x080fe200030f0eff */
[C---:B------:R-:W-:Y:S01]  /*1bff0*/  IMAD R10, R209.reuse, 0x2, R8 ;  /* 0x00000002d10a7824 */ /* 0x040fe200078e0208 */
[-C--:B-1----:R-:W-:Y:S02]  /*1c000*/  LEA R70, P5, R92, R216.reuse, 0x1 ;  /* 0x000000d85c467211 */ /* 0x082fe400078a08ff */
[-C--:B------:R-:W-:Y:S02]  /*1c010*/  LEA R72, P6, R12, R216.reuse, 0x1 ;  /* 0x000000d80c487211 */ /* 0x080fe400078c08ff */
[-C--:B------:R-:W-:Y:S02]  /*1c020*/  LEA.HI.X.SX32 R71, R92, R217.reuse, 0x1, P5 ;  /* 0x000000d95c477211 */ /* 0x080fe400028f0eff */
[-C--:B------:R-:W-:Y:S01]  /*1c030*/  LEA.HI.X.SX32 R73, R12, R217.reuse, 0x1, P6 ;  /* 0x000000d90c497211 */ /* 0x080fe200030f0eff */
[----:B------:R-:W-:Y:S01]  /*1c040*/  IMAD R12, R209, 0x2, R10 ;  /* 0x00000002d10c7824 */ /* 0x000fe200078e020a */
[C---:B------:R-:W-:Y:S01]  /*1c050*/  LEA R74, P5, R14.reuse, R216, 0x1 ;  /* 0x000000d80e4a7211 */ /* 0x040fe200078a08ff */
[----:B------:R0:W-:Y:S03]  /*1c060*/  STG.E.U16 [R76.64], R46 ;  /* 0x0000002e4c007986 */ /* 0x0001e6000c101506 */
[----:B------:R-:W-:-:S02]  /*1c070*/  LEA.HI.X.SX32 R75, R14, R217, 0x1, P5 ;  /* 0x000000d90e4b7211 */ /* 0x000fc400028f0eff */
[C---:B------:R-:W-:Y:S02]  /*1c080*/  LEA R14, R209.reuse, R12, 0x1 ;  /* 0x0000000cd10e7211 */ /* 0x040fe400078e08ff */
[-C--:B------:R-:W-:Y:S02]  /*1c090*/  LEA R78, P5, R96, R216.reuse, 0x1 ;  /* 0x000000d8604e7211 */ /* 0x080fe400078a08ff */
[----:B0-----:R-:W-:Y:S01]  /*1c0a0*/  LEA R76, P6, R94, R216, 0x1 ;  /* 0x000000d85e4c7211 */ /* 0x001fe200078c08ff */
[----:B------:R-:W-:-:S03]  /*1c0b0*/  IMAD R134, R209, 0x2, R14 ;  /* 0x00000002d1867824 */ /* 0x000fc600078e020e */
[-C--:B------:R-:W-:Y:S02]  /*1c0c0*/  LEA.HI.X.SX32 R77, R94, R217.reuse, 0x1, P6 ;  /* 0x000000d95e4d7211 */ /* 0x080fe400030f0eff */
[-C--:B------:R-:W-:Y:S02]  /*1c0d0*/  LEA R80, P6, R16, R216.reuse, 0x1 ;  /* 0x000000d810507211 */ /* 0x080fe400078c08ff */
[-C--:B------:R-:W-:Y:S02]  /*1c0e0*/  LEA.HI.X.SX32 R79, R96, R217.reuse, 0x1, P5 ;  /* 0x000000d9604f7211 */ /* 0x080fe400028f0eff */
[-C--:B------:R-:W-:Y:S02]  /*1c0f0*/  LEA R82, P5, R18, R216.reuse, 0x1 ;  /* 0x000000d812527211 */ /* 0x080fe400078a08ff */
[----:B------:R-:W-:Y:S01]  /*1c100*/  LEA.HI.X.SX32 R81, R16, R217, 0x1, P6 ;  /* 0x000000d910517211 */ /* 0x000fe200030f0eff */
[----:B------:R-:W-:Y:S01]  /*1c110*/  IMAD R16, R209, 0x2, R134 ;  /* 0x00000002d1107824 */ /* 0x000fe200078e0286 */
[----:B------:R-:W-:-:S02]  /*1c120*/  LEA R84, P6, R98, R216, 0x1 ;  /* 0x000000d862547211 */ /* 0x000fc400078c08ff */
[-C--:B------:R-:W-:Y:S01]  /*1c130*/  LEA.HI.X.SX32 R83, R18, R217.reuse, 0x1, P5 ;  /* 0x000000d912537211 */ /* 0x080fe200028f0eff */
[C---:B------:R-:W-:Y:S01]  /*1c140*/  IMAD R18, R209.reuse, 0x2, R16 ;  /* 0x00000002d1127824 */ /* 0x040fe200078e0210 */
[-C--:B------:R-:W-:Y:S02]  /*1c150*/  LEA R86, P5, R20, R216.reuse, 0x1 ;  /* 0x000000d814567211 */ /* 0x080fe400078a08ff */
[-C--:B------:R-:W-:Y:S02]  /*1c160*/  LEA.HI.X.SX32 R85, R98, R217.reuse, 0x1, P6 ;  /* 0x000000d962557211 */ /* 0x080fe400030f0eff */
[----:B------:R-:W-:Y:S02]  /*1c170*/  LEA R88, P6, R22, R216, 0x1 ;  /* 0x000000d816587211 */ /* 0x000fe400078c08ff */
[----:B------:R-:W-:Y:S02]  /*1c180*/  LEA.HI.X.SX32 R87, R20, R217, 0x1, P5 ;  /* 0x000000d914577211 */ /* 0x000fe400028f0eff */
[----:B------:R-:W-:-:S02]  /*1c190*/  LEA R20, R209, R18, 0x1 ;  /* 0x00000012d1147211 */ /* 0x000fc400078e08ff */
[-C--:B------:R-:W-:Y:S02]  /*1c1a0*/  LEA R90, P5, R100, R216.reuse, 0x1 ;  /* 0x000000d8645a7211 */ /* 0x080fe400078a08ff */
[-C--:B------:R-:W-:Y:S01]  /*1c1b0*/  LEA.HI.X.SX32 R89, R22, R217.reuse, 0x1, P6 ;  /* 0x000000d916597211 */ /* 0x080fe200030f0eff */
[C---:B------:R-:W-:Y:S01]  /*1c1c0*/  IMAD R22, R209.reuse, 0x2, R20 ;  /* 0x00000002d1167824 */ /* 0x040fe200078e0214 */
[-C--:B------:R-:W-:Y:S02]  /*1c1d0*/  LEA R92, P6, R24, R216.reuse, 0x1 ;  /* 0x000000d8185c7211 */ /* 0x080fe400078c08ff */
[-C--:B------:R-:W-:Y:S02]  /*1c1e0*/  LEA.HI.X.SX32 R91, R100, R217.reuse, 0x1, P5 ;  /* 0x000000d9645b7211 */ /* 0x080fe400028f0eff */
[----:B------:R-:W-:Y:S02]  /*1c1f0*/  LEA R94, P5, R26, R216, 0x1 ;  /* 0x000000d81a5e7211 */ /* 0x000fe400078a08ff */
[-C--:B------:R-:W-:Y:S01]  /*1c200*/  LEA.HI.X.SX32 R93, R24, R217.reuse, 0x1, P6 ;  /* 0x000000d9185d7211 */ /* 0x080fe200030f0eff */
[----:B------:R-:W-:Y:S01]  /*1c210*/  IMAD R24, R209, 0x2, R22 ;  /* 0x00000002d1187824 */ /* 0x000fe200078e0216 */
[----:B------:R-:W-:-:S02]  /*1c220*/  LEA.HI.X.SX32 R95, R26, R217, 0x1, P5 ;  /* 0x000000d91a5f7211 */ /* 0x000fc400028f0eff */
[-C--:B------:R-:W-:Y:S01]  /*1c230*/  LEA R96, P6, R102, R216.reuse, 0x1 ;  /* 0x000000d866607211 */ /* 0x080fe200078c08ff */
[C---:B------:R-:W-:Y:S01]  /*1c240*/  IMAD R26, R209.reuse, 0x2, R24 ;  /* 0x00000002d11a7824 */ /* 0x040fe200078e0218 */
[-C--:B------:R-:W-:Y:S02]  /*1c250*/  LEA R98, P5, R104, R216.reuse, 0x1 ;  /* 0x000000d868627211 */ /* 0x080fe400078a08ff */
[-C--:B------:R-:W-:Y:S02]  /*1c260*/  LEA.HI.X.SX32 R97, R102, R217.reuse, 0x1, P6 ;  /* 0x000000d966617211 */ /* 0x080fe400030f0eff */
[----:B------:R-:W-:Y:S02]  /*1c270*/  LEA R100, P6, R28, R216, 0x1 ;  /* 0x000000d81c647211 */ /* 0x000fe400078c08ff */
[----:B------:R-:W-:Y:S02]  /*1c280*/  LEA R148, R209, R26, 0x1 ;  /* 0x0000001ad1947211 */ /* 0x000fe400078e08ff */
[----:B------:R-:W-:-:S02]  /*1c290*/  LEA.HI.X.SX32 R99, R104, R217, 0x1, P5 ;  /* 0x000000d968637211 */ /* 0x000fc400028f0eff */
[-C--:B------:R-:W-:Y:S02]  /*1c2a0*/  LEA R102, P5, R30, R216.reuse, 0x1 ;  /* 0x000000d81e667211 */ /* 0x080fe400078a08ff */
[-C--:B------:R-:W-:Y:S01]  /*1c2b0*/  LEA.HI.X.SX32 R101, R28, R217.reuse, 0x1, P6 ;  /* 0x000000d91c657211 */ /* 0x080fe200030f0eff */
[C---:B------:R-:W-:Y:S01]  /*1c2c0*/  IMAD R28, R209.reuse, 0x2, R148 ;  /* 0x00000002d11c7824 */ /* 0x040fe200078e0294 */
[----:B------:R-:W-:Y:S02]  /*1c2d0*/  FSETP.NEU.AND P3, PT, R106, RZ, PT ;  /* 0x000000ff6a00720b */ /* 0x000fe40003f6d000 */
[----:B------:R-:W-:Y:S01]  /*1c2e0*/  LEA.HI.X.SX32 R103, R30, R217, 0x1, P5 ;  /* 0x000000d91e677211 */ /* 0x000fe200028f0eff */
[----:B------:R-:W-:Y:S01]  /*1c2f0*/  IMAD R30, R209, 0x2, R28 ;  /* 0x00000002d11e7824 */ /* 0x000fe200078e021c */
[-C--:B------:R-:W-:Y:S02]  /*1c300*/  LEA R104, P6, R108, R216.reuse, 0x1 ;  /* 0x000000d86c687211 */ /* 0x080fe400078c08ff */
[----:B------:R-:W-:-:S02]  /*1c310*/  LEA R106, P5, R32, R216, 0x1 ;  /* 0x000000d8206a7211 */ /* 0x000fc400078a08ff */
[----:B------:R-:W-:Y:S02]  /*1c320*/  FSETP.NEU.AND P2, PT, R105, RZ, PT ;  /* 0x000000ff6900720b */ /* 0x000fe40003f4d000 */
[-C--:B------:R-:W-:Y:S02]  /*1c330*/  LEA.HI.X.SX32 R105, R108, R217.reuse, 0x1, P6 ;  /* 0x000000d96c697211 */ /* 0x080fe400030f0eff */
[-C--:B------:R-:W-:Y:S01]  /*1c340*/  LEA.HI.X.SX32 R107, R32, R217.reuse, 0x1, P5 ;  /* 0x000000d9206b7211 */ /* 0x080fe200028f0eff */
[----:B------:R-:W-:Y:S01]  /*1c350*/  IMAD R32, R209, 0x2, R30 ;  /* 0x00000002d1207824 */ /* 0x000fe200078e021e */
[-C--:B------:R-:W-:Y:S02]  /*1c360*/  LEA R108, P6, R34, R216.reuse, 0x1 ;  /* 0x000000d8226c7211 */ /* 0x080fe400078c08ff */
[----:B------:R-:W-:Y:S02]  /*1c370*/  LEA R110, P5, R114, R216, 0x1 ;  /* 0x000000d8726e7211 */ /* 0x000fe400078a08ff */
[----:B------:R-:W-:-:S02]  /*1c380*/  LEA.HI.X.SX32 R109, R34, R217, 0x1, P6 ;  /* 0x000000d9226d7211 */ /* 0x000fc400030f0eff */
[----:B------:R-:W-:Y:S02]  /*1c390*/  LEA R112, P6, R4, R216, 0x1 ;  /* 0x000000d804707211 */ /* 0x000fe400078c08ff */
[C---:B------:R-:W-:Y:S02]  /*1c3a0*/  LEA R34, R209.reuse, R32, 0x1 ;  /* 0x00000020d1227211 */ /* 0x040fe400078e08ff */
[----:B------:R-:W-:Y:S02]  /*1c3b0*/  FSETP.NEU.AND P4, PT, R124, RZ, PT ;  /* 0x000000ff7c00720b */ /* 0x000fe40003f8d000 */
[-C--:B------:R-:W-:Y:S02]  /*1c3c0*/  LEA.HI.X.SX32 R111, R114, R217.reuse, 0x1, P5 ;  /* 0x000000d9726f7211 */ /* 0x080fe400028f0eff */
[----:B------:R-:W-:Y:S02]  /*1c3d0*/  LEA R114, P5, R6, R216, 0x1 ;  /* 0x000000d806727211 */ /* 0x000fe400078a08ff */
[----:B------:R-:W-:Y:S01]  /*1c3e0*/  LEA.HI.X.SX32 R113, R4, R217, 0x1, P6 ;  /* 0x000000d904717211 */ /* 0x000fe200030f0eff */
[----:B------:R-:W-:Y:S01]  /*1c3f0*/  IMAD R4, R209, 0x2, R34 ;  /* 0x00000002d1047824 */ /* 0x000fe200078e0222 */
[----:B------:R-:W-:-:S02]  /*1c400*/  FSEL R224, R224, -INF , P4 ;  /* 0xff800000e0e07808 */ /* 0x000fc40002000000 */
[----:B------:R-:W-:Y:S02]  /*1c410*/  FSETP.NEU.AND P4, PT, R118, RZ, PT ;  /* 0x000000ff7600720b */ /* 0x000fe40003f8d000 */
[-C--:B------:R-:W-:Y:S01]  /*1c420*/  LEA.HI.X.SX32 R115, R6, R217.reuse, 0x1, P5 ;  /* 0x000000d906737211 */ /* 0x080fe200028f0eff */
[C---:B------:R-:W-:Y:S01]  /*1c430*/  IMAD R6, R209.reuse, 0x2, R4 ;  /* 0x00000002d1067824 */ /* 0x040fe200078e0204 */
[-C--:B------:R-:W-:Y:S02]  /*1c440*/  LEA R116, P6, R36, R216.reuse, 0x1 ;  /* 0x000000d824747211 */ /* 0x080fe400078c08ff */
[----:B------:R-:W-:Y:S02]  /*1c450*/  LEA R118, P5, R38, R216, 0x1 ;  /* 0x000000d826767211 */ /* 0x000fe400078a08ff */
[-C--:B------:R-:W-:Y:S01]  /*1c460*/  LEA.HI.X.SX32 R117, R36, R217.reuse, 0x1, P6 ;  /* 0x000000d924757211 */ /* 0x080fe200030f0eff */
[----:B------:R-:W-:Y:S01]  /*1c470*/  IMAD R36, R209, 0x2, R6 ;  /* 0x00000002d1247824 */ /* 0x000fe200078e0206 */
[----:B------:R-:W-:-:S02]  /*1c480*/  LEA.HI.X.SX32 R119, R38, R217, 0x1, P5 ;  /* 0x000000d926777211 */ /* 0x000fc400028f0eff */
[-C--:B------:R-:W-:Y:S02]  /*1c490*/  LEA R120, P6, R40, R216.reuse, 0x1 ;  /* 0x000000d828787211 */ /* 0x080fe400078c08ff */
[-C--:B------:R-:W-:Y:S02]  /*1c4a0*/  LEA R122, P5, R8, R216.reuse, 0x1 ;  /* 0x000000d8087a7211 */ /* 0x080fe400078a08ff */
[-C--:B------:R-:W-:Y:S02]  /*1c4b0*/  LEA.HI.X.SX32 R121, R40, R217.reuse, 0x1, P6 ;  /* 0x000000d928797211 */ /* 0x080fe400030f0eff */
[----:B------:R-:W-:Y:S02]  /*1c4c0*/  LEA.HI.X.SX32 R123, R8, R217, 0x1, P5 ;  /* 0x000000d9087b7211 */ /* 0x000fe400028f0eff */
[----:B------:R-:W-:Y:S02]  /*1c4d0*/  LEA R124, P6, R10, R216, 0x1 ;  /* 0x000000d80a7c7211 */ /* 0x000fe400078c08ff */
[----:B------:R-:W-:-:S02]  /*1c4e0*/  LEA R8, R209, R36, 0x1 ;  /* 0x00000024d1087211 */ /* 0x000fc400078e08ff */
[-C--:B------:R-:W-:Y:S02]  /*1c4f0*/  LEA R126, P5, R12, R216.reuse, 0x1 ;  /* 0x000000d80c7e7211 */ /* 0x080fe400078a08ff */
[-C--:B------:R-:W-:Y:S01]  /*1c500*/  LEA.HI.X.SX32 R125, R10, R217.reuse, 0x1, P6 ;  /* 0x000000d90a7d7211 */ /* 0x080fe200030f0eff */
[C---:B------:R-:W-:Y:S01]  /*1c510*/  IMAD R10, R209.reuse, 0x2, R8 ;  /* 0x00000002d10a7824 */ /* 0x040fe200078e0208 */
[-C--:B------:R-:W-:Y:S02]  /*1c520*/  LEA R128, P6, R14, R216.reuse, 0x1 ;  /* 0x000000d80e807211 */ /* 0x080fe400078c08ff */
[-C--:B------:R-:W-:Y:S01]  /*1c530*/  LEA.HI.X.SX32 R127, R12, R217.reuse, 0x1, P5 ;  /* 0x000000d90c7f7211 */ /* 0x080fe200028f0eff */
[C---:B------:R-:W-:Y:S01]  /*1c540*/  IMAD R12, R209.reuse, 0x2, R10 ;  /* 0x00000002d10c7824 */ /* 0x040fe200078e020a */
[----:B------:R-:W-:Y:S02]  /*1c550*/  LEA.HI.X.SX32 R129, R14, R217, 0x1, P6 ;  /* 0x000000d90e817211 */ /* 0x000fe400030f0eff */
[-C--:B------:R-:W-:Y:S01]  /*1c560*/  LEA R130, P5, R134, R216.reuse, 0x1 ;  /* 0x000000d886827211 */ /* 0x080fe200078a08ff */
[----:B------:R-:W-:Y:S01]  /*1c570*/  IMAD R14, R209, 0x2, R12 ;  /* 0x00000002d10e7824 */ /* 0x000fe200078e020c */
[----:B------:R-:W-:-:S02]  /*1c580*/  LEA R132, P6, R16, R216, 0x1 ;  /* 0x000000d810847211 */ /* 0x000fc400078c08ff */
[-C--:B------:R-:W-:Y:S02]  /*1c590*/  LEA.HI.X.SX32 R131, R134, R217.reuse, 0x1, P5 ;  /* 0x000000d986837211 */ /* 0x080fe400028f0eff */
[-C--:B------:R-:W-:Y:S02]  /*1c5a0*/  LEA.HI.X.SX32 R133, R16, R217.reuse, 0x1, P6 ;  /* 0x000000d910857211 */ /* 0x080fe400030f0eff */
[----:B------:R-:W-:Y:S02]  /*1c5b0*/  LEA R134, P5, R18, R216, 0x1 ;  /* 0x000000d812867211 */ /* 0x000fe400078a08ff */
[C---:B------:R-:W-:Y:S02]  /*1c5c0*/  LEA R16, R209.reuse, R14, 0x1 ;  /* 0x0000000ed1107211 */ /* 0x040fe400078e08ff */
[-C--:B------:R-:W-:Y:S02]  /*1c5d0*/  LEA R136, P6, R20, R216.reuse, 0x1 ;  /* 0x000000d814887211 */ /* 0x080fe400078c08ff */
[----:B------:R-:W-:Y:S01]  /*1c5e0*/  LEA.HI.X.SX32 R135, R18, R217, 0x1, P5 ;  /* 0x000000d912877211 */ /* 0x000fe200028f0eff */
[----:B------:R-:W-:Y:S01]  /*1c5f0*/  IMAD R18, R209, 0x2, R16 ;  /* 0x00000002d1127824 */ /* 0x000fe200078e0210 */
[----:B------:R-:W-:-:S02]  /*1c600*/  LEA R138, P5, R22, R216, 0x1 ;  /* 0x000000d8168a7211 */ /* 0x000fc400078a08ff */
[-C--:B------:R-:W-:Y:S01]  /*1c610*/  LEA.HI.X.SX32 R137, R20, R217.reuse, 0x1, P6 ;  /* 0x000000d914897211 */ /* 0x080fe200030f0eff */
[C---:B------:R-:W-:Y:S01]  /*1c620*/  IMAD R20, R209.reuse, 0x2, R18 ;  /* 0x00000002d1147824 */ /* 0x040fe200078e0212 */
[-C--:B------:R-:W-:Y:S02]  /*1c630*/  LEA.HI.X.SX32 R139, R22, R217.reuse, 0x1, P5 ;  /* 0x000000d9168b7211 */ /* 0x080fe400028f0eff */
[-C--:B------:R-:W-:Y:S02]  /*1c640*/  LEA R140, P6, R24, R216.reuse, 0x1 ;  /* 0x000000d8188c7211 */ /* 0x080fe400078c08ff */
[----:B------:R-:W-:Y:S01]  /*1c650*/  LEA R142, P5, R26, R216, 0x1 ;  /* 0x000000d81a8e7211 */ /* 0x000fe200078a08ff */
[----:B------:R-:W-:Y:S01]  /*1c660*/  IMAD R22, R209, 0x2, R20 ;  /* 0x00000002d1167824 */ /* 0x000fe200078e0214 */
[-C--:B------:R-:W-:Y:S02]  /*1c670*/  LEA.HI.X.SX32 R141, R24, R217.reuse, 0x1, P6 ;  /* 0x000000d9188d7211 */ /* 0x080fe400030f0eff */
[----:B------:R-:W-:-:S02]  /*1c680*/  LEA.HI.X.SX32 R143, R26, R217, 0x1, P5 ;  /* 0x000000d91a8f7211 */ /* 0x000fc400028f0eff */
[-C--:B------:R-:W-:Y:S02]  /*1c690*/  LEA R144, P6, R148, R216.reuse, 0x1 ;  /* 0x000000d894907211 */ /* 0x080fe400078c08ff */
[----:B------:R-:W-:Y:S02]  /*1c6a0*/  LEA R146, P5, R28, R216, 0x1 ;  /* 0x000000d81c927211 */ /* 0x000fe400078a08ff */
[----:B------:R-:W-:Y:S02]  /*1c6b0*/  LEA R24, R209, R22, 0x1 ;  /* 0x00000016d1187211 */ /* 0x000fe400078e08ff */
[-C--:B------:R-:W-:Y:S02]  /*1c6c0*/  LEA.HI.X.SX32 R145, R148, R217.reuse, 0x1, P6 ;  /* 0x000000d994917211 */ /* 0x080fe400030f0eff */
[----:B------:R-:W-:Y:S02]  /*1c6d0*/  LEA.HI.X.SX32 R147, R28, R217, 0x1, P5 ;  /* 0x000000d91c937211 */ /* 0x000fe400028f0eff */
[----:B------:R-:W-:-:S02]  /*1c6e0*/  LEA R148, P6, R30, R216, 0x1 ;  /* 0x000000d81e947211 */ /* 0x000fc400078c08ff */
[-C--:B------:R-:W-:Y:S01]  /*1c6f0*/  LEA R150, P5, R32, R216.reuse, 0x1 ;  /* 0x000000d820967211 */ /* 0x080fe200078a08ff */
[C---:B------:R-:W-:Y:S01]  /*1c700*/  IMAD R26, R209.reuse, 0x2, R24 ;  /* 0x00000002d11a7824 */ /* 0x040fe200078e0218 */
[-C--:B------:R-:W-:Y:S02]  /*1c710*/  LEA.HI.X.SX32 R149, R30, R217.reuse, 0x1, P6 ;  /* 0x000000d91e957211 */ /* 0x080fe400030f0eff */
[-C--:B------:R-:W-:Y:S01]  /*1c720*/  LEA.HI.X.SX32 R151, R32, R217.reuse, 0x1, P5 ;  /* 0x000000d920977211 */ /* 0x080fe200028f0eff */
[----:B------:R-:W-:Y:S01]  /*1c730*/  IMAD R28, R209, 0x2, R26 ;  /* 0x00000002d11c7824 */ /* 0x000fe200078e021a */
[-C--:B------:R-:W-:Y:S02]  /*1c740*/  LEA R152, P6, R34, R216.reuse, 0x1 ;  /* 0x000000d822987211 */ /* 0x080fe400078c08ff */
[----:B------:R-:W-:Y:S02]  /*1c750*/  LEA R154, P5, R4, R216, 0x1 ;  /* 0x000000d8049a7211 */ /* 0x000fe400078a08ff */
[----:B------:R-:W-:-:S02]  /*1c760*/  LEA.HI.X.SX32 R153, R34, R217, 0x1, P6 ;  /* 0x000000d922997211 */ /* 0x000fc400030f0eff */
[-C--:B------:R-:W-:Y:S01]  /*1c770*/  LEA.HI.X.SX32 R155, R4, R217.reuse, 0x1, P5 ;  /* 0x000000d9049b7211 */ /* 0x080fe200028f0eff */
[C---:B------:R-:W-:Y:S01]  /*1c780*/  IMAD R4, R209.reuse, 0x2, R28 ;  /* 0x00000002d1047824 */ /* 0x040fe200078e021c */
[-C--:B------:R-:W-:Y:S02]  /*1c790*/  LEA R156, P6, R6, R216.reuse, 0x1 ;  /* 0x000000d8069c7211 */ /* 0x080fe400078c08ff */
[-C--:B------:R-:W-:Y:S02]  /*1c7a0*/  LEA R158, P5, R36, R216.reuse, 0x1 ;  /* 0x000000d8249e7211 */ /* 0x080fe400078a08ff */
[----:B------:R-:W-:Y:S02]  /*1c7b0*/  LEA.HI.X.SX32 R157, R6, R217, 0x1, P6 ;  /* 0x000000d9069d7211 */ /* 0x000fe400030f0eff */
[----:B------:R-:W-:Y:S02]  /*1c7c0*/  LEA R160, P6, R8, R216, 0x1 ;  /* 0x000000d808a07211 */ /* 0x000fe400078c08ff */
[----:B------:R-:W-:-:S02]  /*1c7d0*/  LEA R6, R209, R4, 0x1 ;  /* 0x00000004d1067211 */ /* 0x000fc400078e08ff */
[-C--:B------:R-:W-:Y:S02]  /*1c7e0*/  LEA.HI.X.SX32 R159, R36, R217.reuse, 0x1, P5 ;  /* 0x000000d9249f7211 */ /* 0x080fe400028f0eff */
[-C--:B------:R-:W-:Y:S02]  /*1c7f0*/  LEA R162, P5, R10, R216.reuse, 0x1 ;  /* 0x000000d80aa27211 */ /* 0x080fe400078a08ff */
[-C--:B------:R-:W-:Y:S01]  /*1c800*/  LEA.HI.X.SX32 R161, R8, R217.reuse, 0x1, P6 ;  /* 0x000000d908a17211 */ /* 0x080fe200030f0eff */
[C---:B------:R-:W-:Y:S01]  /*1c810*/  IMAD R8, R209.reuse, 0x2, R6 ;  /* 0x00000002d1087824 */ /* 0x040fe200078e0206 */
[-C--:B------:R-:W-:Y:S02]  /*1c820*/  LEA R164, P6, R12, R216.reuse, 0x1 ;  /* 0x000000d80ca47211 */ /* 0x080fe400078c08ff */
[----:B------:R-:W-:Y:S01]  /*1c830*/  LEA.HI.X.SX32 R163, R10, R217, 0x1, P5 ;  /* 0x000000d90aa37211 */ /* 0x000fe200028f0eff */
[----:B------:R-:W-:Y:S01]  /*1c840*/  IMAD R10, R209, 0x2, R8 ;  /* 0x00000002d10a7824 */ /* 0x000fe200078e0208 */
[----:B------:R-:W-:-:S02]  /*1c850*/  LEA R166, P5, R14, R216, 0x1 ;  /* 0x000000d80ea67211 */ /* 0x000fc400078a08ff */
[----:B------:R-:W-:Y:S02]  /*1c860*/  PRMT R42, R42, 0x7632, R42 ;  /* 0x000076322a2a7816 */ /* 0x000fe4000000002a */
[-C--:B------:R-:W-:Y:S01]  /*1c870*/  LEA.HI.X.SX32 R165, R12, R217.reuse, 0x1, P6 ;  /* 0x000000d90ca57211 */ /* 0x080fe200030f0eff */
[----:B------:R-:W-:Y:S01]  /*1c880*/  IMAD R12, R209, 0x2, R10 ;  /* 0x00000002d10c7824 */ /* 0x000fe200078e020a */
[----:B------:R-:W-:Y:S02]  /*1c890*/  PRMT R34, R44, 0x7632, R34 ;  /* 0x000076322c227816 */ /* 0x000fe40000000022 */
[----:B------:R-:W-:Y:S02]  /*1c8a0*/  PRMT R46, R46, 0x7632, R46 ;  /* 0x000076322e2e7816 */ /* 0x000fe4000000002e */
[----:B------:R-:W-:Y:S01]  /*1c8b0*/  PRMT R36, R48, 0x7632, R36 ;  /* 0x0000763230247816 */ /* 0x000fe20000000024 */
[----:B------:R0:W-:Y:S01]  /*1c8c0*/  STG.E.U16 [R66.64], R42 ;  /* 0x0000002a42007986 */ /* 0x0001e2000c101506 */
[----:B------:R-:W-:-:S02]  /*1c8d0*/  LEA.HI.X.SX32 R167, R14, R217, 0x1, P5 ;  /* 0x000000d90ea77211 */ /* 0x000fc400028f0eff */
[----:B------:R-:W-:Y:S01]  /*1c8e0*/  PRMT R50, R50, 0x7632, R50 ;  /* 0x0000763232327816 */ /* 0x000fe20000000032 */
[----:B------:R-:W-:Y:S01]  /*1c8f0*/  STG.E.U16 [R68.64], R34 ;  /* 0x0000002244007986 */ /* 0x000fe2000c101506 */
[-C--:B------:R-:W-:Y:S02]  /*1c900*/  LEA R168, P6, R16, R216.reuse, 0x1 ;  /* 0x000000d810a87211 */ /* 0x080fe400078c08ff */
[----:B------:R-:W-:Y:S02]  /*1c910*/  LEA R170, P5, R18, R216, 0x1 ;  /* 0x000000d812aa7211 */ /* 0x000fe400078a08ff */
[----:B------:R-:W-:Y:S01]  /*1c920*/  PRMT R38, R52, 0x7632, R38 ;  /* 0x0000763234267816 */ /* 0x000fe20000000026 */
[----:B------:R-:W-:Y:S01]  /*1c930*/  STG.E.U16 [R70.64], R46 ;  /* 0x0000002e46007986 */ /* 0x000fe2000c101506 */
[----:B------:R-:W-:Y:S02]  /*1c940*/  PRMT R54, R54, 0x7632, R54 ;  /* 0x0000763236367816 */ /* 0x000fe40000000036 */
[----:B------:R-:W-:Y:S01]  /*1c950*/  LEA R14, R209, R12, 0x1 ;  /* 0x0000000cd10e7211 */ /* 0x000fe200078e08ff */
[----:B------:R-:W-:Y:S01]  /*1c960*/  STG.E.U16 [R72.64], R36 ;  /* 0x0000002448007986 */ /* 0x000fe2000c101506 */
[----:B------:R-:W-:-:S02]  /*1c970*/  PRMT R40, R56, 0x7632, R40 ;  /* 0x0000763238287816 */ /* 0x000fc40000000028 */
[----:B------:R-:W-:Y:S01]  /*1c980*/  PRMT R58, R58, 0x7632, R58 ;  /* 0x000076323a3a7816 */ /* 0x000fe2000000003a */
[----:B------:R-:W-:Y:S01]  /*1c990*/  STG.E.U16 [R74.64], R50 ;  /* 0x000000324a007986 */ /* 0x000fe2000c101506 */
[-C--:B------:R-:W-:Y:S02]  /*1c9a0*/  LEA.HI.X.SX32 R169, R16, R217.reuse, 0x1, P6 ;  /* 0x000000d910a97211 */ /* 0x080fe400030f0eff */
[----:B------:R-:W-:Y:S01]  /*1c9b0*/  LEA.HI.X.SX32 R171, R18, R217, 0x1, P5 ;  /* 0x000000d912ab7211 */ /* 0x000fe200028f0eff */
[----:B------:R1:W-:Y:S01]  /*1c9c0*/  STG.E.U16 [R76.64], R38 ;  /* 0x000000264c007986 */ /* 0x0003e2000c101506 */
[----:B0-----:R-:W-:Y:S02]  /*1c9d0*/  PRMT R42, R60, 0x7632, R42 ;  /* 0x000076323c2a7816 */ /* 0x001fe4000000002a */
[-C--:B------:R-:W-:Y:S01]  /*1c9e0*/  LEA R172, P6, R20, R216.reuse, 0x1 ;  /* 0x000000d814ac7211 */ /* 0x080fe200078c08ff */
[----:B------:R0:W-:Y:S01]  /*1c9f0*/  STG.E.U16 [R78.64], R54 ;  /* 0x000000364e007986 */ /* 0x0001e2000c101506 */
[----:B------:R-:W-:-:S02]  /*1ca00*/  LEA R174, P5, R22, R216, 0x1 ;  /* 0x000000d816ae7211 */ /* 0x000fc400078a08ff */
[----:B------:R-:W-:Y:S01]  /*1ca10*/  PRMT R62, R62, 0x7632, R62 ;  /* 0x000076323e3e7816 */ /* 0x000fe2000000003e */
[C---:B------:R-:W-:Y:S01]  /*1ca20*/  IMAD R16, R209.reuse, 0x2, R14 ;  /* 0x00000002d1107824 */ /* 0x040fe200078e020e */
[----:B------:R-:W-:Y:S01]  /*1ca30*/  PRMT R44, R64, 0x7632, R44 ;  /* 0x00007632402c7816 */ /* 0x000fe2000000002c */
[----:B------:R2:W-:Y:S01]  /*1ca40*/  STG.E.U16 [R80.64], R40 ;  /* 0x0000002850007986 */ /* 0x0005e2000c101506 */
[-C--:B------:R-:W-:Y:S02]  /*1ca50*/  LEA.HI.X.SX32 R173, R20, R217.reuse, 0x1, P6 ;  /* 0x000000d914ad7211 */ /* 0x080fe400030f0eff */
[-C--:B------:R-:W-:Y:S01]  /*1ca60*/  LEA.HI.X.SX32 R175, R22, R217.reuse, 0x1, P5 ;  /* 0x000000d916af7211 */ /* 0x080fe200028f0eff */
[----:B------:R3:W-:Y:S01]  /*1ca70*/  STG.E.U16 [R82.64], R58 ;  /* 0x0000003a52007986 */ /* 0x0007e2000c101506 */
[-C--:B------:R-:W-:Y:S01]  /*1ca80*/  LEA R176, P6, R24, R216.reuse, 0x1 ;  /* 0x000000d818b07211 */ /* 0x080fe200078c08ff */
[----:B------:R-:W-:Y:S01]  /*1ca90*/  IMAD R18, R209, 0x2, R16 ;  /* 0x00000002d1127824 */ /* 0x000fe200078e0210 */
[----:B------:R-:W-:Y:S01]  /*1caa0*/  LEA R178, P5, R26, R216, 0x1 ;  /* 0x000000d81ab27211 */ /* 0x000fe200078a08ff */
[----:B------:R4:W-:Y:S04]  /*1cab0*/  STG.E.U16 [R84.64], R42 ;  /* 0x0000002a54007986 */ /* 0x0009e8000c101506 */
[----:B------:R0:W-:Y:S01]  /*1cac0*/  STG.E.U16 [R86.64], R62 ;  /* 0x0000003e56007986 */ /* 0x0001e2000c101506 */
[----:B------:R-:W-:-:S03]  /*1cad0*/  LEA.HI.X.SX32 R177, R24, R217, 0x1, P6 ;  /* 0x000000d918b17211 */ /* 0x000fc600030f0eff */
[----:B------:R0:W-:Y:S01]  /*1cae0*/  STG.E.U16 [R88.64], R44 ;  /* 0x0000002c58007986 */ /* 0x0001e2000c101506 */
[----:B------:R-:W-:-:S03]  /*1caf0*/  LEA.HI.X.SX32 R179, R26, R217, 0x1, P5 ;  /* 0x000000d91ab37211 */ /* 0x000fc600028f0eff */
[----:B------:R0:W-:Y:S01]  /*1cb00*/  STG.E.U16 [R90.64], R3 ;  /* 0x000000035a007986 */ /* 0x0001e2000c101506 */
[-C--:B------:R-:W-:Y:S01]  /*1cb10*/  LEA R180, P6, R28, R216.reuse, 0x1 ;  /* 0x000000d81cb47211 */ /* 0x080fe200078c08ff */
[----:B------:R-:W-:Y:S02]  /*1cb20*/  IMAD R20, R209, 0x2, R18 ;  /* 0x00000002d1147824 */ /* 0x000fe400078e0212 */
[----:B------:R0:W-:Y:S01]  /*1cb30*/  STG.E.U16 [R92.64], R5 ;  /* 0x000000055c007986 */ /* 0x0001e2000c101506 */
[----:B------:R-:W-:-:S03]  /*1cb40*/  LEA R182, P5, R4, R216, 0x1 ;  /* 0x000000d804b67211 */ /* 0x000fc600078a08ff */
[----:B------:R0:W-:Y:S04]  /*1cb50*/  STG.E.U16 [R94.64], R7 ;  /* 0x000000075e007986 */ /* 0x0001e8000c101506 */
[----:B------:R0:W-:Y:S01]  /*1cb60*/  STG.E.U16 [R96.64], R9 ;  /* 0x0000000960007986 */ /* 0x0001e2000c101506 */
[----:B------:R-:W-:-:S03]  /*1cb70*/  LEA.HI.X.SX32 R181, R28, R217, 0x1, P6 ;  /* 0x000000d91cb57211 */ /* 0x000fc600030f0eff */
[----:B------:R0:W-:Y:S01]  /*1cb80*/  STG.E.U16 [R98.64], R11 ;  /* 0x0000000b62007986 */ /* 0x0001e2000c101506 */
[----:B------:R-:W-:-:S03]  /*1cb90*/  LEA.HI.X.SX32 R183, R4, R217, 0x1, P5 ;  /* 0x000000d904b77211 */ /* 0x000fc600028f0eff */
[----:B------:R0:W-:Y:S01]  /*1cba0*/  STG.E.U16 [R100.64], R13 ;  /* 0x0000000d64007986 */ /* 0x0001e2000c101506 */
[----:B------:R-:W-:-:S03]  /*1cbb0*/  LEA R184, P6, R6, R216, 0x1 ;  /* 0x000000d806b87211 */ /* 0x000fc600078c08ff */
[----:B------:R0:W-:Y:S01]  /*1cbc0*/  STG.E.U16 [R102.64], R15 ;  /* 0x0000000f66007986 */ /* 0x0001e2000c101506 */
[----:B------:R-:W-:-:S03]  /*1cbd0*/  LEA R4, R209, R20, 0x1 ;  /* 0x00000014d1047211 */ /* 0x000fc600078e08ff */
[----:B------:R0:W-:Y:S04]  /*1cbe0*/  STG.E.U16 [R104.64], R17 ;  /* 0x0000001168007986 */ /* 0x0001e8000c101506 */
[----:B------:R0:W-:Y:S01]  /*1cbf0*/  STG.E.U16 [R106.64], R19 ;  /* 0x000000136a007986 */ /* 0x0001e2000c101506 */
[----:B------:R-:W-:-:S03]  /*1cc00*/  LEA R186, P5, R8, R216, 0x1 ;  /* 0x000000d808ba7211 */ /* 0x000fc600078a08ff */
[----:B------:R0:W-:Y:S01]  /*1cc10*/  STG.E.U16 [R108.64], R21 ;  /* 0x000000156c007986 */ /* 0x0001e2000c101506 */
[----:B------:R-:W-:-:S03]  /*1cc20*/  LEA.HI.X.SX32 R185, R6, R217, 0x1, P6 ;  /* 0x000000d906b97211 */ /* 0x000fc600030f0eff */
[----:B------:R-:W-:Y:S01]  /*1cc30*/  STG.E.U16 [R110.64], R23 ;  /* 0x000000176e007986 */ /* 0x000fe2000c101506 */
[----:B------:R-:W-:-:S03]  /*1cc40*/  IMAD R6, R209, 0x2, R4 ;  /* 0x00000002d1067824 */ /* 0x000fc600078e0204 */
[----:B------:R-:W-:Y:S01]  /*1cc50*/  STG.E.U16 [R112.64], R25 ;  /* 0x0000001970007986 */ /* 0x000fe2000c101506 */
[----:B------:R-:W-:-:S03]  /*1cc60*/  LEA R188, P6, R10, R216, 0x1 ;  /* 0x000000d80abc7211 */ /* 0x000fc600078c08ff */
[----:B------:R-:W-:Y:S01]  /*1cc70*/  STG.E.U16 [R114.64], R27 ;  /* 0x0000001b72007986 */ /* 0x000fe2000c101506 */
        /* <DEDUP_REMOVED lines=8> */
[----:B------:R-:W-:-:S03]  /*1cd00*/  LEA R192, P6, R14, R216, 0x1 ;  /* 0x000000d80ec07211 */ /* 0x000fc600078c08ff */
[----:B------:R-:W-:Y:S01]  /*1cd10*/  STG.E.U16 [R124.64], R37 ;  /* 0x000000257c007986 */ /* 0x000fe2000c101506 */
[----:B------:R-:W-:-:S03]  /*1cd20*/  IMAD R10, R209, 0x2, R8 ;  /* 0x00000002d10a7824 */ /* 0x000fc600078e0208 */
[----:B------:R-:W-:Y:S01]  /*1cd30*/  STG.E.U16 [R126.64], R39 ;  /* 0x000000277e007986 */ /* 0x000fe2000c101506 */
[----:B------:R-:W-:-:S03]  /*1cd40*/  LEA.HI.X.SX32 R191, R12, R217, 0x1, P5 ;  /* 0x000000d90cbf7211 */ /* 0x000fc600028f0eff */
[----:B------:R-:W-:Y:S01]  /*1cd50*/  STG.E.U16 [R128.64], R41 ;  /* 0x0000002980007986 */ /* 0x000fe2000c101506 */
[----:B------:R-:W-:-:S03]  /*1cd60*/  LEA R194, P5, R16, R216, 0x1 ;  /* 0x000000d810c27211 */ /* 0x000fc600078a08ff */
[----:B------:R-:W-:Y:S01]  /*1cd70*/  STG.E.U16 [R130.64], R43 ;  /* 0x0000002b82007986 */ /* 0x000fe2000c101506 */
[----:B------:R-:W-:-:S03]  /*1cd80*/  LEA.HI.X.SX32 R193, R14, R217, 0x1, P6 ;  /* 0x000000d90ec17211 */ /* 0x000fc600030f0eff */
[----:B------:R-:W-:Y:S01]  /*1cd90*/  STG.E.U16 [R132.64], R45 ;  /* 0x0000002d84007986 */ /* 0x000fe2000c101506 */
[----:B------:R-:W-:-:S03]  /*1cda0*/  LEA R196, P6, R18, R216, 0x1 ;  /* 0x000000d812c47211 */ /* 0x000fc600078c08ff */
[----:B------:R-:W-:Y:S01]  /*1cdb0*/  STG.E.U16 [R134.64], R47 ;  /* 0x0000002f86007986 */ /* 0x000fe2000c101506 */
[----:B------:R-:W-:-:S03]  /*1cdc0*/  LEA R12, R209, R10, 0x1 ;  /* 0x0000000ad10c7211 */ /* 0x000fc600078e08ff */
[----:B------:R-:W-:Y:S01]  /*1cdd0*/  STG.E.U16 [R136.64], R49 ;  /* 0x0000003188007986 */ /* 0x000fe2000c101506 */
[----:B------:R-:W-:-:S03]  /*1cde0*/  LEA.HI.X.SX32 R195, R16, R217, 0x1, P5 ;  /* 0x000000d910c37211 */ /* 0x000fc600028f0eff */
[----:B------:R-:W-:Y:S01]  /*1cdf0*/  STG.E.U16 [R138.64], R51 ;  /* 0x000000338a007986 */ /* 0x000fe2000c101506 */
[----:B-1----:R-:W-:-:S03]  /*1ce00*/  PRMT R77, R3, 0x7632, R77 ;  /* 0x00007632034d7816 */ /* 0x002fc6000000004d */
[----:B------:R-:W-:Y:S01]  /*1ce10*/  STG.E.U16 [R140.64], R53 ;  /* 0x000000358c007986 */ /* 0x000fe2000c101506 */
[----:B------:R-:W-:-:S03]  /*1ce20*/  LEA R198, P5, R20, R216, 0x1 ;  /* 0x000000d814c67211 */ /* 0x000fc600078a08ff */
[----:B------:R-:W-:Y:S01]  /*1ce30*/  STG.E.U16 [R142.64], R55 ;  /* 0x000000378e007986 */ /* 0x000fe2000c101506 */
[----:B0-----:R-:W-:-:S03]  /*1ce40*/  PRMT R78, R5, 0x7632, R78 ;  /* 0x00007632054e7816 */ /* 0x001fc6000000004e */
[----:B------:R-:W-:Y:S01]  /*1ce50*/  STG.E.U16 [R144.64], R57 ;  /* 0x0000003990007986 */ /* 0x000fe2000c101506 */
[----:B------:R-:W-:Y:S02]  /*1ce60*/  LEA.HI.X.SX32 R197, R18, R217, 0x1, P6 ;  /* 0x000000d912c57211 */ /* 0x000fe400030f0eff */
[----:B------:R-:W-:Y:S01]  /*1ce70*/  PRMT R79, R7, 0x7632, R79 ;  /* 0x00007632074f7816 */ /* 0x000fe2000000004f */
[----:B------:R-:W-:Y:S01]  /*1ce80*/  STG.E.U16 [R146.64], R59 ;  /* 0x0000003b92007986 */ /* 0x000fe2000c101506 */
[----:B------:R-:W-:Y:S01]  /*1ce90*/  LEA R200, P6, R4, R216, 0x1 ;  /* 0x000000d804c87211 */ /* 0x000fe200078c08ff */
[----:B------:R-:W-:Y:S01]  /*1cea0*/  IMAD R14, R209, 0x2, R12 ;  /* 0x00000002d10e7824 */ /* 0x000fe200078e020c */
[----:B--2---:R-:W-:Y:S01]  /*1ceb0*/  PRMT R80, R9, 0x7632, R80 ;  /* 0x0000763209507816 */ /* 0x004fe20000000050 */
[----:B------:R-:W-:Y:S01]  /*1cec0*/  STG.E.U16 [R148.64], R61 ;  /* 0x0000003d94007986 */ /* 0x000fe2000c101506 */
[----:B------:R-:W-:-:S03]  /*1ced0*/  PRMT R81, R11, 0x7632, R81 ;  /* 0x000076320b517816 */ /* 0x000fc60000000051 */
[----:B------:R-:W-:Y:S01]  /*1cee0*/  STG.E.U16 [R150.64], R63 ;  /* 0x0000003f96007986 */ /* 0x000fe2000c101506 */
[-C--:B------:R-:W-:Y:S02]  /*1cef0*/  LEA.HI.X.SX32 R199, R20, R217.reuse, 0x1, P5 ;  /* 0x000000d914c77211 */ /* 0x080fe400028f0eff */
[----:B---3--:R-:W-:Y:S01]  /*1cf00*/  PRMT R82, R13, 0x7632, R82 ;  /* 0x000076320d527816 */ /* 0x008fe20000000052 */
[----:B------:R-:W-:Y:S01]  /*1cf10*/  STG.E.U16 [R152.64], R65 ;  /* 0x0000004198007986 */ /* 0x000fe2000c101506 */
[----:B------:R-:W-:Y:S02]  /*1cf20*/  LEA R202, P5, R6, R216, 0x1 ;  /* 0x000000d806ca7211 */ /* 0x000fe400078a08ff */
[----:B------:R-:W-:Y:S01]  /*1cf30*/  PRMT R83, R15, 0x7632, R83 ;  /* 0x000076320f537816 */ /* 0x000fe20000000053 */
[----:B------:R-:W-:Y:S01]  /*1cf40*/  STG.E.U16 [R154.64], R77 ;  /* 0x0000004d9a007986 */ /* 0x000fe2000c101506 */
[----:B------:R-:W-:Y:S01]  /*1cf50*/  LEA.HI.X.SX32 R201, R4, R217, 0x1, P6 ;  /* 0x000000d904c97211 */ /* 0x000fe200030f0eff */
[----:B------:R-:W-:Y:S01]  /*1cf60*/  IMAD R4, R209, 0x2, R14 ;  /* 0x00000002d1047824 */ /* 0x000fe200078e020e */
[----:B----4-:R-:W-:Y:S01]  /*1cf70*/  PRMT R84, R17, 0x7632, R84 ;  /* 0x0000763211547816 */ /* 0x010fe20000000054 */
[----:B------:R-:W-:Y:S01]  /*1cf80*/  STG.E.U16 [R156.64], R78 ;  /* 0x0000004e9c007986 */ /* 0x000fe2000c101506 */
[----:B------:R-:W-:-:S03]  /*1cf90*/  PRMT R85, R19, 0x7632, R85 ;  /* 0x0000763213557816 */ /* 0x000fc60000000055 */
[----:B------:R-:W-:Y:S01]  /*1cfa0*/  STG.E.U16 [R158.64], R79 ;  /* 0x0000004f9e007986 */ /* 0x000fe2000c101506 */
[-C--:B------:R-:W-:Y:S02]  /*1cfb0*/  LEA R204, P6, R8, R216.reuse, 0x1 ;  /* 0x000000d808cc7211 */ /* 0x080fe400078c08ff */
[----:B------:R-:W-:Y:S01]  /*1cfc0*/  PRMT R86, R21, 0x7632, R86 ;  /* 0x0000763215567816 */ /* 0x000fe20000000056 */
[----:B------:R-:W-:Y:S01]  /*1cfd0*/  STG.E.U16 [R160.64], R80 ;  /* 0x00000050a0007986 */ /* 0x000fe2000c101506 */
[----:B------:R-:W-:Y:S02]  /*1cfe0*/  LEA.HI.X.SX32 R203, R6, R217, 0x1, P5 ;  /* 0x000000d906cb7211 */ /* 0x000fe400028f0eff */
[----:B------:R-:W-:Y:S01]  /*1cff0*/  PRMT R87, R23, 0x7632, R87 ;  /* 0x0000763217577816 */ /* 0x000fe20000000057 */
[----:B------:R-:W-:Y:S01]  /*1d000*/  STG.E.U16 [R162.64], R81 ;  /* 0x00000051a2007986 */ /* 0x000fe2000c101506 */
[----:B------:R-:W-:Y:S01]  /*1d010*/  LEA R206, P5, R10, R216, 0x1 ;  /* 0x000000d80ace7211 */ /* 0x000fe200078a08ff */
[----:B------:R-:W-:Y:S01]  /*1d020*/  IMAD R6, R209, 0x2, R4 ;  /* 0x00000002d1067824 */ /* 0x000fe200078e0204 */
[----:B------:R-:W-:Y:S01]  /*1d030*/  PRMT R88, R25, 0x7632, R88 ;  /* 0x0000763219587816 */ /* 0x000fe20000000058 */
[----:B------:R-:W-:Y:S01]  /*1d040*/  STG.E.U16 [R164.64], R82 ;  /* 0x00000052a4007986 */ /* 0x000fe2000c101506 */
[----:B------:R-:W-:-:S03]  /*1d050*/  PRMT R89, R27, 0x7632, R89 ;  /* 0x000076321b597816 */ /* 0x000fc60000000059 */
[----:B------:R-:W-:Y:S01]  /*1d060*/  STG.E.U16 [R166.64], R83 ;  /* 0x00000053a6007986 */ /* 0x000fe2000c101506 */
[-C--:B------:R-:W-:Y:S02]  /*1d070*/  LEA.HI.X.SX32 R205, R8, R217.reuse, 0x1, P6 ;  /* 0x000000d908cd7211 */ /* 0x080fe400030f0eff */
[----:B------:R-:W-:Y:S01]  /*1d080*/  PRMT R90, R29, 0x7632, R90 ;  /* 0x000076321d5a7816 */ /* 0x000fe2000000005a */
[----:B------:R-:W-:Y:S01]  /*1d090*/  STG.E.U16 [R168.64], R84 ;  /* 0x00000054a8007986 */ /* 0x000fe2000c101506 */
[-C--:B------:R-:W-:Y:S02]  /*1d0a0*/  LEA R208, P6, R12, R216.reuse, 0x1 ;  /* 0x000000d80cd07211 */ /* 0x080fe400078c08ff */
[----:B------:R-:W-:Y:S01]  /*1d0b0*/  PRMT R91, R31, 0x7632, R91 ;  /* 0x000076321f5b7816 */ /* 0x000fe2000000005b */
[----:B------:R-:W-:Y:S01]  /*1d0c0*/  STG.E.U16 [R170.64], R85 ;  /* 0x00000055aa007986 */ /* 0x000fe2000c101506 */
[----:B------:R-:W-:Y:S02]  /*1d0d0*/  LEA.HI.X.SX32 R207, R10, R217, 0x1, P5 ;  /* 0x000000d90acf7211 */ /* 0x000fe400028f0eff */
[----:B------:R-:W-:Y:S01]  /*1d0e0*/  PRMT R92, R33, 0x7632, R92 ;  /* 0x00007632215c7816 */ /* 0x000fe2000000005c */
[----:B------:R-:W-:Y:S01]  /*1d0f0*/  STG.E.U16 [R172.64], R86 ;  /* 0x00000056ac007986 */ /* 0x000fe2000c101506 */
[----:B------:R-:W-:-:S02]  /*1d100*/  LEA R210, P5, R14, R216, 0x1 ;  /* 0x000000d80ed27211 */ /* 0x000fc400078a08ff */
[----:B------:R-:W-:Y:S01]  /*1d110*/  PRMT R93, R35, 0x7632, R93 ;  /* 0x00007632235d7816 */ /* 0x000fe2000000005d */
[----:B------:R-:W-:Y:S01]  /*1d120*/  STG.E.U16 [R174.64], R87 ;  /* 0x00000057ae007986 */ /* 0x000fe2000c101506 */
[----:B------:R-:W-:Y:S02]  /*1d130*/  LEA R8, R209, R6, 0x1 ;  /* 0x00000006d1087211 */ /* 0x000fe400078e08ff */
        /* <DEDUP_REMOVED lines=8> */
[----:B------:R-:W-:Y:S02]  /*1d1c0*/  LEA.HI.X.SX32 R211, R14, R217, 0x1, P5 ;  /* 0x000000d90ed37211 */ /* 0x000fe400028f0eff */
[----:B------:R-:W-:Y:S01]  /*1d1d0*/  PRMT R97, R43, 0x7632, R97 ;  /* 0x000076322b617816 */ /* 0x000fe20000000061 */
[----:B------:R-:W-:Y:S01]  /*1d1e0*/  STG.E.U16 [R182.64], R91 ;  /* 0x0000005bb6007986 */ /* 0x000fe2000c101506 */
[----:B------:R-:W-:Y:S02]  /*1d1f0*/  LEA R214, P5, R8, R216, 0x1 ;  /* 0x000000d808d67211 */ /* 0x000fe400078a08ff */
[----:B------:R-:W-:Y:S01]  /*1d200*/  PRMT R98, R45, 0x7632, R98 ;  /* 0x000076322d627816 */ /* 0x000fe20000000062 */
[----:B------:R-:W-:Y:S01]  /*1d210*/  STG.E.U16 [R184.64], R92 ;  /* 0x0000005cb8007986 */ /* 0x000fe2000c101506 */
[----:B------:R-:W-:-:S03]  /*1d220*/  PRMT R99, R47, 0x7632, R99 ;  /* 0x000076322f637816 */ /* 0x000fc60000000063 */
[----:B------:R-:W-:Y:S01]  /*1d230*/  STG.E.U16 [R186.64], R93 ;  /* 0x0000005dba007986 */ /* 0x000fe2000c101506 */
[-C--:B------:R-:W-:Y:S02]  /*1d240*/  LEA.HI.X.SX32 R213, R4, R217.reuse, 0x1, P6 ;  /* 0x000000d904d57211 */ /* 0x080fe400030f0eff */
[----:B------:R-:W-:Y:S01]  /*1d250*/  PRMT R100, R49, 0x7632, R100 ;  /* 0x0000763231647816 */ /* 0x000fe20000000064 */
[----:B------:R-:W-:Y:S01]  /*1d260*/  STG.E.U16 [R188.64], R94 ;  /* 0x0000005ebc007986 */ /* 0x000fe2000c101506 */
[----:B------:R-:W-:Y:S02]  /*1d270*/  FSETP.NEU.AND P6, PT, R215, RZ, PT ;  /* 0x000000ffd700720b */ /* 0x000fe40003fcd000 */
        /* <DEDUP_REMOVED lines=8> */
[----:B------:R-:W-:-:S03]  /*1d300*/  PRMT R104, R57, 0x7632, R104 ;  /* 0x0000763239687816 */ /* 0x000fc60000000068 */
[----:B------:R-:W-:Y:S01]  /*1d310*/  STG.E.U16 [R196.64], R98 ;  /* 0x00000062c4007986 */ /* 0x000fe2000c101506 */
[----:B------:R-:W-:-:S03]  /*1d320*/  PRMT R105, R59, 0x7632, R105 ;  /* 0x000076323b697816 */ /* 0x000fc60000000069 */
[----:B------:R-:W-:Y:S01]  /*1d330*/  STG.E.U16 [R198.64], R99 ;  /* 0x00000063c6007986 */ /* 0x000fe2000c101506 */
[----:B------:R-:W-:-:S03]  /*1d340*/  PRMT R106, R61, 0x7632, R106 ;  /* 0x000076323d6a7816 */ /* 0x000fc6000000006a */
[----:B------:R-:W-:Y:S01]  /*1d350*/  STG.E.U16 [R200.64], R100 ;  /* 0x00000064c8007986 */ /* 0x000fe2000c101506 */
[----:B------:R-:W-:Y:S02]  /*1d360*/  LEA.HI.X.SX32 R217, R6, R217, 0x1, P5 ;  /* 0x000000d906d97211 */ /* 0x000fe400028f0eff */
[----:B------:R-:W-:Y:S01]  /*1d370*/  PRMT R108, R63, 0x7632, R108 ;  /* 0x000076323f6c7816 */ /* 0x000fe2000000006c */
[----:B------:R-:W-:Y:S01]  /*1d380*/  STG.E.U16 [R202.64], R101 ;  /* 0x00000065ca007986 */ /* 0x000fe2000c101506 */
[----:B------:R-:W-:-:S03]  /*1d390*/  PRMT R107, R65, 0x7632, R107 ;  /* 0x00007632416b7816 */ /* 0x000fc6000000006b */
[----:B------:R-:W-:Y:S04]  /*1d3a0*/  STG.E.U16 [R204.64], R102 ;  /* 0x00000066cc007986 */ /* 0x000fe8000c101506 */
[----:B------:R-:W-:Y:S04]  /*1d3b0*/  STG.E.U16 [R206.64], R103 ;  /* 0x00000067ce007986 */ /* 0x000fe8000c101506 */
[----:B------:R-:W-:Y:S04]  /*1d3c0*/  STG.E.U16 [R208.64], R104 ;  /* 0x00000068d0007986 */ /* 0x000fe8000c101506 */
[----:B------:R-:W-:Y:S04]  /*1d3d0*/  STG.E.U16 [R210.64], R105 ;  /* 0x00000069d2007986 */ /* 0x000fe8000c101506 */
[----:B------:R-:W-:Y:S04]  /*1d3e0*/  STG.E.U16 [R212.64], R106 ;  /* 0x0000006ad4007986 */ /* 0x000fe8000c101506 */
[----:B------:R0:W-:Y:S04]  /*1d3f0*/  STG.E.U16 [R216.64], R108 ;  /* 0x0000006cd8007986 */ /* 0x0001e8000c101506 */
[----:B------:R1:W-:Y:S01]  /*1d400*/  STG.E.U16 [R214.64], R107 ;  /* 0x0000006bd6007986 */ /* 0x0003e2000c101506 */
[----:B------:R-:W-:-:S02]  /*1d410*/  FSEL R218, R218, -INF , P4 ;  /* 0xff800000dada7808 */ /* 0x000fc40002000000 */
[----:B------:R-:W-:Y:S02]  /*1d420*/  FSEL R222, R222, -INF , P3 ;  /* 0xff800000dede7808 */ /* 0x000fe40001800000 */
[----:B------:R-:W-:Y:S02]  /*1d430*/  FSEL R221, R221, -INF , P2 ;  /* 0xff800000dddd7808 */ /* 0x000fe40001000000 */
[----:B------:R-:W-:Y:S02]  /*1d440*/  FSEL R220, R220, -INF , P1 ;  /* 0xff800000dcdc7808 */ /* 0x000fe40000800000 */
[----:B------:R-:W-:Y:S01]  /*1d450*/  FSEL R219, R219, -INF , P6 ;  /* 0xff800000dbdb7808 */ /* 0x000fe20003000000 */
[----:B------:R-:W-:Y:S01]  /*1d460*/  FFMA R4, R231, 0.69314718246459960938, R238 ;  /* 0x3f317218e7047823 */ /* 0x000fe200000000ee */
[----:B------:R-:W-:Y:S01]  /*1d470*/  LOP3.LUT R235, R235, 0x1c, RZ, 0xc0, !PT ;  /* 0x0000001cebeb7812 */ /* 0x000fe200078ec0ff */
[----:B------:R-:W-:Y:S02]  /*1d480*/  FFMA R5, R230, 0.69314718246459960938, R237 ;  /* 0x3f317218e6057823 */ /* 0x000fe400000000ed */
[----:B------:R-:W-:-:S02]  /*1d490*/  FFMA R6, R229, 0.69314718246459960938, R252 ;  /* 0x3f317218e5067823 */ /* 0x000fc400000000fc */
[----:B------:R-:W-:Y:S01]  /*1d4a0*/  FFMA R7, R228, 0.69314718246459960938, R251 ;  /* 0x3f317218e4077823 */ /* 0x000fe200000000fb */
[----:B------:R-:W-:Y:S01]  /*1d4b0*/  BAR.SYNC.DEFER_BLOCKING 0x0 ;  /* 0x0000000000007b1d */ /* 0x000fe20000010000 */
[----:B------:R-:W-:Y:S02]  /*1d4c0*/  FFMA R8, R227, 0.69314718246459960938, R250 ;  /* 0x3f317218e3087823 */ /* 0x000fe400000000fa */
[----:B------:R-:W-:Y:S02]  /*1d4d0*/  FFMA R9, R226, 0.69314718246459960938, R249 ;  /* 0x3f317218e2097823 */ /* 0x000fe400000000f9 */
[----:B------:R-:W-:Y:S02]  /*1d4e0*/  FFMA R10, R225, 0.69314718246459960938, R248 ;  /* 0x3f317218e10a7823 */ /* 0x000fe400000000f8 */
[----:B------:R-:W-:Y:S02]  /*1d4f0*/  FFMA R11, R224, 0.69314718246459960938, R247 ;  /* 0x3f317218e00b7823 */ /* 0x000fe400000000f7 */
[----:B------:R-:W-:-:S02]  /*1d500*/  FFMA R12, R223, 0.69314718246459960938, R246 ;  /* 0x3f317218df0c7823 */ /* 0x000fc400000000f6 */
[----:B------:R-:W-:Y:S02]  /*1d510*/  FFMA R13, R232, 0.69314718246459960938, R245 ;  /* 0x3f317218e80d7823 */ /* 0x000fe400000000f5 */
[----:B------:R-:W-:Y:S02]  /*1d520*/  FFMA R14, R2, 0.69314718246459960938, R244 ;  /* 0x3f317218020e7823 */ /* 0x000fe400000000f4 */
[----:B------:R-:W-:Y:S02]  /*1d530*/  FFMA R15, R218, 0.69314718246459960938, R243 ;  /* 0x3f317218da0f7823 */ /* 0x000fe400000000f3 */
[----:B0-----:R-:W-:Y:S02]  /*1d540*/  FFMA R216, R222, 0.69314718246459960938, R242 ;  /* 0x3f317218ded87823 */ /* 0x001fe400000000f2 */
[----:B------:R-:W-:Y:S02]  /*1d550*/  FFMA R217, R221, 0.69314718246459960938, R241 ;  /* 0x3f317218ddd97823 */ /* 0x000fe400000000f1 */
[----:B------:R-:W-:-:S02]  /*1d560*/  FFMA R218, R220, 0.69314718246459960938, R240 ;  /* 0x3f317218dcda7823 */ /* 0x000fc400000000f0 */
[----:B------:R-:W-:Y:S01]  /*1d570*/  FFMA R219, R219, 0.69314718246459960938, R239 ;  /* 0x3f317218dbdb7823 */ /* 0x000fe200000000ef */
[----:B------:R1:W-:Y:S04]  /*1d580*/  STS.128 [R235.X4], R4 ;  /* 0x00000004eb007388 */ /* 0x0003e80000004c00 */
[----:B------:R1:W-:Y:S04]  /*1d590*/  STS.128 [R235.X4+0x80], R8 ;  /* 0x00008008eb007388 */ /* 0x0003e80000004c00 */
[----:B------:R1:W-:Y:S04]  /*1d5a0*/  STS.128 [R235.X4+0x100], R12 ;  /* 0x0001000ceb007388 */ /* 0x0003e80000004c00 */
[----:B------:R1:W-:Y:S04]  /*1d5b0*/  STS.128 [R235.X4+0x180], R216 ;  /* 0x000180d8eb007388 */ /* 0x0003e80000004c00 */
[----:B------:R-:W-:Y:S06]  /*1d5c0*/  BAR.SYNC.DEFER_BLOCKING 0x0 ;  /* 0x0000000000007b1d */ /* 0x000fec0000010000 */
[----:B------:R-:W-:Y:S05]  /*1d5d0*/  @P0 EXIT ;  /* 0x000000000000094d */ /* 0x000fea0003800000 */
[----:B-1----:R-:W0:Y:S01]  /*1d5e0*/  LDS R7, [R0] ;  /* 0x0000000000077984 */ /* 0x002e220000000800 */
[----:B------:R-:W-:-:S02]  /*1d5f0*/  IMAD R2, R234, c[0x0][0x1cc], RZ ;  /* 0x00007300ea027a24 */ /* 0x000fc400078e02ff */
[C---:B------:R-:W-:Y:S02]  /*1d600*/  IMAD.SHL.U32 R6, R233.reuse, 0x4, RZ ;  /* 0x00000004e9067824 */ /* 0x040fe400078e00ff */
[----:B------:R-:W-:Y:S02]  /*1d610*/  IMAD.SHL.U32 R3, R2, 0x4, RZ ;  /* 0x0000000402037824 */ /* 0x000fe400078e00ff */
[----:B------:R-:W-:-:S04]  /*1d620*/  IMAD.HI R5, R233, 0x4, RZ ;  /* 0x00000004e9057827 */ /* 0x000fc800078e02ff */
[----:B------:R-:W-:Y:S01]  /*1d630*/  IMAD.HI R4, R2, 0x4, RZ ;  /* 0x0000000402047827 */ /* 0x000fe200078e02ff */
[----:B------:R-:W-:-:S04]  /*1d640*/  IADD3 R2, P0, P1, R6, c[0x0][0x180], R3 ;  /* 0x0000600006027a10 */ /* 0x000fc8000791e003 */
[----:B------:R-:W-:-:S05]  /*1d650*/  IADD3.X R3, R5, c[0x0][0x184], R4, P0, P1 ;  /* 0x0000610005037a10 */ /* 0x000fca00007e2404 */
[----:B0-----:R-:W-:Y:S01]  /*1d660*/  STG.E [R2.64], R7 ;  /* 0x0000000702007986 */ /* 0x001fe2000c101906 */
[----:B------:R-:W-:Y:S05]  /*1d670*/  EXIT ;  /* 0x000000000000794d */ /* 0x000fea0003800000 */
.L_x_36:
[----:B------:R-:W-:-:S00]  /*1d680*/  BRA `(.L_x_36) ;  /* 0xfffffff000007947 */ /* 0x000fc0000383ffff */
[----:B------:R-:W-:-:S00]  /*1d690*/  NOP ;  /* 0x0000000000007918 */ /* 0x000fc00000000000 */
        /* <DEDUP_REMOVED lines=14> */
.L_x_37:


//--------------------- .nv.global.init           --------------------------
	.section	.nv.global.init,"aw",@progbits
.nv.global.init:
	.type		_$_str,@object
	.size		_$_str,(.L_0 - _$_str)
_$_str:
        /*0000*/ 	.byte	0x5f, 0x5f, 0x43, 0x55, 0x44, 0x41, 0x5f, 0x46, 0x54, 0x5a, 0x00
.L_0:


//--------------------- .nv.shared.attn_fwd       --------------------------
	.section	.nv.shared.attn_fwd,"aw",@nobits
	.sectionflags	@""
	.align	16
